	.target	sm_90a

	.elftype	@"ET_EXEC"


//--------------------- .note.nv.tkinfo           --------------------------
	.section	.note.nv.tkinfo,"",@"SHT_NOTE"
	.sectionflags	@"SHF_NOTE_NV_TKINFO"
	.tkinfo
        /*0018*/ 	.word	0x00000002
        /*0030*/ 	.string	""
        /*0030*/ 	.string	"ptxas"
        /*0030*/ 	.string	"Cuda compilation tools, release 13.0, V13.0.88"
        /*0030*/ 	.string	"Build cuda_13.0.r13.0/compiler.36424714_0"
        /*0030*/ 	.string	"-v  -suppress-debug-info  -lineinfo  -arch sm_90a "



//--------------------- .note.nv.cuinfo           --------------------------
	.section	.note.nv.cuinfo,"",@"SHT_NOTE"
	.sectionflags	@"SHF_NOTE_NV_CUINFO"
        /*0018*/ 	.short	0x0002
        /*001a*/ 	.short	0x005a
        /*001c*/ 	.short	0x0082
	.zero		2


//--------------------- .nv.info                  --------------------------
	.section	.nv.info,"",@"SHT_CUDA_INFO"
	.align	4


	//----- nvinfo : EIATTR_REGCOUNT
	.align		4
        /*0000*/ 	.byte	0x04, 0x2f
        /*0002*/ 	.short	(.L_1 - .L_0)
	.align		4
.L_0:
        /*0004*/ 	.word	index@(matmul_kernel)
        /*0008*/ 	.word	0x000000ff


	//----- nvinfo : EIATTR_FRAME_SIZE
	.align		4
.L_1:
        /*000c*/ 	.byte	0x04, 0x11
        /*000e*/ 	.short	(.L_3 - .L_2)
	.align		4
.L_2:
        /*0010*/ 	.word	index@(matmul_kernel)
        /*0014*/ 	.word	0x00002690


	//----- nvinfo : EIATTR_MIN_STACK_SIZE
	.align		4
.L_3:
        /*0018*/ 	.byte	0x04, 0x12
        /*001a*/ 	.short	(.L_5 - .L_4)
	.align		4
.L_4:
        /*001c*/ 	.word	index@(matmul_kernel)
        /*0020*/ 	.word	0x00002690
.L_5:


//--------------------- .nv.compat                --------------------------
	.section	.nv.compat,"",@"SHT_CUDA_COMPAT_INFO"
	.align	4
        /*0000*/ 	.byte	0x02, 0x09, 0x01, 0x00, 0x02, 0x02, 0x04, 0x00, 0x02, 0x05, 0x05, 0x00, 0x03, 0x07, 0x01, 0x01
        /*0010*/ 	.byte	0x02, 0x03, 0x00, 0x00, 0x02, 0x06, 0x01, 0x00, 0x04, 0x0b, 0x08, 0x00, 0x00, 0x00, 0x00, 0x00
        /*0020*/ 	.byte	0x00, 0x00, 0x00, 0x00


//--------------------- .nv.info.matmul_kernel    --------------------------
	.section	.nv.info.matmul_kernel,"",@"SHT_CUDA_INFO"
	.sectionflags	@""
	.align	4


	//----- nvinfo : EIATTR_CUDA_API_VERSION
	.align		4
        /*0000*/ 	.byte	0x04, 0x37
        /*0002*/ 	.short	(.L_7 - .L_6)
.L_6:
        /*0004*/ 	.word	0x00000082


	//----- nvinfo : EIATTR_KPARAM_INFO
	.align		4
.L_7:
        /*0008*/ 	.byte	0x04, 0x17
        /*000a*/ 	.short	(.L_9 - .L_8)
.L_8:
        /*000c*/ 	.word	0x00000000
        /*0010*/ 	.short	0x000d
        /*0012*/ 	.short	0x0048
        /*0014*/ 	.byte	0x00, 0xf4, 0x21, 0x00


	//----- nvinfo : EIATTR_KPARAM_INFO
	.align		4
.L_9:
        /*0018*/ 	.byte	0x04, 0x17
        /*001a*/ 	.short	(.L_11 - .L_10)
.L_10:
        /*001c*/ 	.word	0x00000000
        /*0020*/ 	.short	0x000c
        /*0022*/ 	.short	0x0040
        /*0024*/ 	.byte	0x00, 0xf4, 0x21, 0x00


	//----- nvinfo : EIATTR_KPARAM_INFO
	.align		4
.L_11:
        /*0028*/ 	.byte	0x04, 0x17
        /*002a*/ 	.short	(.L_13 - .L_12)
.L_12:
        /*002c*/ 	.word	0x00000000
        /*0030*/ 	.short	0x000b
        /*0032*/ 	.short	0x0038
        /*0034*/ 	.byte	0x00, 0xf0, 0x11, 0x00


	//----- nvinfo : EIATTR_KPARAM_INFO
	.align		4
.L_13:
        /*0038*/ 	.byte	0x04, 0x17
        /*003a*/ 	.short	(.L_15 - .L_14)
.L_14:
        /*003c*/ 	.word	0x00000000
        /*0040*/ 	.short	0x000a
        /*0042*/ 	.short	0x0034
        /*0044*/ 	.byte	0x00, 0xf0, 0x11, 0x00


	//----- nvinfo : EIATTR_KPARAM_INFO
	.align		4
.L_15:
        /*0048*/ 	.byte	0x04, 0x17
        /*004a*/ 	.short	(.L_17 - .L_16)
.L_16:
        /*004c*/ 	.word	0x00000000
        /*0050*/ 	.short	0x0009
        /*0052*/ 	.short	0x0030
        /*0054*/ 	.byte	0x00, 0xf0, 0x11, 0x00


	//----- nvinfo : EIATTR_KPARAM_INFO
	.align		4
.L_17:
        /*0058*/ 	.byte	0x04, 0x17
        /*005a*/ 	.short	(.L_19 - .L_18)
.L_18:
        /*005c*/ 	.word	0x00000000
        /*0060*/ 	.short	0x0008
        /*0062*/ 	.short	0x002c
        /*0064*/ 	.byte	0x00, 0xf0, 0x11, 0x00


	//----- nvinfo : EIATTR_KPARAM_INFO
	.align		4
.L_19:
        /*0068*/ 	.byte	0x04, 0x17
        /*006a*/ 	.short	(.L_21 - .L_20)
.L_20:
        /*006c*/ 	.word	0x00000000
        /*0070*/ 	.short	0x0007
        /*0072*/ 	.short	0x0028
        /*0074*/ 	.byte	0x00, 0xf0, 0x11, 0x00


	//----- nvinfo : EIATTR_KPARAM_INFO
	.align		4
.L_21:
        /*0078*/ 	.byte	0x04, 0x17
        /*007a*/ 	.short	(.L_23 - .L_22)
.L_22:
        /*007c*/ 	.word	0x00000000
        /*0080*/ 	.short	0x0006
        /*0082*/ 	.short	0x0024
        /*0084*/ 	.byte	0x00, 0xf0, 0x11, 0x00


	//----- nvinfo : EIATTR_KPARAM_INFO
	.align		4
.L_23:
        /*0088*/ 	.byte	0x04, 0x17
        /*008a*/ 	.short	(.L_25 - .L_24)
.L_24:
        /*008c*/ 	.word	0x00000000
        /*0090*/ 	.short	0x0005
        /*0092*/ 	.short	0x0020
        /*0094*/ 	.byte	0x00, 0xf0, 0x11, 0x00


	//----- nvinfo : EIATTR_KPARAM_INFO
	.align		4
.L_25:
        /*0098*/ 	.byte	0x04, 0x17
        /*009a*/ 	.short	(.L_27 - .L_26)
.L_26:
        /*009c*/ 	.word	0x00000000
        /*00a0*/ 	.short	0x0004
        /*00a2*/ 	.short	0x001c
        /*00a4*/ 	.byte	0x00, 0xf0, 0x11, 0x00


	//----- nvinfo : EIATTR_KPARAM_INFO
	.align		4
.L_27:
        /*00a8*/ 	.byte	0x04, 0x17
        /*00aa*/ 	.short	(.L_29 - .L_28)
.L_28:
        /*00ac*/ 	.word	0x00000000
        /*00b0*/ 	.short	0x0003
        /*00b2*/ 	.short	0x0018
        /*00b4*/ 	.byte	0x00, 0xf0, 0x11, 0x00


	//----- nvinfo : EIATTR_KPARAM_INFO
	.align		4
.L_29:
        /*00b8*/ 	.byte	0x04, 0x17
        /*00ba*/ 	.short	(.L_31 - .L_30)
.L_30:
        /*00bc*/ 	.word	0x00000000
        /*00c0*/ 	.short	0x0002
        /*00c2*/ 	.short	0x0010
        /*00c4*/ 	.byte	0x00, 0xf4, 0x21, 0x00


	//----- nvinfo : EIATTR_KPARAM_INFO
	.align		4
.L_31:
        /*00c8*/ 	.byte	0x04, 0x17
        /*00ca*/ 	.short	(.L_33 - .L_32)
.L_32:
        /*00cc*/ 	.word	0x00000000
        /*00d0*/ 	.short	0x0001
        /*00d2*/ 	.short	0x0008
        /*00d4*/ 	.byte	0x00, 0xf4, 0x21, 0x00


	//----- nvinfo : EIATTR_KPARAM_INFO
	.align		4
.L_33:
        /*00d8*/ 	.byte	0x04, 0x17
        /*00da*/ 	.short	(.L_35 - .L_34)
.L_34:
        /*00dc*/ 	.word	0x00000000
        /*00e0*/ 	.short	0x0000
        /*00e2*/ 	.short	0x0000
        /*00e4*/ 	.byte	0x00, 0xf4, 0x21, 0x00


	//----- nvinfo : EIATTR_SPARSE_MMA_MASK
	.align		4
.L_35:
        /*00e8*/ 	.byte	0x03, 0x50
        /*00ea*/ 	.short	0x0000


	//----- nvinfo : EIATTR_MAXREG_COUNT
	.align		4
        /*00ec*/ 	.byte	0x03, 0x1b
        /*00ee*/ 	.short	0x00ff


	//----- nvinfo : EIATTR_NUM_BARRIERS
	.align		4
        /*00f0*/ 	.byte	0x02, 0x4c
        /*00f2*/ 	.byte	0x01
	.zero		1


	//----- nvinfo : EIATTR_ANNOTATIONS
	.align		4
        /*00f4*/ 	.byte	0x04, 0x55
        /*00f6*/ 	.short	(.L_37 - .L_36)


	//   ....[0]....
.L_36:
        /*00f8*/ 	.word	0x00000001
        /*00fc*/ 	.byte	0xd0, 0x0a, 0x00, 0x00, 0x01, 0x00, 0x00, 0x00, 0x00, 0x0b, 0x00, 0x00, 0x01, 0x00, 0x00, 0x00
        /* <DEDUP_REMOVED lines=4013> */
        /*fbdc*/ 	.byte	0x40, 0x80, 0x04, 0x00, 0x01, 0x00, 0x00, 0x00, 0x20, 0xf3, 0x04, 0x00


	//----- nvinfo : EIATTR_MERCURY_ISA_VERSION
	.align		4
.L_37:
        /*fbe8*/ 	.byte	0x03, 0x5f
        /*fbea*/ 	.short	0x0101


	//----- nvinfo : EIATTR_EXIT_INSTR_OFFSETS
	.align		4
        /*fbec*/ 	.byte	0x04, 0x1c
        /*fbee*/ 	.short	(.L_39 - .L_38)


	//   ....[0]....
.L_38:
        /*fbf0*/ 	.word	0x0004fcb0


	//   ....[1]....
        /*fbf4*/ 	.word	0x0004fce0


	//----- nvinfo : EIATTR_REQNTID
	.align		4
.L_39:
        /*fbf8*/ 	.byte	0x04, 0x10
        /*fbfa*/ 	.short	(.L_41 - .L_40)
.L_40:
        /*fbfc*/ 	.word	0x00000080
        /*fc00*/ 	.word	0x00000001
        /*fc04*/ 	.word	0x00000001


	//----- nvinfo : EIATTR_CBANK_PARAM_SIZE
	.align		4
.L_41:
        /*fc08*/ 	.byte	0x03, 0x19
        /*fc0a*/ 	.short	0x0050


	//----- nvinfo : EIATTR_PARAM_CBANK
	.align		4
        /*fc0c*/ 	.byte	0x04, 0x0a
        /*fc0e*/ 	.short	(.L_43 - .L_42)
	.align		4
.L_42:
        /*fc10*/ 	.word	index@(.nv.constant0.matmul_kernel)
        /*fc14*/ 	.short	0x0210
        /*fc16*/ 	.short	0x0050


	//----- nvinfo : EIATTR_SW_WAR
	.align		4
.L_43:
        /*fc18*/ 	.byte	0x04, 0x36
        /*fc1a*/ 	.short	(.L_45 - .L_44)
.L_44:
        /*fc1c*/ 	.word	0x00000008
.L_45:


//--------------------- .nv.callgraph             --------------------------
	.section	.nv.callgraph,"",@"SHT_CUDA_CALLGRAPH"
	.align	4
	.sectionentsize	8
	.align		4
        /*0000*/ 	.word	0x00000000
	.align		4
        /*0004*/ 	.word	0xffffffff
	.align		4
        /*0008*/ 	.word	0x00000000
	.align		4
        /*000c*/ 	.word	0xfffffffe
	.align		4
        /*0010*/ 	.word	0x00000000
	.align		4
        /*0014*/ 	.word	0xfffffffd
	.align		4
        /*0018*/ 	.word	0x00000000
	.align		4
        /*001c*/ 	.word	0xfffffffc


//--------------------- .text.matmul_kernel       --------------------------
	.section	.text.matmul_kernel,"ax",@progbits
	.align	128
        .global         matmul_kernel
        .type           matmul_kernel,@function
        .size           matmul_kernel,(.L_x_3 - matmul_kernel)
        .other          matmul_kernel,@"STO_CUDA_ENTRY STV_DEFAULT"
matmul_kernel:
.text.matmul_kernel:
[----:B------:R-:W0:Y:S08]  /*0000*/  LDC R1, c[0x0][0x28] ;  /* 0x00000a00ff017b82 */ /* 0x000e300000000800 */
[----:B------:R-:W1:Y:S01]  /*0010*/  LDC.64 R2, c[0x0][0x228] ;  /* 0x00008a00ff027b82 */ /* 0x000e620000000a00 */
[----:B------:R-:W2:Y:S01]  /*0020*/  S2R R7, SR_CTAID.X ;  /* 0x0000000000077919 */ /* 0x000ea20000002500 */
[----:B0-----:R-:W-:Y:S01]  /*0030*/  VIADD R1, R1, 0xffffd970 ;  /* 0xffffd97001017836 */ /* 0x001fe20000000000 */
[----:B------:R-:W-:Y:S01]  /*0040*/  ULDC.64 UR60, c[0x0][0x208] ;  /* 0x00008200003c7ab9 */ /* 0x000fe20000000a00 */
[----:B------:R-:W-:Y:S01]  /*0050*/  CS2R R224, SRZ ;  /* 0x0000000000e07805 */ /* 0x000fe2000001ff00 */
[----:B------:R-:W0:Y:S01]  /*0060*/  S2R R18, SR_TID.X ;  /* 0x0000000000127919 */ /* 0x000e220000002100 */
[----:B------:R-:W-:-:S02]  /*0070*/  CS2R R226, SRZ ;  /* 0x0000000000e27805 */ /* 0x000fc4000001ff00 */
[----:B------:R-:W-:Y:S02]  /*0080*/  CS2R R24, SRZ ;  /* 0x0000000000187805 */ /* 0x000fe4000001ff00 */
[----:B------:R-:W-:Y:S02]  /*0090*/  CS2R R26, SRZ ;  /* 0x00000000001a7805 */ /* 0x000fe4000001ff00 */
[----:B------:R-:W-:Y:S02]  /*00a0*/  CS2R R200, SRZ ;  /* 0x0000000000c87805 */ /* 0x000fe4000001ff00 */
[----:B------:R-:W-:Y:S02]  /*00b0*/  CS2R R202, SRZ ;  /* 0x0000000000ca7805 */ /* 0x000fe4000001ff00 */
[----:B------:R-:W-:Y:S02]  /*00c0*/  CS2R R196, SRZ ;  /* 0x0000000000c47805 */ /* 0x000fe4000001ff00 */
        /* <DEDUP_REMOVED lines=11> */
[----:B------:R-:W-:Y:S01]  /*0180*/  CS2R R32, SRZ ;  /* 0x0000000000207805 */ /* 0x000fe2000001ff00 */
[----:B-1----:R-:W-:Y:S01]  /*0190*/  VIADD R0, R3, 0xff ;  /* 0x000000ff03007836 */ /* 0x002fe20000000000 */
[----:B------:R-:W-:-:S02]  /*01a0*/  CS2R R34, SRZ ;  /* 0x0000000000227805 */ /* 0x000fc4000001ff00 */
[----:B------:R-:W-:Y:S02]  /*01b0*/  CS2R R148, SRZ ;  /* 0x0000000000947805 */ /* 0x000fe4000001ff00 */
[----:B------:R-:W-:Y:S02]  /*01c0*/  CS2R R150, SRZ ;  /* 0x0000000000967805 */ /* 0x000fe4000001ff00 */
[----:B------:R-:W-:Y:S02]  /*01d0*/  CS2R R144, SRZ ;  /* 0x0000000000907805 */ /* 0x000fe4000001ff00 */
[----:B------:R-:W-:Y:S02]  /*01e0*/  SHF.R.S32.HI R5, RZ, 0x1f, R0 ;  /* 0x0000001fff057819 */ /* 0x000fe40000011400 */
[----:B------:R-:W-:Y:S02]  /*01f0*/  CS2R R146, SRZ ;  /* 0x0000000000927805 */ /* 0x000fe4000001ff00 */
[----:B------:R-:W-:-:S02]  /*0200*/  CS2R R140, SRZ ;  /* 0x00000000008c7805 */ /* 0x000fc4000001ff00 */
[----:B------:R-:W-:Y:S02]  /*0210*/  CS2R R142, SRZ ;  /* 0x00000000008e7805 */ /* 0x000fe4000001ff00 */
[----:B------:R-:W-:Y:S02]  /*0220*/  LEA.HI R5, R5, R0, RZ, 0x8 ;  /* 0x0000000005057211 */ /* 0x000fe400078f40ff */
[----:B------:R-:W-:Y:S02]  /*0230*/  CS2R R36, SRZ ;  /* 0x0000000000247805 */ /* 0x000fe4000001ff00 */
[----:B--2---:R-:W-:Y:S02]  /*0240*/  IABS R10, R7 ;  /* 0x00000007000a7213 */ /* 0x004fe40000000000 */
[----:B------:R-:W-:Y:S02]  /*0250*/  CS2R R38, SRZ ;  /* 0x0000000000267805 */ /* 0x000fe4000001ff00 */
[----:B------:R-:W-:-:S02]  /*0260*/  SHF.R.S32.HI R5, RZ, 0x8, R5 ;  /* 0x00000008ff057819 */ /* 0x000fc40000011405 */
[----:B------:R-:W-:Y:S02]  /*0270*/  CS2R R120, SRZ ;  /* 0x0000000000787805 */ /* 0x000fe4000001ff00 */
[----:B------:R-:W-:Y:S02]  /*0280*/  CS2R R122, SRZ ;  /* 0x00000000007a7805 */ /* 0x000fe4000001ff00 */
[----:B------:R-:W-:Y:S02]  /*0290*/  CS2R R116, SRZ ;  /* 0x0000000000747805 */ /* 0x000fe4000001ff00 */
[----:B------:R-:W-:Y:S01]  /*02a0*/  CS2R R118, SRZ ;  /* 0x0000000000767805 */ /* 0x000fe2000001ff00 */
[----:B------:R-:W-:Y:S01]  /*02b0*/  IMAD.SHL.U32 R6, R5, 0x4, RZ ;  /* 0x0000000405067824 */ /* 0x000fe200078e00ff */
[----:B------:R-:W-:Y:S02]  /*02c0*/  CS2R R112, SRZ ;  /* 0x0000000000707805 */ /* 0x000fe4000001ff00 */
[----:B------:R-:W-:-:S02]  /*02d0*/  CS2R R114, SRZ ;  /* 0x0000000000727805 */ /* 0x000fc4000001ff00 */
[----:B------:R-:W-:Y:S02]  /*02e0*/  CS2R R40, SRZ ;  /* 0x0000000000287805 */ /* 0x000fe4000001ff00 */
[----:B------:R-:W-:Y:S02]  /*02f0*/  CS2R R42, SRZ ;  /* 0x00000000002a7805 */ /* 0x000fe4000001ff00 */
[-C--:B------:R-:W-:Y:S02]  /*0300*/  IABS R9, R6.reuse ;  /* 0x0000000600097213 */ /* 0x080fe40000000000 */
[----:B------:R-:W-:Y:S02]  /*0310*/  CS2R R92, SRZ ;  /* 0x00000000005c7805 */ /* 0x000fe4000001ff00 */
[----:B------:R-:W-:Y:S02]  /*0320*/  IABS R12, R6 ;  /* 0x00000006000c7213 */ /* 0x000fe40000000000 */
[----:B------:R-:W-:Y:S01]  /*0330*/  CS2R R94, SRZ ;  /* 0x00000000005e7805 */ /* 0x000fe2000001ff00 */
[----:B------:R-:W1:Y:S01]  /*0340*/  I2F.RP R0, R9 ;  /* 0x0000000900007306 */ /* 0x000e620000209400 */
        /* <DEDUP_REMOVED lines=13> */
[----:B------:R-:W-:Y:S01]  /*0420*/  CS2R R52, SRZ ;  /* 0x0000000000347805 */ /* 0x000fe2000001ff00 */
[----:B-1----:R-:W1:Y:S01]  /*0430*/  MUFU.RCP R0, R0 ;  /* 0x0000000000007308 */ /* 0x002e620000001000 */
        /* <DEDUP_REMOVED lines=17> */
[----:B------:R-:W-:Y:S01]  /*0550*/  CS2R R106, SRZ ;  /* 0x00000000006a7805 */ /* 0x000fe2000001ff00 */
[----:B------:R-:W-:Y:S01]  /*0560*/  IMAD.MOV R0, RZ, RZ, -R12 ;  /* 0x000000ffff007224 */ /* 0x000fe200078e0a0c */
[----:B------:R-:W-:Y:S01]  /*0570*/  CS2R R108, SRZ ;  /* 0x00000000006c7805 */ /* 0x000fe2000001ff00 */
[----:B------:R1:W2:Y:S01]  /*0580*/  F2I.FTZ.U32.TRUNC.NTZ R5, R4 ;  /* 0x0000000400057305 */ /* 0x0002a2000021f000 */
        /* <DEDUP_REMOVED lines=8> */
[----:B-1----:R-:W-:Y:S01]  /*0610*/  IMAD.MOV.U32 R4, RZ, RZ, RZ ;  /* 0x000000ffff047224 */ /* 0x002fe200078e00ff */
[----:B------:R-:W-:Y:S02]  /*0620*/  CS2R R138, SRZ ;  /* 0x00000000008a7805 */ /* 0x000fe4000001ff00 */
[----:B------:R-:W-:Y:S02]  /*0630*/  CS2R R156, SRZ ;  /* 0x00000000009c7805 */ /* 0x000fe4000001ff00 */
[----:B------:R-:W-:Y:S02]  /*0640*/  CS2R R158, SRZ ;  /* 0x00000000009e7805 */ /* 0x000fe4000001ff00 */
[----:B------:R-:W-:Y:S02]  /*0650*/  CS2R R152, SRZ ;  /* 0x0000000000987805 */ /* 0x000fe4000001ff00 */
[----:B------:R-:W-:Y:S01]  /*0660*/  CS2R R154, SRZ ;  /* 0x00000000009a7805 */ /* 0x000fe2000001ff00 */
[----:B--2---:R-:W-:Y:S01]  /*0670*/  IMAD.MOV R8, RZ, RZ, -R5 ;  /* 0x000000ffff087224 */ /* 0x004fe200078e0a05 */
[----:B------:R-:W-:-:S02]  /*0680*/  CS2R R160, SRZ ;  /* 0x0000000000a07805 */ /* 0x000fc4000001ff00 */
[----:B------:R-:W-:Y:S02]  /*0690*/  CS2R R162, SRZ ;  /* 0x0000000000a27805 */ /* 0x000fe4000001ff00 */
[----:B------:R-:W-:Y:S01]  /*06a0*/  CS2R R164, SRZ ;  /* 0x0000000000a47805 */ /* 0x000fe2000001ff00 */
[----:B------:R-:W-:Y:S01]  /*06b0*/  IMAD R11, R8, R9, RZ ;  /* 0x00000009080b7224 */ /* 0x000fe200078e02ff */
[----:B------:R-:W-:Y:S01]  /*06c0*/  CS2R R166, SRZ ;  /* 0x0000000000a67805 */ /* 0x000fe2000001ff00 */
[----:B------:R-:W-:Y:S01]  /*06d0*/  IMAD.MOV.U32 R8, RZ, RZ, R10 ;  /* 0x000000ffff087224 */ /* 0x000fe200078e000a */
[----:B------:R-:W-:Y:S01]  /*06e0*/  CS2R R184, SRZ ;  /* 0x0000000000b87805 */ /* 0x000fe2000001ff00 */
[----:B------:R-:W-:Y:S01]  /*06f0*/  IMAD.HI.U32 R5, R5, R11, R4 ;  /* 0x0000000b05057227 */ /* 0x000fe200078e0004 */
[----:B------:R-:W-:Y:S02]  /*0700*/  CS2R R186, SRZ ;  /* 0x0000000000ba7805 */ /* 0x000fe4000001ff00 */
[----:B------:R-:W-:-:S02]  /*0710*/  CS2R R180, SRZ ;  /* 0x0000000000b47805 */ /* 0x000fc4000001ff00 */
[----:B------:R-:W-:Y:S02]  /*0720*/  CS2R R182, SRZ ;  /* 0x0000000000b67805 */ /* 0x000fe4000001ff00 */
[----:B------:R-:W-:Y:S02]  /*0730*/  CS2R R188, SRZ ;  /* 0x0000000000bc7805 */ /* 0x000fe4000001ff00 */
[----:B------:R-:W-:Y:S01]  /*0740*/  CS2R R190, SRZ ;  /* 0x0000000000be7805 */ /* 0x000fe2000001ff00 */
[----:B------:R-:W-:Y:S01]  /*0750*/  IMAD.HI.U32 R5, R5, R8, RZ ;  /* 0x0000000805057227 */ /* 0x000fe200078e00ff */
[----:B------:R-:W-:Y:S02]  /*0760*/  CS2R R204, SRZ ;  /* 0x0000000000cc7805 */ /* 0x000fe4000001ff00 */
[----:B------:R-:W-:Y:S02]  /*0770*/  CS2R R206, SRZ ;  /* 0x0000000000ce7805 */ /* 0x000fe4000001ff00 */
[----:B------:R-:W-:Y:S01]  /*0780*/  CS2R R212, SRZ ;  /* 0x0000000000d47805 */ /* 0x000fe2000001ff00 */
[----:B------:R-:W-:Y:S01]  /*0790*/  IMAD R0, R5, R0, R8 ;  /* 0x0000000005007224 */ /* 0x000fe200078e0208 */
[----:B------:R-:W-:-:S02]  /*07a0*/  CS2R R214, SRZ ;  /* 0x0000000000d67805 */ /* 0x000fc4000001ff00 */
[----:B------:R-:W-:Y:S02]  /*07b0*/  CS2R R208, SRZ ;  /* 0x0000000000d07805 */ /* 0x000fe4000001ff00 */
[----:B------:R-:W-:Y:S02]  /*07c0*/  CS2R R210, SRZ ;  /* 0x0000000000d27805 */ /* 0x000fe4000001ff00 */
[----:B------:R-:W-:Y:S02]  /*07d0*/  CS2R R216, SRZ ;  /* 0x0000000000d87805 */ /* 0x000fe4000001ff00 */
[----:B------:R-:W-:Y:S02]  /*07e0*/  ISETP.GT.U32.AND P1, PT, R9, R0, PT ;  /* 0x000000000900720c */ /* 0x000fe40003f24070 */
        /* <DEDUP_REMOVED lines=9> */
[----:B------:R-:W-:Y:S02]  /*0880*/  @!P1 IMAD.IADD R0, R0, 0x1, -R9 ;  /* 0x0000000100009824 */ /* 0x000fe400078e0a09 */
[----:B------:R-:W-:Y:S01]  /*0890*/  @!P1 VIADD R5, R5, 0x1 ;  /* 0x0000000105059836 */ /* 0x000fe20000000000 */
[----:B------:R-:W-:Y:S02]  /*08a0*/  ISETP.NE.AND P1, PT, R6, RZ, PT ;  /* 0x000000ff0600720c */ /* 0x000fe40003f25270 */
[----:B------:R-:W-:Y:S02]  /*08b0*/  ISETP.GE.U32.AND P0, PT, R0, R9, PT ;  /* 0x000000090000720c */ /* 0x000fe40003f06070 */
[----:B------:R-:W-:-:S04]  /*08c0*/  LOP3.LUT R0, R7, R6, RZ, 0x3c, !PT ;  /* 0x0000000607007212 */ /* 0x000fc800078e3cff */
[----:B------:R-:W-:Y:S01]  /*08d0*/  ISETP.GE.AND P2, PT, R0, RZ, PT ;  /* 0x000000ff0000720c */ /* 0x000fe20003f46270 */
[----:B------:R-:W-:-:S06]  /*08e0*/  VIADD R0, R2, 0x1ff ;  /* 0x000001ff02007836 */ /* 0x000fcc0000000000 */
[----:B------:R-:W-:-:S04]  /*08f0*/  @P0 VIADD R5, R5, 0x1 ;  /* 0x0000000105050836 */ /* 0x000fc80000000000 */
[----:B------:R-:W-:Y:S01]  /*0900*/  IMAD.MOV.U32 R4, RZ, RZ, R5 ;  /* 0x000000ffff047224 */ /* 0x000fe200078e0005 */
[----:B------:R-:W-:-:S03]  /*0910*/  SHF.R.S32.HI R5, RZ, 0x1f, R0 ;  /* 0x0000001fff057819 */ /* 0x000fc60000011400 */
[----:B------:R-:W-:Y:S01]  /*0920*/  @!P2 IMAD.MOV R4, RZ, RZ, -R4 ;  /* 0x000000ffff04a224 */ /* 0x000fe200078e0a04 */
[----:B------:R-:W-:Y:S02]  /*0930*/  @!P1 LOP3.LUT R4, RZ, R6, RZ, 0x33, !PT ;  /* 0x00000006ff049212 */ /* 0x000fe400078e33ff */
[----:B------:R-:W-:-:S03]  /*0940*/  LEA.HI R5, R5, R0, RZ, 0x9 ;  /* 0x0000000005057211 */ /* 0x000fc600078f48ff */
[----:B------:R-:W-:Y:S02]  /*0950*/  IMAD.SHL.U32 R17, R4, 0x4, RZ ;  /* 0x0000000404117824 */ /* 0x000fe400078e00ff */
[----:B------:R-:W-:-:S03]  /*0960*/  IMAD.MOV R4, RZ, RZ, -R4 ;  /* 0x000000ffff047224 */ /* 0x000fc600078e0a04 */
[----:B------:R-:W-:Y:S01]  /*0970*/  LEA.HI.SX32 R5, R5, -R17, 0x17 ;  /* 0x8000001105057211 */ /* 0x000fe200078fbaff */
[----:B------:R-:W-:-:S03]  /*0980*/  IMAD R8, R6, R4, R7 ;  /* 0x0000000406087224 */ /* 0x000fc600078e0207 */
[----:B------:R-:W-:Y:S02]  /*0990*/  VIMNMX R13, R5, 0x4, PT ;  /* 0x00000004050d7848 */ /* 0x000fe40003fe0100 */
[----:B------:R-:W-:Y:S02]  /*09a0*/  IABS R11, R8 ;  /* 0x00000008000b7213 */ /* 0x000fe40000000000 */
[-C--:B------:R-:W-:Y:S02]  /*09b0*/  IABS R9, R13.reuse ;  /* 0x0000000d00097213 */ /* 0x080fe40000000000 */
[----:B------:R-:W-:Y:S02]  /*09c0*/  IABS R6, R13 ;  /* 0x0000000d00067213 */ /* 0x000fe40000000000 */
[----:B------:R-:W1:Y:S08]  /*09d0*/  I2F.RP R0, R9 ;  /* 0x0000000900007306 */ /* 0x000e700000209400 */
[----:B-1----:R-:W1:Y:S02]  /*09e0*/  MUFU.RCP R0, R0 ;  /* 0x0000000000007308 */ /* 0x002e640000001000 */
[----:B-1----:R-:W-:-:S02]  /*09f0*/  VIADD R5, R0, 0xffffffe ;  /* 0x0ffffffe00057836 */ /* 0x002fc40000000000 */
[----:B------:R-:W-:Y:S02]  /*0a00*/  IMAD.MOV R0, RZ, RZ, -R6 ;  /* 0x000000ffff007224 */ /* 0x000fe400078e0a06 */
[----:B------:R-:W1:Y:S02]  /*0a10*/  S2R R6, SR_CgaCtaId ;  /* 0x0000000000067919 */ /* 0x000e640000008800 */
[----:B------:R-:W2:Y:S02]  /*0a20*/  F2I.FTZ.U32.TRUNC.NTZ R5, R5 ;  /* 0x0000000500057305 */ /* 0x000ea4000021f000 */
[----:B--2---:R-:W-:-:S04]  /*0a30*/  IMAD.MOV R10, RZ, RZ, -R5 ;  /* 0x000000ffff0a7224 */ /* 0x004fc800078e0a05 */
[----:B------:R-:W-:-:S04]  /*0a40*/  IMAD.MOV.U32 R4, RZ, RZ, R10 ;  /* 0x000000ffff047224 */ /* 0x000fc800078e000a */
[----:B------:R-:W-:Y:S02]  /*0a50*/  IMAD R7, R4, R9, RZ ;  /* 0x0000000904077224 */ /* 0x000fe400078e02ff */
[----:B------:R-:W-:-:S04]  /*0a60*/  IMAD.MOV.U32 R4, RZ, RZ, RZ ;  /* 0x000000ffff047224 */ /* 0x000fc800078e00ff */
[----:B------:R-:W-:Y:S01]  /*0a70*/  IMAD.HI.U32 R4, R5, R7, R4 ;  /* 0x0000000705047227 */ /* 0x000fe200078e0004 */
[----:B------:R-:W-:-:S04]  /*0a80*/  MOV R5, 0x400 ;  /* 0x0000040000057802 */ /* 0x000fc80000000f00 */
[----:B-1----:R-:W-:Y:S01]  /*0a90*/  LEA R237, R6, R5, 0x18 ;  /* 0x0000000506ed7211 */ /* 0x002fe200078ec0ff */
[----:B------:R-:W-:Y:S01]  /*0aa0*/  IMAD.HI.U32 R16, R4, R11, RZ ;  /* 0x0000000b04107227 */ /* 0x000fe200078e00ff */
[----:B0-----:R-:W-:Y:S02]  /*0ab0*/  LOP3.LUT R4, R18, 0x7f, RZ, 0xc0, !PT ;  /* 0x0000007f12047812 */ /* 0x001fe400078ec0ff */
[----:B------:R-:W-:Y:S01]  /*0ac0*/  CS2R R6, SRZ ;  /* 0x0000000000067805 */ /* 0x000fe2000001ff00 */
[----:B------:R0:W-:Y:S01]  /*0ad0*/  STL [R1+0x1c8c], R237 ;  /* 0x001c8ced01007387 */ /* 0x0001e20000100800 */
[----:B------:R-:W-:Y:S01]  /*0ae0*/  IMAD R0, R16, R0, R11 ;  /* 0x0000000010007224 */ /* 0x000fe200078e020b */
[----:B------:R-:W-:Y:S02]  /*0af0*/  CS2R R10, SRZ ;  /* 0x00000000000a7805 */ /* 0x000fe4000001ff00 */
[----:B------:R0:W-:Y:S02]  /*0b00*/  STL [R1+0x160], RZ ;  /* 0x000160ff01007387 */ /* 0x0001e40000100800 */
[----:B------:R-:W-:-:S02]  /*0b10*/  ISETP.GT.U32.AND P1, PT, R9, R0, PT ;  /* 0x000000000900720c */ /* 0x000fc40003f24070 */
[----:B------:R0:W-:Y:S04]  /*0b20*/  STL [R1+0x164], RZ ;  /* 0x000164ff01007387 */ /* 0x0001e80000100800 */
[----:B------:R0:W-:Y:S04]  /*0b30*/  STL [R1+0x168], RZ ;  /* 0x000168ff01007387 */ /* 0x0001e80000100800 */
[----:B------:R0:W-:Y:S03]  /*0b40*/  STL [R1+0x16c], RZ ;  /* 0x00016cff01007387 */ /* 0x0001e60000100800 */
[----:B------:R-:W-:Y:S01]  /*0b50*/  @!P1 IMAD.IADD R0, R0, 0x1, -R9 ;  /* 0x0000000100009824 */ /* 0x000fe200078e0a09 */
[----:B------:R0:W-:Y:S01]  /*0b60*/  STL [R1+0x180], RZ ;  /* 0x000180ff01007387 */ /* 0x0001e20000100800 */
[----:B------:R-:W-:Y:S01]  /*0b70*/  @!P1 VIADD R16, R16, 0x1 ;  /* 0x0000000110109836 */ /* 0x000fe20000000000 */
[----:B------:R-:W-:-:S02]  /*0b80*/  ISETP.NE.AND P1, PT, R13, RZ, PT ;  /* 0x000000ff0d00720c */ /* 0x000fc40003f25270 */
[----:B------:R0:W-:Y:S01]  /*0b90*/  STL [R1+0x184], RZ ;  /* 0x000184ff01007387 */ /* 0x0001e20000100800 */
[----:B------:R-:W-:Y:S02]  /*0ba0*/  ISETP.GE.U32.AND P0, PT, R0, R9, PT ;  /* 0x000000090000720c */ /* 0x000fe40003f06070 */
[----:B------:R-:W-:Y:S01]  /*0bb0*/  LOP3.LUT R0, R8, R13, RZ, 0x3c, !PT ;  /* 0x0000000d08007212 */ /* 0x000fe200078e3cff */
[----:B------:R0:W-:Y:S03]  /*0bc0*/  STL [R1+0x188], RZ ;  /* 0x000188ff01007387 */ /* 0x0001e60000100800 */
[----:B------:R-:W-:Y:S01]  /*0bd0*/  ISETP.GE.AND P2, PT, R0, RZ, PT ;  /* 0x000000ff0000720c */ /* 0x000fe20003f46270 */
[----:B------:R0:W-:Y:S04]  /*0be0*/  STL [R1+0x18c], RZ ;  /* 0x00018cff01007387 */ /* 0x0001e80000100800 */
[----:B------:R0:W-:Y:S02]  /*0bf0*/  STL [R1+0x170], RZ ;  /* 0x000170ff01007387 */ /* 0x0001e40000100800 */
[----:B------:R-:W-:-:S02]  /*0c00*/  @P0 VIADD R16, R16, 0x1 ;  /* 0x0000000110100836 */ /* 0x000fc40000000000 */
[----:B------:R0:W-:Y:S04]  /*0c10*/  STL [R1+0x174], RZ ;  /* 0x000174ff01007387 */ /* 0x0001e80000100800 */
[----:B------:R0:W-:Y:S01]  /*0c20*/  STL [R1+0x178], RZ ;  /* 0x000178ff01007387 */ /* 0x0001e20000100800 */
[----:B------:R-:W-:Y:S01]  /*0c30*/  @!P2 IMAD.MOV R16, RZ, RZ, -R16 ;  /* 0x000000ffff10a224 */ /* 0x000fe200078e0a10 */
[----:B------:R-:W-:Y:S02]  /*0c40*/  @!P1 LOP3.LUT R16, RZ, R13, RZ, 0x33, !PT ;  /* 0x0000000dff109212 */ /* 0x000fe400078e33ff */
[----:B------:R0:W-:Y:S03]  /*0c50*/  STL [R1+0x17c], RZ ;  /* 0x00017cff01007387 */ /* 0x0001e60000100800 */
[----:B------:R-:W-:Y:S01]  /*0c60*/  IMAD.MOV R0, RZ, RZ, -R16 ;  /* 0x000000ffff007224 */ /* 0x000fe200078e0a10 */
[----:B------:R0:W-:Y:S01]  /*0c70*/  STL [R1+0x190], RZ ;  /* 0x000190ff01007387 */ /* 0x0001e20000100800 */
[----:B------:R-:W-:-:S02]  /*0c80*/  IMAD.SHL.U32 R16, R16, 0x100, RZ ;  /* 0x0000010010107824 */ /* 0x000fc400078e00ff */
[----:B------:R-:W-:Y:S01]  /*0c90*/  IMAD R0, R13, R0, R8 ;  /* 0x000000000d007224 */ /* 0x000fe200078e0208 */
[----:B------:R0:W-:Y:S01]  /*0ca0*/  STL [R1+0x194], RZ ;  /* 0x000194ff01007387 */ /* 0x0001e20000100800 */
[----:B------:R-:W-:Y:S02]  /*0cb0*/  CS2R R12, SRZ ;  /* 0x00000000000c7805 */ /* 0x000fe4000001ff00 */
[----:B------:R-:W-:Y:S01]  /*0cc0*/  CS2R R8, SRZ ;  /* 0x0000000000087805 */ /* 0x000fe2000001ff00 */
[----:B------:R-:W-:Y:S01]  /*0cd0*/  IMAD.IADD R17, R17, 0x1, R0 ;  /* 0x0000000111117824 */ /* 0x000fe200078e0200 */
[----:B------:R0:W-:Y:S01]  /*0ce0*/  STL [R1+0x198], RZ ;  /* 0x000198ff01007387 */ /* 0x0001e20000100800 */
[----:B------:R-:W1:Y:S02]  /*0cf0*/  LDC R0, c[0x0][0x230] ;  /* 0x00008c00ff007b82 */ /* 0x000e640000000800 */
[----:B------:R-:W-:Y:S01]  /*0d00*/  IMAD R17, R17, 0x200, R4 ;  /* 0x0000020011117824 */ /* 0x000fe200078e0204 */
[----:B------:R0:W-:Y:S01]  /*0d10*/  STL [R1+0x19c], RZ ;  /* 0x00019cff01007387 */ /* 0x0001e20000100800 */
[----:B------:R-:W-:-:S02]  /*0d20*/  CS2R R4, SRZ ;  /* 0x0000000000047805 */ /* 0x000fc4000001ff00 */
[C---:B------:R-:W-:Y:S01]  /*0d30*/  VIADD R20, R17.reuse, 0x80 ;  /* 0x0000008011147836 */ /* 0x040fe20000000000 */
[----:B------:R0:W-:Y:S01]  /*0d40*/  STL [R1+0x1a0], RZ ;  /* 0x0001a0ff01007387 */ /* 0x0001e20000100800 */
[C---:B------:R-:W-:Y:S02]  /*0d50*/  VIADD R21, R17.reuse, 0x100 ;  /* 0x0000010011157836 */ /* 0x040fe40000000000 */
[----:B------:R-:W-:Y:S01]  /*0d60*/  VIADD R22, R17, 0x180 ;  /* 0x0000018011167836 */ /* 0x000fe20000000000 */
[----:B------:R0:W-:Y:S04]  /*0d70*/  STL [R1+0x1a4], RZ ;  /* 0x0001a4ff01007387 */ /* 0x0001e80000100800 */
[----:B------:R0:W-:Y:S04]  /*0d80*/  STL [R1+0x1a8], RZ ;  /* 0x0001a8ff01007387 */ /* 0x0001e80000100800 */
[----:B------:R0:W-:Y:S04]  /*0d90*/  STL [R1+0x1ac], RZ ;  /* 0x0001acff01007387 */ /* 0x0001e80000100800 */
[----:B------:R0:W-:Y:S01]  /*0da0*/  STL [R1+0x1c0], RZ ;  /* 0x0001c0ff01007387 */ /* 0x0001e20000100800 */
[----:B-1----:R-:W-:-:S03]  /*0db0*/  VIADD R0, R0, 0x3f ;  /* 0x0000003f00007836 */ /* 0x002fc60000000000 */
[----:B------:R0:W-:Y:S02]  /*0dc0*/  STL [R1+0x1c4], RZ ;  /* 0x0001c4ff01007387 */ /* 0x0001e40000100800 */
[----:B------:R-:W-:Y:S02]  /*0dd0*/  ISETP.GE.AND P0, PT, R0, 0x40, PT ;  /* 0x000000400000780c */ /* 0x000fe40003f06270 */
[----:B------:R0:W-:Y:S04]  /*0de0*/  STL [R1+0x1c8], RZ ;  /* 0x0001c8ff01007387 */ /* 0x0001e80000100800 */
        /* <DEDUP_REMOVED lines=260> */
[----:B------:R0:W-:Y:S01]  /*1e30*/  STL [R1+0xecc], RZ ;  /* 0x000eccff01007387 */ /* 0x0001e20000100800 */
[----:B------:R-:W-:Y:S05]  /*1e40*/  @!P0 BRA `(.L_x_0) ;  /* 0x0000033800788947 */ /* 0x000fea0003800000 */
[----:B------:R-:W-:Y:S01]  /*1e50*/  IABS R13, R2 ;  /* 0x00000002000d7213 */ /* 0x000fe20000000000 */
[----:B------:R-:W1:Y:S01]  /*1e60*/  LDC R43, c[0x0][0x234] ;  /* 0x00008d00ff2b7b82 */ /* 0x000e620000000800 */
[----:B------:R-:W-:Y:S02]  /*1e70*/  IABS R5, R3 ;  /* 0x0000000300057213 */ /* 0x000fe40000000000 */
[----:B------:R-:W2:Y:S01]  /*1e80*/  I2F.RP R4, R13 ;  /* 0x0000000d00047306 */ /* 0x000ea20000209400 */
[----:B------:R-:W-:Y:S02]  /*1e90*/  SHF.R.S32.HI R11, RZ, 0x1f, R0 ;  /* 0x0000001fff0b7819 */ /* 0x000fe40000011400 */
[----:B------:R-:W-:Y:S02]  /*1ea0*/  IABS R14, R21 ;  /* 0x00000015000e7213 */ /* 0x000fe40000000000 */
[----:B------:R-:W-:Y:S01]  /*1eb0*/  LEA.HI R46, R11, R0, RZ, 0x6 ;  /* 0x000000000b2e7211 */ /* 0x000fe200078f30ff */
[----:B------:R-:W3:Y:S01]  /*1ec0*/  LDC R49, c[0x0][0x23c] ;  /* 0x00008f00ff317b82 */ /* 0x000ee20000000800 */
[----:B------:R-:W-:Y:S01]  /*1ed0*/  IABS R24, R22 ;  /* 0x0000001600187213 */ /* 0x000fe20000000000 */
[----:B------:R-:W4:Y:S01]  /*1ee0*/  I2F.RP R10, R5 ;  /* 0x00000005000a7306 */ /* 0x000f220000209400 */
[----:B------:R-:W-:-:S02]  /*1ef0*/  LOP3.LUT R153, R18, 0x3f, RZ, 0xc0, !PT ;  /* 0x0000003f12997812 */ /* 0x000fc400078ec0ff */
[----:B------:R-:W-:Y:S02]  /*1f00*/  SHF.R.S32.HI R45, RZ, 0x6, R18 ;  /* 0x00000006ff2d7819 */ /* 0x000fe40000011412 */
[----:B------:R-:W-:Y:S02]  /*1f10*/  LOP3.LUT R44, R18, 0x40, RZ, 0xc0, !PT ;  /* 0x00000040122c7812 */ /* 0x000fe400078ec0ff */
[----:B------:R-:W-:Y:S01]  /*1f20*/  SGXT R45, R45, 0x1 ;  /* 0x000000012d2d781a */ /* 0x000fe20000000200 */
[----:B--2---:R-:W2:Y:S01]  /*1f30*/  MUFU.RCP R4, R4 ;  /* 0x0000000400047308 */ /* 0x004ea20000001000 */
[----:B------:R-:W-:-:S07]  /*1f40*/  LOP3.LUT R243, RZ, R3, RZ, 0x33, !PT ;  /* 0x00000003fff37212 */ /* 0x000fce00078e33ff */
[----:B----4-:R-:W4:Y:S01]  /*1f50*/  MUFU.RCP R10, R10 ;  /* 0x0000000a000a7308 */ /* 0x010f220000001000 */
[----:B--2---:R-:W-:-:S07]  /*1f60*/  VIADD R6, R4, 0xffffffe ;  /* 0x0ffffffe04067836 */ /* 0x004fce0000000000 */
[----:B------:R2:W5:Y:S01]  /*1f70*/  F2I.FTZ.U32.TRUNC.NTZ R7, R6 ;  /* 0x0000000600077305 */ /* 0x000562000021f000 */
[----:B----4-:R-:W-:Y:S01]  /*1f80*/  VIADD R8, R10, 0xffffffe ;  /* 0x0ffffffe0a087836 */ /* 0x010fe20000000000 */
[----:B------:R-:W-:-:S06]  /*1f90*/  IABS R10, R17 ;  /* 0x00000011000a7213 */ /* 0x000fcc0000000000 */
[----:B------:R4:W0:Y:S01]  /*1fa0*/  F2I.FTZ.U32.TRUNC.NTZ R9, R8 ;  /* 0x0000000800097305 */ /* 0x000822000021f000 */
[----:B--2---:R-:W-:Y:S02]  /*1fb0*/  IMAD.MOV.U32 R6, RZ, RZ, RZ ;  /* 0x000000ffff067224 */ /* 0x004fe400078e00ff */
[----:B-----5:R-:W-:Y:S02]  /*1fc0*/  IMAD.MOV R12, RZ, RZ, -R7 ;  /* 0x000000ffff0c7224 */ /* 0x020fe400078e0a07 */
[----:B----4-:R-:W-:Y:S02]  /*1fd0*/  IMAD.MOV.U32 R8, RZ, RZ, RZ ;  /* 0x000000ffff087224 */ /* 0x010fe400078e00ff */
[----:B------:R-:W-:Y:S01]  /*1fe0*/  IMAD R15, R12, R13, RZ ;  /* 0x0000000d0c0f7224 */ /* 0x000fe200078e02ff */
[----:B------:R-:W-:Y:S01]  /*1ff0*/  IABS R12, R20 ;  /* 0x00000014000c7213 */ /* 0x000fe20000000000 */
[----:B0-----:R-:W-:Y:S02]  /*2000*/  IMAD.MOV R0, RZ, RZ, -R9 ;  /* 0x000000ffff007224 */ /* 0x001fe400078e0a09 */
[----:B------:R-:W-:-:S04]  /*2010*/  IMAD.HI.U32 R7, R7, R15, R6 ;  /* 0x0000000f07077227 */ /* 0x000fc800078e0006 */
[----:B------:R-:W-:Y:S02]  /*2020*/  IMAD R11, R0, R5, RZ ;  /* 0x00000005000b7224 */ /* 0x000fe400078e02ff */
[----:B------:R-:W-:-:S04]  /*2030*/  IMAD.HI.U32 R0, R7, R10, RZ ;  /* 0x0000000a07007227 */ /* 0x000fc800078e00ff */
[----:B------:R-:W-:Y:S01]  /*2040*/  IMAD.HI.U32 R6, R9, R11, R8 ;  /* 0x0000000b09067227 */ /* 0x000fe200078e0008 */
[----:B------:R-:W-:-:S03]  /*2050*/  SHF.R.U32.HI R11, RZ, 0x6, R18 ;  /* 0x00000006ff0b7819 */ /* 0x000fc60000011612 */
[----:B------:R-:W-:-:S04]  /*2060*/  IMAD.HI.U32 R4, R7, R12, RZ ;  /* 0x0000000c07047227 */ /* 0x000fc800078e00ff */
[----:B------:R-:W-:-:S04]  /*2070*/  IMAD.HI.U32 R8, R7, R14, RZ ;  /* 0x0000000e07087227 */ /* 0x000fc800078e00ff */
[----:B------:R-:W-:-:S04]  /*2080*/  IMAD.HI.U32 R7, R7, R24, RZ ;  /* 0x0000001807077227 */ /* 0x000fc800078e00ff */
[----:B------:R-:W-:Y:S02]  /*2090*/  IMAD.MOV R0, RZ, RZ, -R0 ;  /* 0x000000ffff007224 */ /* 0x000fe400078e0a00 */
[----:B------:R-:W-:Y:S01]  /*20a0*/  IMAD.MOV R9, RZ, RZ, -R7 ;  /* 0x000000ffff097224 */ /* 0x000fe200078e0a07 */
[----:B------:R-:W-:Y:S01]  /*20b0*/  SGXT.U32 R7, R11, 0x1 ;  /* 0x000000010b07781a */ /* 0x000fe20000000000 */
[C---:B------:R-:W-:Y:S02]  /*20c0*/  IMAD R0, R13.reuse, R0, R10 ;  /* 0x000000000d007224 */ /* 0x040fe400078e020a */
[----:B------:R-:W-:Y:S01]  /*20d0*/  IMAD.MOV R4, RZ, RZ, -R4 ;  /* 0x000000ffff047224 */ /* 0x000fe200078e0a04 */
[----:B------:R-:W-:Y:S01]  /*20e0*/  LOP3.LUT R7, R16, R7, RZ, 0xfc, !PT ;  /* 0x0000000710077212 */ /* 0x000fe200078efcff */
[C---:B------:R-:W-:Y:S01]  /*20f0*/  IMAD R9, R13.reuse, R9, R24 ;  /* 0x000000090d097224 */ /* 0x040fe200078e0218 */
[C---:B------:R-:W-:Y:S01]  /*2100*/  ISETP.GT.U32.AND P0, PT, R13.reuse, R0, PT ;  /* 0x000000000d00720c */ /* 0x040fe20003f04070 */
[C---:B------:R-:W-:Y:S01]  /*2110*/  IMAD R4, R13.reuse, R4, R12 ;  /* 0x000000040d047224 */ /* 0x040fe200078e020c */
[----:B------:R-:W-:Y:S01]  /*2120*/  IABS R48, R7 ;  /* 0x0000000700307213 */ /* 0x000fe20000000000 */
[----:B------:R-:W-:Y:S01]  /*2130*/  IMAD.MOV R8, RZ, RZ, -R8 ;  /* 0x000000ffff087224 */ /* 0x000fe200078e0a08 */
[----:B------:R-:W-:Y:S01]  /*2140*/  ISETP.GT.U32.AND P3, PT, R13, R9, PT ;  /* 0x000000090d00720c */ /* 0x000fe20003f64070 */
[----:B------:R-:W-:Y:S01]  /*2150*/  IMAD.SHL.U32 R10, R153, 0x2, RZ ;  /* 0x00000002990a7824 */ /* 0x000fe200078e00ff */
[C---:B------:R-:W-:Y:S01]  /*2160*/  ISETP.GT.U32.AND P1, PT, R13.reuse, R4, PT ;  /* 0x000000040d00720c */ /* 0x040fe20003f24070 */
[----:B------:R-:W-:Y:S01]  /*2170*/  IMAD R8, R13, R8, R14 ;  /* 0x000000080d087224 */ /* 0x000fe200078e020e */
[C---:B------:R-:W-:Y:S01]  /*2180*/  LOP3.LUT R14, R7.reuse, 0xfe, RZ, 0xfc, !PT ;  /* 0x000000fe070e7812 */ /* 0x040fe200078efcff */
[----:B------:R-:W-:Y:S01]  /*2190*/  IMAD.HI.U32 R12, R6, R48, RZ ;  /* 0x00000030060c7227 */ /* 0x000fe200078e00ff */
[----:B------:R-:W-:-:S02]  /*21a0*/  LOP3.LUT R15, R7, 0xfc, RZ, 0xfc, !PT ;  /* 0x000000fc070f7812 */ /* 0x000fc400078efcff */
[----:B------:R-:W-:Y:S01]  /*21b0*/  ISETP.GT.U32.AND P2, PT, R13, R8, PT ;  /* 0x000000080d00720c */ /* 0x000fe20003f44070 */
[--C-:B------:R-:W-:Y:S01]  /*21c0*/  @!P0 IMAD.IADD R0, R0, 0x1, -R13.reuse ;  /* 0x0000000100008824 */ /* 0x100fe200078e0a0d */
[----:B------:R-:W-:Y:S01]  /*21d0*/  IABS R90, R14 ;  /* 0x0000000e005a7213 */ /* 0x000fe20000000000 */
[----:B------:R-:W-:Y:S01]  /*21e0*/  IMAD.MOV R12, RZ, RZ, -R12 ;  /* 0x000000ffff0c7224 */ /* 0x000fe200078e0a0c */
[----:B------:R-:W-:Y:S01]  /*21f0*/  IABS R92, R15 ;  /* 0x0000000f005c7213 */ /* 0x000fe20000000000 */
[--C-:B------:R-:W-:Y:S01]  /*2200*/  @!P3 IMAD.IADD R9, R9, 0x1, -R13.reuse ;  /* 0x000000010909b824 */ /* 0x100fe200078e0a0d */
[----:B------:R-:W-:Y:S01]  /*2210*/  ISETP.GT.U32.AND P3, PT, R13, R0, PT ;  /* 0x000000000d00720c */ /* 0x000fe20003f64070 */
[----:B------:R-:W-:Y:S01]  /*2220*/  @!P1 IMAD.IADD R4, R4, 0x1, -R13 ;  /* 0x0000000104049824 */ /* 0x000fe200078e0a0d */
[----:B------:R-:W-:Y:S01]  /*2230*/  ISETP.GE.AND P1, PT, R17, RZ, PT ;  /* 0x000000ff1100720c */ /* 0x000fe20003f26270 */
[----:B------:R-:W-:Y:S01]  /*2240*/  IMAD R48, R5, R12, R48 ;  /* 0x0000000c05307224 */ /* 0x000fe200078e0230 */
[C---:B------:R-:W-:Y:S01]  /*2250*/  ISETP.GT.U32.AND P6, PT, R13.reuse, R9, PT ;  /* 0x000000090d00720c */ /* 0x040fe20003fc4070 */
[----:B------:R-:W-:Y:S01]  /*2260*/  IMAD R44, R44, 0x80, R10 ;  /* 0x000000802c2c7824 */ /* 0x000fe200078e020a */
[----:B------:R-:W-:Y:S01]  /*2270*/  LOP3.LUT R45, R10, 0x90, R45, 0x78, !PT ;  /* 0x000000900a2d7812 */ /* 0x000fe200078e782d */
[----:B------:R-:W-:Y:S01]  /*2280*/  @!P2 IMAD.IADD R8, R8, 0x1, -R13 ;  /* 0x000000010808a824 */ /* 0x000fe200078e0a0d */
[----:B------:R-:W-:Y:S01]  /*2290*/  ISETP.GT.U32.AND P4, PT, R13, R4, PT ;  /* 0x000000040d00720c */ /* 0x000fe20003f84070 */
[----:B------:R-:W-:Y:S01]  /*22a0*/  IMAD.HI.U32 R10, R6, R90, RZ ;  /* 0x0000005a060a7227 */ /* 0x000fe200078e00ff */
[----:B------:R-:W-:-:S02]  /*22b0*/  ISETP.GE.AND P2, PT, R14, RZ, PT ;  /* 0x000000ff0e00720c */ /* 0x000fc40003f46270 */
[----:B------:R-:W-:Y:S01]  /*22c0*/  ISETP.GT.U32.AND P5, PT, R13, R8, PT ;  /* 0x000000080d00720c */ /* 0x000fe20003fa4070 */
[----:B------:R-:W-:Y:S01]  /*22d0*/  @!P3 IMAD.IADD R0, R0, 0x1, -R13 ;  /* 0x000000010000b824 */ /* 0x000fe200078e0a0d */
[----:B------:R-:W-:Y:S01]  /*22e0*/  ISETP.GE.AND P3, PT, R20, RZ, PT ;  /* 0x000000ff1400720c */ /* 0x000fe20003f66270 */
[----:B------:R-:W-:Y:S01]  /*22f0*/  IMAD.HI.U32 R11, R6, R92, RZ ;  /* 0x0000005c060b7227 */ /* 0x000fe200078e00ff */
[----:B------:R-:W-:Y:S02]  /*2300*/  LOP3.LUT R14, R7, 0xf0, RZ, 0xfc, !PT ;  /* 0x000000f0070e7812 */ /* 0x000fe400078efcff */
[----:B------:R-:W-:Y:S01]  /*2310*/  ISETP.GE.AND P0, PT, R15, RZ, PT ;  /* 0x000000ff0f00720c */ /* 0x000fe20003f06270 */
[----:B------:R-:W-:Y:S01]  /*2320*/  @!P1 IMAD.MOV R0, RZ, RZ, -R0 ;  /* 0x000000ffff009224 */ /* 0x000fe200078e0a00 */
[----:B------:R-:W-:Y:S01]  /*2330*/  ISETP.GT.U32.AND P1, PT, R5, R48, PT ;  /* 0x000000300500720c */ /* 0x000fe20003f24070 */
[----:B------:R-:W-:Y:S01]  /*2340*/  IMAD.MOV R10, RZ, RZ, -R10 ;  /* 0x000000ffff0a7224 */ /* 0x000fe200078e0a0a */
[----:B------:R-:W-:Y:S01]  /*2350*/  IABS R104, R14 ;  /* 0x0000000e00687213 */ /* 0x000fe20000000000 */
[----:B------:R-:W-:Y:S01]  /*2360*/  IMAD.MOV R11, RZ, RZ, -R11 ;  /* 0x000000ffff0b7224 */ /* 0x000fe200078e0a0b */
[----:B------:R-:W-:Y:S01]  /*2370*/  LOP3.LUT R15, R7, 0xdc, RZ, 0xfc, !PT ;  /* 0x000000dc070f7812 */ /* 0x000fe200078efcff */
[--C-:B------:R-:W-:Y:S01]  /*2380*/  @!P5 IMAD.IADD R8, R8, 0x1, -R13.reuse ;  /* 0x000000010808d824 */ /* 0x100fe200078e0a0d */
[----:B------:R-:W-:Y:S01]  /*2390*/  ISETP.GE.AND P5, PT, R22, RZ, PT ;  /* 0x000000ff1600720c */ /* 0x000fe20003fa6270 */
[----:B------:R-:W-:Y:S01]  /*23a0*/  @!P6 IMAD.IADD R9, R9, 0x1, -R13 ;  /* 0x000000010909e824 */ /* 0x000fe200078e0a0d */
[----:B------:R-:W-:Y:S01]  /*23b0*/  ISETP.GE.AND P6, PT, R21, RZ, PT ;  /* 0x000000ff1500720c */ /* 0x000fe20003fc6270 */
[----:B------:R-:W-:Y:S01]  /*23c0*/  IMAD R90, R5, R10, R90 ;  /* 0x0000000a055a7224 */ /* 0x000fe200078e025a */
[----:B------:R-:W-:Y:S01]  /*23d0*/  LOP3.LUT R10, R7, 0xfa, RZ, 0xfc, !PT ;  /* 0x000000fa070a7812 */ /* 0x000fe200078efcff */
[----:B------:R-:W-:Y:S01]  /*23e0*/  IMAD R92, R5, R11, R92 ;  /* 0x0000000b055c7224 */ /* 0x000fe200078e025c */
[----:B------:R-:W-:Y:S01]  /*23f0*/  LOP3.LUT R11, R7, 0xf8, RZ, 0xfc, !PT ;  /* 0x000000f8070b7812 */ /* 0x000fe200078efcff */
[----:B------:R-:W-:Y:S01]  /*2400*/  @!P1 IMAD.IADD R48, R48, 0x1, -R5 ;  /* 0x0000000130309824 */ /* 0x000fe200078e0a05 */
[----:B------:R-:W-:Y:S01]  /*2410*/  IABS R94, R10 ;  /* 0x0000000a005e7213 */ /* 0x000fe20000000000 */
[----:B------:R-:W-:Y:S01]  /*2420*/  IMAD.MOV.U32 R34, RZ, RZ, R9 ;  /* 0x000000ffff227224 */ /* 0x000fe200078e0009 */
[----:B------:R-:W-:Y:S01]  /*2430*/  IABS R96, R11 ;  /* 0x0000000b00607213 */ /* 0x000fe20000000000 */
[----:B------:R-:W-:Y:S01]  /*2440*/  @!P4 IMAD.IADD R4, R4, 0x1, -R13 ;  /* 0x000000010404c824 */ /* 0x000fe200078e0a0d */
[C---:B------:R-:W-:Y:S01]  /*2450*/  ISETP.GT.U32.AND P1, PT, R5.reuse, R48, PT ;  /* 0x000000300500720c */ /* 0x040fe20003f24070 */
[----:B------:R-:W-:Y:S01]  /*2460*/  @!P5 IMAD.MOV R34, RZ, RZ, -R34 ;  /* 0x000000ffff22d224 */ /* 0x000fe200078e0a22 */
[----:B------:R-:W-:Y:S01]  /*2470*/  ISETP.GT.U32.AND P5, PT, R5, R90, PT ;  /* 0x0000005a0500720c */ /* 0x000fe20003fa4070 */
[----:B------:R-:W-:Y:S01]  /*2480*/  @!P3 IMAD.MOV R4, RZ, RZ, -R4 ;  /* 0x000000ffff04b224 */ /* 0x000fe200078e0a04 */
[----:B------:R-:W-:Y:S01]  /*2490*/  ISETP.GE.AND P3, PT, R10, RZ, PT ;  /* 0x000000ff0a00720c */ /* 0x000fe20003f66270 */
[----:B------:R-:W-:Y:S01]  /*24a0*/  VIADD R12, R237, 0x10000 ;  /* 0x00010000ed0c7836 */ /* 0x000fe20000000000 */
[----:B------:R-:W-:Y:S01]  /*24b0*/  ISETP.NE.AND P4, PT, R2, RZ, PT ;  /* 0x000000ff0200720c */ /* 0x000fe20003f85270 */
[----:B------:R-:W-:Y:S01]  /*24c0*/  IMAD.HI.U32 R10, R6, R96, RZ ;  /* 0x00000060060a7227 */ /* 0x000fe200078e00ff */
[----:B------:R-:W-:-:S02]  /*24d0*/  LOP3.LUT R9, RZ, R2, RZ, 0x33, !PT ;  /* 0x00000002ff097212 */ /* 0x000fc400078e33ff */
[----:B------:R-:W-:Y:S01]  /*24e0*/  SHF.R.U32.HI R12, RZ, 0x4, R12 ;  /* 0x00000004ff0c7819 */ /* 0x000fe2000001160c */
[----:B------:R-:W-:Y:S01]  /*24f0*/  @!P6 IMAD.MOV R8, RZ, RZ, -R8 ;  /* 0x000000ffff08e224 */ /* 0x000fe200078e0a08 */
[----:B------:R-:W-:Y:S01]  /*2500*/  SEL R42, R9, R0, !P4 ;  /* 0x00000000092a7207 */ /* 0x000fe20006000000 */
[--C-:B------:R-:W-:Y:S01]  /*2510*/  @!P1 IMAD.IADD R48, R48, 0x1, -R5.reuse ;  /* 0x0000000130309824 */ /* 0x100fe200078e0a05 */
[----:B------:R-:W-:Y:S01]  /*2520*/  ISETP.GT.U32.AND P1, PT, R5, R92, PT ;  /* 0x0000005c0500720c */ /* 0x000fe20003f24070 */
[----:B------:R-:W-:Y:S01]  /*2530*/  IMAD.MOV R10, RZ, RZ, -R10 ;  /* 0x000000ffff0a7224 */ /* 0x000fe200078e0a0a */
[C---:B------:R-:W-:Y:S01]  /*2540*/  SEL R32, R9.reuse, R4, !P4 ;  /* 0x0000000409207207 */ /* 0x040fe20006000000 */
[----:B------:R-:W-:Y:S01]  /*2550*/  IMAD.HI.U32 R2, R6, R94, RZ ;  /* 0x0000005e06027227 */ /* 0x000fe200078e00ff */
[C---:B------:R-:W-:Y:S02]  /*2560*/  SEL R0, R9.reuse, R8, !P4 ;  /* 0x0000000809007207 */ /* 0x040fe40006000000 */
[----:B------:R-:W-:Y:S01]  /*2570*/  SEL R34, R9, R34, !P4 ;  /* 0x0000002209227207 */ /* 0x000fe20006000000 */
[--C-:B------:R-:W-:Y:S01]  /*2580*/  @!P5 IMAD.IADD R90, R90, 0x1, -R5.reuse ;  /* 0x000000015a5ad824 */ /* 0x100fe200078e0a05 */
[----:B------:R-:W-:Y:S01]  /*2590*/  SGXT.U32 R9, R12, 0xe ;  /* 0x0000000e0c09781a */ /* 0x000fe20000000000 */
[----:B------:R-:W-:Y:S01]  /*25a0*/  IMAD R96, R5, R10, R96 ;  /* 0x0000000a05607224 */ /* 0x000fe200078e0260 */
[----:B------:R-:W-:Y:S01]  /*25b0*/  LOP3.LUT R8, R7, 0xf6, RZ, 0xfc, !PT ;  /* 0x000000f607087812 */ /* 0x000fe200078efcff */
[----:B------:R-:W-:Y:S01]  /*25c0*/  IMAD.MOV R2, RZ, RZ, -R2 ;  /* 0x000000ffff027224 */ /* 0x000fe200078e0a02 */
[----:B------:R-:W-:Y:S01]  /*25d0*/  IADD3 R12, P4, R9, 0x2, RZ ;  /* 0x00000002090c7810 */ /* 0x000fe20007f9e0ff */
[----:B------:R-:W-:Y:S01]  /*25e0*/  IMAD.MOV.U32 R4, RZ, RZ, RZ ;  /* 0x000000ffff047224 */ /* 0x000fe200078e00ff */
[C---:B------:R-:W-:Y:S01]  /*25f0*/  ISETP.GT.U32.AND P5, PT, R5.reuse, R90, PT ;  /* 0x0000005a0500720c */ /* 0x040fe20003fa4070 */
[----:B------:R-:W-:Y:S01]  /*2600*/  @!P1 IMAD.IADD R92, R92, 0x1, -R5 ;  /* 0x000000015c5c9824 */ /* 0x000fe200078e0a05 */
[C---:B------:R-:W-:Y:S01]  /*2610*/  ISETP.GT.U32.AND P1, PT, R5.reuse, R96, PT ;  /* 0x000000600500720c */ /* 0x040fe20003f24070 */
[----:B------:R-:W-:Y:S01]  /*2620*/  IMAD R94, R5, R2, R94 ;  /* 0x00000002055e7224 */ /* 0x000fe200078e025e */
[----:B------:R-:W-:Y:S01]  /*2630*/  IADD3.X R2, R4, 0x40000040, RZ, P4, !PT ;  /* 0x4000004004027810 */ /* 0x000fe200027fe4ff */
[----:B------:R-:W-:Y:S01]  /*2640*/  IMAD.HI.U32 R10, R6, R104, RZ ;  /* 0x00000068060a7227 */ /* 0x000fe200078e00ff */
[----:B------:R-:W-:-:S02]  /*2650*/  ISETP.GE.AND P4, PT, R7, RZ, PT ;  /* 0x000000ff0700720c */ /* 0x000fc40003f86270 */
[----:B------:R-:W-:Y:S01]  /*2660*/  LOP3.LUT R13, R7, 0xf2, RZ, 0xfc, !PT ;  /* 0x000000f2070d7812 */ /* 0x000fe200078efcff */
[----:B------:R-:W-:Y:S01]  /*2670*/  IMAD.MOV R10, RZ, RZ, -R10 ;  /* 0x000000ffff0a7224 */ /* 0x000fe200078e0a0a */
[----:B------:R-:W-:Y:S01]  /*2680*/  IABS R98, R8 ;  /* 0x0000000800627213 */ /* 0x000fe20000000000 */
[----:B-1----:R-:W-:Y:S01]  /*2690*/  IMAD R42, R42, R43, RZ ;  /* 0x0000002b2a2a7224 */ /* 0x002fe200078e02ff */
[----:B------:R-:W-:Y:S01]  /*26a0*/  IABS R102, R13 ;  /* 0x0000000d00667213 */ /* 0x000fe20000000000 */
[--C-:B------:R-:W-:Y:S01]  /*26b0*/  @!P5 IMAD.IADD R90, R90, 0x1, -R5.reuse ;  /* 0x000000015a5ad824 */ /* 0x100fe200078e0a05 */
[----:B------:R-:W-:Y:S01]  /*26c0*/  ISETP.GE.AND P6, PT, R11, RZ, PT ;  /* 0x000000ff0b00720c */ /* 0x000fe20003fc6270 */
[----:B------:R-:W-:Y:S01]  /*26d0*/  @!P1 IMAD.IADD R96, R96, 0x1, -R5 ;  /* 0x0000000160609824 */ /* 0x000fe200078e0a05 */
[----:B------:R-:W-:Y:S01]  /*26e0*/  LOP3.LUT R11, R7, 0xf4, RZ, 0xfc, !PT ;  /* 0x000000f4070b7812 */ /* 0x000fe200078efcff */
[----:B------:R-:W-:Y:S01]  /*26f0*/  @!P2 IMAD.MOV R90, RZ, RZ, -R90 ;  /* 0x000000ffff5aa224 */ /* 0x000fe200078e0a5a */
[----:B------:R-:W-:Y:S01]  /*2700*/  ISETP.GE.AND P2, PT, R8, RZ, PT ;  /* 0x000000ff0800720c */ /* 0x000fe20003f46270 */
[----:B------:R-:W-:Y:S01]  /*2710*/  @!P4 IMAD.MOV R48, RZ, RZ, -R48 ;  /* 0x000000ffff30c224 */ /* 0x000fe200078e0a30 */
[C---:B------:R-:W-:Y:S01]  /*2720*/  ISETP.GT.U32.AND P4, PT, R5.reuse, R92, PT ;  /* 0x0000005c0500720c */ /* 0x040fe20003f84070 */
[----:B------:R-:W-:Y:S01]  /*2730*/  IMAD.HI.U32 R4, R6, R98, RZ ;  /* 0x0000006206047227 */ /* 0x000fe200078e00ff */
[----:B------:R-:W-:-:S02]  /*2740*/  ISETP.GT.U32.AND P1, PT, R5, R96, PT ;  /* 0x000000600500720c */ /* 0x000fc40003f24070 */
[----:B------:R-:W-:Y:S01]  /*2750*/  IABS R100, R11 ;  /* 0x0000000b00647213 */ /* 0x000fe20000000000 */
[----:B------:R-:W-:Y:S01]  /*2760*/  IMAD.HI.U32 R8, R6, R102, RZ ;  /* 0x0000006606087227 */ /* 0x000fe200078e00ff */
[----:B------:R-:W-:Y:S02]  /*2770*/  ISETP.GT.U32.AND P5, PT, R5, R94, PT ;  /* 0x0000005e0500720c */ /* 0x000fe40003fa4070 */
[----:B------:R-:W-:Y:S01]  /*2780*/  IABS R126, R15 ;  /* 0x0000000f007e7213 */ /* 0x000fe20000000000 */
[----:B------:R-:W-:Y:S01]  /*2790*/  IMAD.MOV R4, RZ, RZ, -R4 ;  /* 0x000000ffff047224 */ /* 0x000fe200078e0a04 */
[C---:B------:R-:W-:Y:S01]  /*27a0*/  LOP3.LUT R18, R7.reuse, 0x94, RZ, 0xfc, !PT ;  /* 0x0000009407127812 */ /* 0x040fe200078efcff */
[----:B------:R-:W-:Y:S01]  /*27b0*/  IMAD.MOV R8, RZ, RZ, -R8 ;  /* 0x000000ffff087224 */ /* 0x000fe200078e0a08 */
[----:B------:R-:W-:Y:S01]  /*27c0*/  LOP3.LUT R19, R7, 0x74, RZ, 0xfc, !PT ;  /* 0x0000007407137812 */ /* 0x000fe200078efcff */
[C---:B------:R-:W-:Y:S01]  /*27d0*/  IMAD R98, R5.reuse, R4, R98 ;  /* 0x0000000405627224 */ /* 0x040fe200078e0262 */
[----:B------:R-:W-:Y:S01]  /*27e0*/  IABS R196, R18 ;  /* 0x0000001200c47213 */ /* 0x000fe20000000000 */
[----:B------:R-:W-:Y:S01]  /*27f0*/  IMAD R102, R5, R8, R102 ;  /* 0x0000000805667224 */ /* 0x000fe200078e0266 */
[----:B------:R-:W-:Y:S01]  /*2800*/  LOP3.LUT R8, R7, 0xee, RZ, 0xfc, !PT ;  /* 0x000000ee07087812 */ /* 0x000fe200078efcff */
[--C-:B------:R-:W-:Y:S01]  /*2810*/  @!P4 IMAD.IADD R92, R92, 0x1, -R5.reuse ;  /* 0x000000015c5cc824 */ /* 0x100fe200078e0a05 */
[C---:B------:R-:W-:Y:S01]  /*2820*/  ISETP.GT.U32.AND P4, PT, R5.reuse, R98, PT ;  /* 0x000000620500720c */ /* 0x040fe20003f84070 */
[C---:B------:R-:W-:Y:S01]  /*2830*/  IMAD R104, R5.reuse, R10, R104 ;  /* 0x0000000a05687224 */ /* 0x040fe200078e0268 */
[----:B------:R-:W-:Y:S01]  /*2840*/  IABS R106, R8 ;  /* 0x00000008006a7213 */ /* 0x000fe20000000000 */
[----:B------:R-:W-:Y:S01]  /*2850*/  @!P1 IMAD.IADD R96, R96, 0x1, -R5 ;  /* 0x0000000160609824 */ /* 0x000fe200078e0a05 */
[----:B------:R-:W-:Y:S01]  /*2860*/  ISETP.GT.U32.AND P1, PT, R5, R102, PT ;  /* 0x000000660500720c */ /* 0x000fe20003f24070 */
[----:B------:R-:W-:Y:S01]  /*2870*/  IMAD.HI.U32 R4, R6, R100, RZ ;  /* 0x0000006406047227 */ /* 0x000fe200078e00ff */
[----:B------:R-:W-:-:S02]  /*2880*/  LOP3.LUT R10, R7, 0xec, RZ, 0xfc, !PT ;  /* 0x000000ec070a7812 */ /* 0x000fc400078efcff */
[----:B------:R-:W-:Y:S01]  /*2890*/  IABS R230, R19 ;  /* 0x0000001300e67213 */ /* 0x000fe20000000000 */
[----:B------:R-:W-:Y:S01]  /*28a0*/  @!P6 IMAD.MOV R96, RZ, RZ, -R96 ;  /* 0x000000ffff60e224 */ /* 0x000fe200078e0a60 */
[----:B------:R-:W-:Y:S01]  /*28b0*/  ISETP.GT.U32.AND P6, PT, R5, R104, PT ;  /* 0x000000680500720c */ /* 0x000fe20003fc4070 */
[----:B------:R-:W-:Y:S01]  /*28c0*/  IMAD.MOV R4, RZ, RZ, -R4 ;  /* 0x000000ffff047224 */ /* 0x000fe200078e0a04 */
[----:B------:R-:W-:Y:S01]  /*28d0*/  IABS R108, R10 ;  /* 0x0000000a006c7213 */ /* 0x000fe20000000000 */
[----:B------:R-:W-:Y:S01]  /*28e0*/  @!P4 IMAD.IADD R98, R98, 0x1, -R5 ;  /* 0x000000016262c824 */ /* 0x000fe200078e0a05 */
[----:B------:R-:W-:Y:S01]  /*28f0*/  LOP3.LUT R27, R7, 0x14, RZ, 0xfc, !PT ;  /* 0x00000014071b7812 */ /* 0x000fe200078efcff */
[----:B------:R-:W-:Y:S01]  /*2900*/  IMAD R100, R5, R4, R100 ;  /* 0x0000000405647224 */ /* 0x000fe200078e0264 */
[----:B------:R-:W-:Y:S01]  /*2910*/  LOP3.LUT R29, R7, 0x12, RZ, 0xfc, !PT ;  /* 0x00000012071d7812 */ /* 0x000fe200078efcff */
[----:B------:R-:W-:Y:S01]  /*2920*/  IMAD.HI.U32 R4, R6, R106, RZ ;  /* 0x0000006a06047227 */ /* 0x000fe200078e00ff */
[----:B------:R-:W-:-:S02]  /*2930*/  ISETP.GT.U32.AND P4, PT, R5, R98, PT ;  /* 0x000000620500720c */ /* 0x000fc40003f84070 */
[C---:B------:R-:W-:Y:S01]  /*2940*/  LOP3.LUT R33, R7.reuse, 0xe, RZ, 0xfc, !PT ;  /* 0x0000000e07217812 */ /* 0x040fe200078efcff */
[--C-:B------:R-:W-:Y:S01]  /*2950*/  @!P1 IMAD.IADD R102, R102, 0x1, -R5.reuse ;  /* 0x0000000166669824 */ /* 0x100fe200078e0a05 */
[----:B------:R-:W-:Y:S01]  /*2960*/  IABS R23, R29 ;  /* 0x0000001d00177213 */ /* 0x000fe20000000000 */
[--C-:B------:R-:W-:Y:S01]  /*2970*/  @!P5 IMAD.IADD R94, R94, 0x1, -R5.reuse ;  /* 0x000000015e5ed824 */ /* 0x100fe200078e0a05 */
[----:B------:R-:W-:Y:S01]  /*2980*/  IABS R56, R33 ;  /* 0x0000002100387213 */ /* 0x000fe20000000000 */
[----:B------:R-:W-:Y:S01]  /*2990*/  IMAD.MOV R4, RZ, RZ, -R4 ;  /* 0x000000ffff047224 */ /* 0x000fe200078e0a04 */
[----:B------:R-:W-:Y:S01]  /*29a0*/  LOP3.LUT R31, R7, 0x10, RZ, 0xfc, !PT ;  /* 0x00000010071f7812 */ /* 0x000fe200078efcff */
[----:B------:R-:W-:Y:S01]  /*29b0*/  @!P6 IMAD.IADD R104, R104, 0x1, -R5 ;  /* 0x000000016868e824 */ /* 0x000fe200078e0a05 */
[C---:B------:R-:W-:Y:S01]  /*29c0*/  ISETP.GT.U32.AND P6, PT, R5.reuse, R102, PT ;  /* 0x000000660500720c */ /* 0x040fe20003fc4070 */
[C---:B------:R-:W-:Y:S01]  /*29d0*/  IMAD R106, R5.reuse, R4, R106 ;  /* 0x00000004056a7224 */ /* 0x040fe200078e026a */
[----:B------:R-:W-:Y:S01]  /*29e0*/  ISETP.GT.U32.AND P5, PT, R5, R94, PT ;  /* 0x0000005e0500720c */ /* 0x000fe20003fa4070 */
[----:B------:R-:W-:Y:S01]  /*29f0*/  IMAD.HI.U32 R4, R6, R108, RZ ;  /* 0x0000006c06047227 */ /* 0x000fe200078e00ff */
[----:B------:R-:W-:-:S02]  /*2a00*/  IABS R25, R31 ;  /* 0x0000001f00197213 */ /* 0x000fc40000000000 */
[----:B------:R-:W-:Y:S01]  /*2a10*/  LOP3.LUT R35, R7, 0x6, RZ, 0xfc, !PT ;  /* 0x0000000607237812 */ /* 0x000fe200078efcff */
[----:B------:R-:W-:Y:S01]  /*2a20*/  @!P0 IMAD.MOV R92, RZ, RZ, -R92 ;  /* 0x000000ffff5c8224 */ /* 0x000fe200078e0a5c */
[C---:B------:R-:W-:Y:S01]  /*2a30*/  ISETP.GT.U32.AND P0, PT, R5.reuse, R100, PT ;  /* 0x000000640500720c */ /* 0x040fe20003f04070 */
[----:B------:R-:W-:Y:S01]  /*2a40*/  IMAD.MOV R4, RZ, RZ, -R4 ;  /* 0x000000ffff047224 */ /* 0x000fe200078e0a04 */
[----:B------:R-:W-:Y:S01]  /*2a50*/  IABS R54, R35 ;  /* 0x0000002300367213 */ /* 0x000fe20000000000 */
[--C-:B------:R-:W-:Y:S01]  /*2a60*/  @!P4 IMAD.IADD R98, R98, 0x1, -R5.reuse ;  /* 0x000000016262c824 */ /* 0x100fe200078e0a05 */
[----:B------:R-:W-:Y:S01]  /*2a70*/  ISETP.GE.AND P4, PT, R14, RZ, PT ;  /* 0x000000ff0e00720c */ /* 0x000fe20003f86270 */
[----:B------:R-:W-:Y:S01]  /*2a80*/  IMAD R108, R5, R4, R108 ;  /* 0x00000004056c7224 */ /* 0x000fe200078e026c */
[C---:B------:R-:W-:Y:S01]  /*2a90*/  LOP3.LUT R14, R7.reuse, 0xe6, RZ, 0xfc, !PT ;  /* 0x000000e6070e7812 */ /* 0x040fe200078efcff */
[--C-:B------:R-:W-:Y:S01]  /*2aa0*/  @!P6 IMAD.IADD R102, R102, 0x1, -R5.reuse ;  /* 0x000000016666e824 */ /* 0x100fe200078e0a05 */
[----:B------:R-:W-:Y:S01]  /*2ab0*/  LOP3.LUT R37, R7, 0x4, RZ, 0xfc, !PT ;  /* 0x0000000407257812 */ /* 0x000fe200078efcff */
[--C-:B------:R-:W-:Y:S01]  /*2ac0*/  @!P5 IMAD.IADD R94, R94, 0x1, -R5.reuse ;  /* 0x000000015e5ed824 */ /* 0x100fe200078e0a05 */
[----:B------:R-:W-:Y:S01]  /*2ad0*/  ISETP.GT.U32.AND P6, PT, R5, R108, PT ;  /* 0x0000006c0500720c */ /* 0x000fe20003fc4070 */
[----:B------:R-:W-:Y:S01]  /*2ae0*/  @!P2 IMAD.MOV R98, RZ, RZ, -R98 ;  /* 0x000000ffff62a224 */ /* 0x000fe200078e0a62 */
[----:B------:R-:W-:Y:S01]  /*2af0*/  ISETP.GE.AND P5, PT, R11, RZ, PT ;  /* 0x000000ff0b00720c */ /* 0x000fe20003fa6270 */
[----:B------:R-:W-:Y:S01]  /*2b00*/  @!P3 IMAD.MOV R94, RZ, RZ, -R94 ;  /* 0x000000ffff5eb224 */ /* 0x000fe200078e0a5e */
[----:B------:R-:W-:Y:S01]  /*2b10*/  LOP3.LUT R11, R7, 0xea, RZ, 0xfc, !PT ;  /* 0x000000ea070b7812 */ /* 0x000fe200078efcff */
[--C-:B------:R-:W-:Y:S01]  /*2b20*/  @!P0 IMAD.IADD R100, R100, 0x1, -R5.reuse ;  /* 0x0000000164648824 */ /* 0x100fe200078e0a05 */
[----:B------:R-:W-:Y:S01]  /*2b30*/  ISETP.GT.U32.AND P2, PT, R5, R104, PT ;  /* 0x000000680500720c */ /* 0x000fe20003f44070 */
[-C--:B------:R-:W-:Y:S01]  /*2b40*/  IMAD R32, R32, R43.reuse, RZ ;  /* 0x0000002b20207224 */ /* 0x080fe200078e02ff */
[----:B------:R-:W-:Y:S01]  /*2b50*/  ISETP.GE.AND P3, PT, R13, RZ, PT ;  /* 0x000000ff0d00720c */ /* 0x000fe20003f66270 */
[-C--:B------:R-:W-:Y:S01]  /*2b60*/  IMAD R0, R0, R43.reuse, RZ ;  /* 0x0000002b00007224 */ /* 0x080fe200078e02ff */
[----:B------:R-:W-:Y:S01]  /*2b70*/  LOP3.LUT R13, R7, 0xe8, RZ, 0xfc, !PT ;  /* 0x000000e8070d7812 */ /* 0x000fe200078efcff */
[----:B------:R-:W-:Y:S01]  /*2b80*/  IMAD R34, R34, R43, RZ ;  /* 0x0000002b22227224 */ /* 0x000fe200078e02ff */
[----:B------:R-:W-:Y:S01]  /*2b90*/  IABS R110, R11 ;  /* 0x0000000b006e7213 */ /* 0x000fe20000000000 */
[----:B------:R-:W-:Y:S01]  /*2ba0*/  @!P6 IMAD.IADD R108, R108, 0x1, -R5 ;  /* 0x000000016c6ce824 */ /* 0x000fe200078e0a05 */
[----:B------:R-:W-:Y:S01]  /*2bb0*/  ISETP.GT.U32.AND P1, PT, R5, R100, PT ;  /* 0x000000640500720c */ /* 0x000fe20003f24070 */
[----:B------:R-:W0:Y:S01]  /*2bc0*/  LDC R43, c[0x0][0x238] ;  /* 0x00008e00ff2b7b82 */ /* 0x000e220000000800 */
[----:B------:R-:W-:Y:S01]  /*2bd0*/  IABS R112, R13 ;  /* 0x0000000d00707213 */ /* 0x000fe20000000000 */
[----:B------:R-:W-:Y:S01]  /*2be0*/  IMAD.HI.U32 R4, R6, R110, RZ ;  /* 0x0000006e06047227 */ /* 0x000fe200078e00ff */
[----:B------:R-:W-:-:S02]  /*2bf0*/  ISETP.GE.AND P0, PT, R8, RZ, PT ;  /* 0x000000ff0800720c */ /* 0x000fc40003f06270 */
[----:B------:R-:W-:Y:S01]  /*2c00*/  IABS R114, R14 ;  /* 0x0000000e00727213 */ /* 0x000fe20000000000 */
[----:B------:R-:W-:Y:S01]  /*2c10*/  IMAD.HI.U32 R8, R6, R112, RZ ;  /* 0x0000007006087227 */ /* 0x000fe200078e00ff */
[----:B------:R-:W-:Y:S02]  /*2c20*/  ISETP.GT.U32.AND P6, PT, R5, R108, PT ;  /* 0x0000006c0500720c */ /* 0x000fe40003fc4070 */
[----:B------:R-:W-:Y:S01]  /*2c30*/  IABS R52, R37 ;  /* 0x0000002500347213 */ /* 0x000fe20000000000 */
[----:B------:R-:W-:Y:S01]  /*2c40*/  IMAD.MOV R4, RZ, RZ, -R4 ;  /* 0x000000ffff047224 */ /* 0x000fe200078e0a04 */
[----:B------:R-:W-:Y:S01]  /*2c50*/  R2UR UR18, R9 ;  /* 0x00000000091272ca */ /* 0x000fe200000e0000 */
[----:B------:R-:W-:Y:S01]  /*2c60*/  @!P2 IMAD.IADD R104, R104, 0x1, -R5 ;  /* 0x000000016868a824 */ /* 0x000fe200078e0a05 */
[----:B------:R-:W-:Y:S01]  /*2c70*/  ISETP.GE.AND P2, PT, R10, RZ, PT ;  /* 0x000000ff0a00720c */ /* 0x000fe20003f46270 */
[----:B------:R-:W-:Y:S01]  /*2c80*/  IMAD.HI.U32 R10, R6, R114, RZ ;  /* 0x00000072060a7227 */ /* 0x000fe200078e00ff */
[----:B------:R-:W-:-:S02]  /*2c90*/  R2UR UR6, R12 ;  /* 0x000000000c0672ca */ /* 0x000fc400000e0000 */
[----:B------:R-:W-:Y:S01]  /*2ca0*/  R2UR UR7, R2 ;  /* 0x00000000020772ca */ /* 0x000fe200000e0000 */
[----:B------:R-:W-:Y:S02]  /*2cb0*/  IMAD.MOV R8, RZ, RZ, -R8 ;  /* 0x000000ffff087224 */ /* 0x000fe400078e0a08 */
[C---:B------:R-:W-:Y:S02]  /*2cc0*/  IMAD R110, R5.reuse, R4, R110 ;  /* 0x00000004056e7224 */ /* 0x040fe400078e026e */
[--C-:B------:R-:W-:Y:S01]  /*2cd0*/  @!P1 IMAD.IADD R100, R100, 0x1, -R5.reuse ;  /* 0x0000000164649824 */ /* 0x100fe200078e0a05 */
[C---:B------:R-:W-:Y:S01]  /*2ce0*/  ISETP.GT.U32.AND P1, PT, R5.reuse, R106, PT ;  /* 0x0000006a0500720c */ /* 0x040fe20003f24070 */
[----:B------:R-:W-:Y:S02]  /*2cf0*/  IMAD.MOV R10, RZ, RZ, -R10 ;  /* 0x000000ffff0a7224 */ /* 0x000fe400078e0a0a */
[C---:B------:R-:W-:Y:S02]  /*2d00*/  IMAD R112, R5.reuse, R8, R112 ;  /* 0x0000000805707224 */ /* 0x040fe400078e0270 */
[----:B------:R-:W-:Y:S01]  /*2d10*/  @!P3 IMAD.MOV R102, RZ, RZ, -R102 ;  /* 0x000000ffff66b224 */ /* 0x000fe200078e0a66 */
[C---:B------:R-:W-:Y:S01]  /*2d20*/  ISETP.GT.U32.AND P3, PT, R5.reuse, R110, PT ;  /* 0x0000006e0500720c */ /* 0x040fe20003f64070 */
[----:B------:R-:W-:Y:S01]  /*2d30*/  IMAD R114, R5, R10, R114 ;  /* 0x0000000a05727224 */ /* 0x000fe200078e0272 */
[----:B------:R-:W-:Y:S01]  /*2d40*/  LOP3.LUT R10, R7, 0xe4, RZ, 0xfc, !PT ;  /* 0x000000e4070a7812 */ /* 0x000fe200078efcff */
[----:B------:R-:W-:Y:S01]  /*2d50*/  @!P4 IMAD.MOV R104, RZ, RZ, -R104 ;  /* 0x000000ffff68c224 */ /* 0x000fe200078e0a68 */
[C---:B------:R-:W-:Y:S01]  /*2d60*/  ISETP.GT.U32.AND P4, PT, R5.reuse, R112, PT ;  /* 0x000000700500720c */ /* 0x040fe20003f84070 */
[--C-:B------:R-:W-:Y:S01]  /*2d70*/  @!P6 IMAD.IADD R108, R108, 0x1, -R5.reuse ;  /* 0x000000016c6ce824 */ /* 0x100fe200078e0a05 */
[----:B------:R-:W-:Y:S01]  /*2d80*/  ISETP.GT.U32.AND P6, PT, R5, R114, PT ;  /* 0x000000720500720c */ /* 0x000fe20003fc4070 */
[--C-:B------:R-:W-:Y:S01]  /*2d90*/  @!P1 IMAD.IADD R106, R106, 0x1, -R5.reuse ;  /* 0x000000016a6a9824 */ /* 0x100fe200078e0a05 */
[----:B------:R-:W-:Y:S01]  /*2da0*/  ISETP.GE.AND P1, PT, R11, RZ, PT ;  /* 0x000000ff0b00720c */ /* 0x000fe20003f26270 */
[----:B------:R-:W-:Y:S01]  /*2db0*/  @!P5 IMAD.MOV R100, RZ, RZ, -R100 ;  /* 0x000000ffff64d224 */ /* 0x000fe200078e0a64 */
[----:B------:R-:W-:Y:S01]  /*2dc0*/  IABS R116, R10 ;  /* 0x0000000a00747213 */ /* 0x000fe20000000000 */
[----:B------:R-:W-:Y:S01]  /*2dd0*/  @!P2 IMAD.MOV R108, RZ, RZ, -R108 ;  /* 0x000000ffff6ca224 */ /* 0x000fe200078e0a6c */
[----:B------:R-:W-:Y:S01]  /*2de0*/  LOP3.LUT R11, R7, 0xe2, RZ, 0xfc, !PT ;  /* 0x000000e2070b7812 */ /* 0x000fe200078efcff */
[----:B------:R-:W-:Y:S01]  /*2df0*/  @!P3 IMAD.IADD R110, R110, 0x1, -R5 ;  /* 0x000000016e6eb824 */ /* 0x000fe200078e0a05 */
[----:B------:R-:W-:Y:S01]  /*2e00*/  ISETP.GT.U32.AND P5, PT, R5, R106, PT ;  /* 0x0000006a0500720c */ /* 0x000fe20003fa4070 */
[----:B------:R-:W-:Y:S01]  /*2e10*/  IMAD.HI.U32 R4, R6, R116, RZ ;  /* 0x0000007406047227 */ /* 0x000fe200078e00ff */
[----:B------:R-:W-:-:S02]  /*2e20*/  IABS R118, R11 ;  /* 0x0000000b00767213 */ /* 0x000fc40000000000 */
[----:B------:R-:W-:Y:S01]  /*2e30*/  ISETP.GE.AND P3, PT, R14, RZ, PT ;  /* 0x000000ff0e00720c */ /* 0x000fe20003f66270 */
[--C-:B------:R-:W-:Y:S01]  /*2e40*/  @!P4 IMAD.IADD R112, R112, 0x1, -R5.reuse ;  /* 0x000000017070c824 */ /* 0x100fe200078e0a05 */
[----:B------:R-:W-:Y:S01]  /*2e50*/  ISETP.GT.U32.AND P4, PT, R5, R110, PT ;  /* 0x0000006e0500720c */ /* 0x000fe20003f84070 */
[----:B------:R-:W-:Y:S01]  /*2e60*/  @!P6 IMAD.IADD R114, R114, 0x1, -R5 ;  /* 0x000000017272e824 */ /* 0x000fe200078e0a05 */
[----:B------:R-:W-:Y:S01]  /*2e70*/  LOP3.LUT R14, R7, 0xde, RZ, 0xfc, !PT ;  /* 0x000000de070e7812 */ /* 0x000fe200078efcff */
[----:B------:R-:W-:Y:S01]  /*2e80*/  IMAD.MOV R8, RZ, RZ, -R4 ;  /* 0x000000ffff087224 */ /* 0x000fe200078e0a04 */
[----:B------:R-:W-:Y:S01]  /*2e90*/  ISETP.GT.U32.AND P6, PT, R5, R112, PT ;  /* 0x000000700500720c */ /* 0x000fe20003fc4070 */
[----:B------:R-:W-:Y:S01]  /*2ea0*/  IMAD.HI.U32 R4, R6, R118, RZ ;  /* 0x0000007606047227 */ /* 0x000fe200078e00ff */
[----:B------:R-:W-:-:S03]  /*2eb0*/  IABS R124, R14 ;  /* 0x0000000e007c7213 */ /* 0x000fc60000000000 */
[C---:B------:R-:W-:Y:S02]  /*2ec0*/  IMAD R116, R5.reuse, R8, R116 ;  /* 0x0000000805747224 */ /* 0x040fe400078e0274 */
[----:B------:R-:W-:Y:S02]  /*2ed0*/  IMAD.MOV R4, RZ, RZ, -R4 ;  /* 0x000000ffff047224 */ /* 0x000fe400078e0a04 */
[--C-:B------:R-:W-:Y:S01]  /*2ee0*/  @!P4 IMAD.IADD R110, R110, 0x1, -R5.reuse ;  /* 0x000000016e6ec824 */ /* 0x100fe200078e0a05 */
[C---:B------:R-:W-:Y:S01]  /*2ef0*/  ISETP.GT.U32.AND P4, PT, R5.reuse, R116, PT ;  /* 0x000000740500720c */ /* 0x040fe20003f84070 */
[----:B------:R-:W-:Y:S02]  /*2f00*/  IMAD R118, R5, R4, R118 ;  /* 0x0000000405767224 */ /* 0x000fe400078e0276 */
[--C-:B------:R-:W-:Y:S01]  /*2f10*/  @!P5 IMAD.IADD R106, R106, 0x1, -R5.reuse ;  /* 0x000000016a6ad824 */ /* 0x100fe200078e0a05 */
[----:B------:R-:W-:Y:S01]  /*2f20*/  ISETP.GE.AND P5, PT, R13, RZ, PT ;  /* 0x000000ff0d00720c */ /* 0x000fe20003fa6270 */
[--C-:B------:R-:W-:Y:S01]  /*2f30*/  @!P6 IMAD.IADD R112, R112, 0x1, -R5.reuse ;  /* 0x000000017070e824 */ /* 0x100fe200078e0a05 */
[----:B------:R-:W-:Y:S01]  /*2f40*/  ISETP.GT.U32.AND P6, PT, R5, R118, PT ;  /* 0x000000760500720c */ /* 0x000fe20003fc4070 */
[----:B------:R-:W-:Y:S01]  /*2f50*/  @!P1 IMAD.MOV R110, RZ, RZ, -R110 ;  /* 0x000000ffff6e9224 */ /* 0x000fe200078e0a6e */
[----:B------:R-:W-:Y:S01]  /*2f60*/  LOP3.LUT R13, R7, 0xe0, RZ, 0xfc, !PT ;  /* 0x000000e0070d7812 */ /* 0x000fe200078efcff */
[----:B------:R-:W-:Y:S01]  /*2f70*/  @!P0 IMAD.MOV R106, RZ, RZ, -R106 ;  /* 0x000000ffff6a8224 */ /* 0x000fe200078e0a6a */
[----:B------:R-:W-:Y:S01]  /*2f80*/  ISETP.GT.U32.AND P0, PT, R5, R114, PT ;  /* 0x000000720500720c */ /* 0x000fe20003f04070 */
[----:B------:R-:W-:Y:S01]  /*2f90*/  IMAD.MOV.U32 R9, RZ, RZ, RZ ;  /* 0x000000ffff097224 */ /* 0x000fe200078e00ff */
[----:B------:R-:W-:Y:S01]  /*2fa0*/  IABS R122, R13 ;  /* 0x0000000d007a7213 */ /* 0x000fe20000000000 */
[----:B------:R-:W-:Y:S01]  /*2fb0*/  @!P4 IMAD.IADD R116, R116, 0x1, -R5 ;  /* 0x000000017474c824 */ /* 0x000fe200078e0a05 */
[----:B------:R-:W-:-:S02]  /*2fc0*/  ISETP.GE.AND P4, PT, R11, RZ, PT ;  /* 0x000000ff0b00720c */ /* 0x000fc40003f86270 */
[----:B------:R-:W-:Y:S01]  /*2fd0*/  LOP3.LUT R11, R7, 0xd6, RZ, 0xfc, !PT ;  /* 0x000000d6070b7812 */ /* 0x000fe200078efcff */
[----:B------:R-:W-:-:S03]  /*2fe0*/  IMAD.HI.U32 R4, R6, R122, RZ ;  /* 0x0000007a06047227 */ /* 0x000fc600078e00ff */
[----:B------:R-:W-:Y:S01]  /*2ff0*/  IABS R132, R11 ;  /* 0x0000000b00847213 */ /* 0x000fe20000000000 */
[----:B------:R-:W-:Y:S01]  /*3000*/  @!P6 IMAD.IADD R118, R118, 0x1, -R5 ;  /* 0x000000017676e824 */ /* 0x000fe200078e0a05 */
[C---:B------:R-:W-:Y:S01]  /*3010*/  ISETP.GT.U32.AND P6, PT, R5.reuse, R116, PT ;  /* 0x000000740500720c */ /* 0x040fe20003fc4070 */
[----:B------:R-:W-:Y:S02]  /*3020*/  IMAD.MOV R8, RZ, RZ, -R4 ;  /* 0x000000ffff087224 */ /* 0x000fe400078e0a04 */
[----:B------:R-:W-:Y:S01]  /*3030*/  IMAD.HI.U32 R4, R6, R124, RZ ;  /* 0x0000007c06047227 */ /* 0x000fe200078e00ff */
[----:B------:R-:W-:-:S03]  /*3040*/  ISETP.GT.U32.AND P2, PT, R5, R118, PT ;  /* 0x000000760500720c */ /* 0x000fc60003f44070 */
[C---:B------:R-:W-:Y:S02]  /*3050*/  IMAD R122, R5.reuse, R8, R122 ;  /* 0x00000008057a7224 */ /* 0x040fe400078e027a */
[----:B------:R-:W-:Y:S02]  /*3060*/  IMAD.MOV R8, RZ, RZ, -R4 ;  /* 0x000000ffff087224 */ /* 0x000fe400078e0a04 */
[----:B------:R-:W-:Y:S01]  /*3070*/  IMAD.HI.U32 R4, R6, R126, RZ ;  /* 0x0000007e06047227 */ /* 0x000fe200078e00ff */
[----:B------:R-:W-:-:S03]  /*3080*/  ISETP.GT.U32.AND P1, PT, R5, R122, PT ;  /* 0x0000007a0500720c */ /* 0x000fc60003f24070 */
[----:B------:R-:W-:Y:S01]  /*3090*/  IMAD R124, R5, R8, R124 ;  /* 0x00000008057c7224 */ /* 0x000fe200078e027c */
[----:B------:R-:W-:Y:S01]  /*30a0*/  LOP3.LUT R8, R7, 0xda, RZ, 0xfc, !PT ;  /* 0x000000da07087812 */ /* 0x000fe200078efcff */
[--C-:B------:R-:W-:Y:S02]  /*30b0*/  @!P6 IMAD.IADD R116, R116, 0x1, -R5.reuse ;  /* 0x000000017474e824 */ /* 0x100fe400078e0a05 */
[----:B------:R-:W-:Y:S01]  /*30c0*/  IMAD.MOV R4, RZ, RZ, -R4 ;  /* 0x000000ffff047224 */ /* 0x000fe200078e0a04 */
[C---:B------:R-:W-:Y:S01]  /*30d0*/  ISETP.GT.U32.AND P6, PT, R5.reuse, R124, PT ;  /* 0x0000007c0500720c */ /* 0x040fe20003fc4070 */
[--C-:B------:R-:W-:Y:S01]  /*30e0*/  @!P0 IMAD.IADD R114, R114, 0x1, -R5.reuse ;  /* 0x0000000172728824 */ /* 0x100fe200078e0a05 */
[----:B------:R-:W-:Y:S01]  /*30f0*/  IABS R128, R8 ;  /* 0x0000000800807213 */ /* 0x000fe20000000000 */
[----:B------:R-:W-:Y:S01]  /*3100*/  IMAD R126, R5, R4, R126 ;  /* 0x00000004057e7224 */ /* 0x000fe200078e027e */
[----:B------:R-:W-:Y:S01]  /*3110*/  ISETP.GE.AND P0, PT, R10, RZ, PT ;  /* 0x000000ff0a00720c */ /* 0x000fe20003f06270 */
[----:B------:R-:W-:Y:S01]  /*3120*/  @!P1 IMAD.IADD R122, R122, 0x1, -R5 ;  /* 0x000000017a7a9824 */ /* 0x000fe200078e0a05 */
[----:B------:R-:W-:Y:S01]  /*3130*/  LOP3.LUT R10, R7, 0xd8, RZ, 0xfc, !PT ;  /* 0x000000d8070a7812 */ /* 0x000fe200078efcff */
[----:B------:R-:W-:Y:S01]  /*3140*/  IMAD.HI.U32 R4, R6, R128, RZ ;  /* 0x0000008006047227 */ /* 0x000fe200078e00ff */
[----:B------:R-:W-:-:S02]  /*3150*/  ISETP.GE.AND P1, PT, R8, RZ, PT ;  /* 0x000000ff0800720c */ /* 0x000fc40003f26270 */
[----:B------:R-:W-:Y:S01]  /*3160*/  IABS R130, R10 ;  /* 0x0000000a00827213 */ /* 0x000fe20000000000 */
[--C-:B------:R-:W-:Y:S01]  /*3170*/  @!P2 IMAD.IADD R118, R118, 0x1, -R5.reuse ;  /* 0x000000017676a824 */ /* 0x100fe200078e0a05 */
[----:B------:R-:W-:Y:S01]  /*3180*/  ISETP.GE.AND P2, PT, R15, RZ, PT ;  /* 0x000000ff0f00720c */ /* 0x000fe20003f46270 */
[----:B------:R-:W-:Y:S01]  /*3190*/  @!P6 IMAD.IADD R124, R124, 0x1, -R5 ;  /* 0x000000017c7ce824 */ /* 0x000fe200078e0a05 */
[----:B------:R-:W-:Y:S01]  /*31a0*/  ISETP.GT.U32.AND P6, PT, R5, R122, PT ;  /* 0x0000007a0500720c */ /* 0x000fe20003fc4070 */
[----:B------:R-:W-:Y:S01]  /*31b0*/  IMAD.MOV R4, RZ, RZ, -R4 ;  /* 0x000000ffff047224 */ /* 0x000fe200078e0a04 */
[----:B------:R-:W-:Y:S01]  /*31c0*/  LOP3.LUT R15, R7, 0xcc, RZ, 0xfc, !PT ;  /* 0x000000cc070f7812 */ /* 0x000fe200078efcff */
[----:B------:R-:W-:Y:S01]  /*31d0*/  @!P4 IMAD.MOV R118, RZ, RZ, -R118 ;  /* 0x000000ffff76c224 */ /* 0x000fe200078e0a76 */
[C---:B------:R-:W-:Y:S01]  /*31e0*/  ISETP.GT.U32.AND P4, PT, R5.reuse, R126, PT ;  /* 0x0000007e0500720c */ /* 0x040fe20003f84070 */
[C---:B------:R-:W-:Y:S01]  /*31f0*/  IMAD R128, R5.reuse, R4, R128 ;  /* 0x0000000405807224 */ /* 0x040fe200078e0280 */
[----:B------:R-:W-:Y:S01]  /*3200*/  IABS R142, R15 ;  /* 0x0000000f008e7213 */ /* 0x000fe20000000000 */
[----:B------:R-:W-:Y:S01]  /*3210*/  @!P0 IMAD.MOV R116, RZ, RZ, -R116 ;  /* 0x000000ffff748224 */ /* 0x000fe200078e0a74 */
[----:B------:R-:W-:Y:S01]  /*3220*/  ISETP.GT.U32.AND P0, PT, R5, R124, PT ;  /* 0x0000007c0500720c */ /* 0x000fe20003f04070 */
[----:B------:R-:W-:Y:S01]  /*3230*/  @!P3 IMAD.MOV R114, RZ, RZ, -R114 ;  /* 0x000000ffff72b224 */ /* 0x000fe200078e0a72 */
[----:B------:R-:W-:Y:S01]  /*3240*/  ISETP.GE.AND P3, PT, R14, RZ, PT ;  /* 0x000000ff0e00720c */ /* 0x000fe20003f66270 */
[----:B------:R-:W-:Y:S01]  /*3250*/  IMAD.HI.U32 R4, R6, R130, RZ ;  /* 0x0000008206047227 */ /* 0x000fe200078e00ff */
[----:B------:R-:W-:-:S03]  /*3260*/  LOP3.LUT R14, R7, 0xce, RZ, 0xfc, !PT ;  /* 0x000000ce070e7812 */ /* 0x000fc600078efcff */
[--C-:B------:R-:W-:Y:S01]  /*3270*/  @!P6 IMAD.IADD R122, R122, 0x1, -R5.reuse ;  /* 0x000000017a7ae824 */ /* 0x100fe200078e0a05 */
[----:B------:R-:W-:Y:S01]  /*3280*/  ISETP.GT.U32.AND P6, PT, R5, R128, PT ;  /* 0x000000800500720c */ /* 0x000fe20003fc4070 */
[--C-:B------:R-:W-:Y:S01]  /*3290*/  @!P4 IMAD.IADD R126, R126, 0x1, -R5.reuse ;  /* 0x000000017e7ec824 */ /* 0x100fe200078e0a05 */
[----:B------:R-:W-:Y:S01]  /*32a0*/  ISETP.GE.AND P4, PT, R11, RZ, PT ;  /* 0x000000ff0b00720c */ /* 0x000fe20003f86270 */
[----:B------:R-:W-:Y:S01]  /*32b0*/  @!P5 IMAD.MOV R112, RZ, RZ, -R112 ;  /* 0x000000ffff70d224 */ /* 0x000fe200078e0a70 */
[----:B------:R-:W-:Y:S01]  /*32c0*/  ISETP.GE.AND P5, PT, R13, RZ, PT ;  /* 0x000000ff0d00720c */ /* 0x000fe20003fa6270 */
[--C-:B------:R-:W-:Y:S01]  /*32d0*/  @!P0 IMAD.IADD R124, R124, 0x1, -R5.reuse ;  /* 0x000000017c7c8824 */ /* 0x100fe200078e0a05 */
[----:B------:R-:W-:Y:S01]  /*32e0*/  ISETP.GE.AND P0, PT, R10, RZ, PT ;  /* 0x000000ff0a00720c */ /* 0x000fe20003f06270 */
[----:B------:R-:W-:Y:S01]  /*32f0*/  IMAD.HI.U32 R8, R6, R132, RZ ;  /* 0x0000008406087227 */ /* 0x000fe200078e00ff */
[C---:B------:R-:W-:Y:S02]  /*3300*/  LOP3.LUT R13, R7.reuse, 0xd4, RZ, 0xfc, !PT ;  /* 0x000000d4070d7812 */ /* 0x040fe400078efcff */
[----:B------:R-:W-:Y:S01]  /*3310*/  LOP3.LUT R11, R7, 0xd0, RZ, 0xfc, !PT ;  /* 0x000000d0070b7812 */ /* 0x000fe200078efcff */
[----:B------:R-:W-:Y:S01]  /*3320*/  IMAD.MOV R10, RZ, RZ, -R4 ;  /* 0x000000ffff0a7224 */ /* 0x000fe200078e0a04 */
[----:B------:R-:W-:Y:S01]  /*3330*/  IABS R134, R13 ;  /* 0x0000000d00867213 */ /* 0x000fe20000000000 */
[----:B------:R-:W-:Y:S01]  /*3340*/  @!P6 IMAD.IADD R128, R128, 0x1, -R5 ;  /* 0x000000018080e824 */ /* 0x000fe200078e0a05 */
[C---:B------:R-:W-:Y:S01]  /*3350*/  ISETP.GT.U32.AND P6, PT, R5.reuse, R126, PT ;  /* 0x0000007e0500720c */ /* 0x040fe20003fc4070 */
[----:B------:R-:W-:Y:S01]  /*3360*/  IMAD.MOV R8, RZ, RZ, -R8 ;  /* 0x000000ffff087224 */ /* 0x000fe200078e0a08 */
[----:B------:R-:W-:Y:S01]  /*3370*/  IABS R138, R11 ;  /* 0x0000000b008a7213 */ /* 0x000fe20000000000 */
[----:B------:R-:W-:Y:S01]  /*3380*/  IMAD R130, R5, R10, R130 ;  /* 0x0000000a05827224 */ /* 0x000fe200078e0282 */
[----:B------:R-:W-:Y:S01]  /*3390*/  LOP3.LUT R10, R7, 0xd2, RZ, 0xfc, !PT ;  /* 0x000000d2070a7812 */ /* 0x000fe200078efcff */
[C---:B------:R-:W-:Y:S01]  /*33a0*/  IMAD R132, R5.reuse, R8, R132 ;  /* 0x0000000805847224 */ /* 0x040fe200078e0284 */
[----:B------:R-:W-:Y:S01]  /*33b0*/  IABS R140, R14 ;  /* 0x0000000e008c7213 */ /* 0x000fe20000000000 */
[----:B------:R-:W-:Y:S01]  /*33c0*/  @!P3 IMAD.MOV R124, RZ, RZ, -R124 ;  /* 0x000000ffff7cb224 */ /* 0x000fe200078e0a7c */
[C---:B------:R-:W-:Y:S01]  /*33d0*/  ISETP.GT.U32.AND P3, PT, R5.reuse, R130, PT ;  /* 0x000000820500720c */ /* 0x040fe20003f64070 */
[----:B------:R-:W-:Y:S01]  /*33e0*/  @!P5 IMAD.MOV R122, RZ, RZ, -R122 ;  /* 0x000000ffff7ad224 */ /* 0x000fe200078e0a7a */
[----:B------:R-:W-:Y:S01]  /*33f0*/  ISETP.GT.U32.AND P5, PT, R5, R128, PT ;  /* 0x000000800500720c */ /* 0x000fe20003fa4070 */
[----:B------:R-:W-:Y:S01]  /*3400*/  IMAD.HI.U32 R4, R6, R134, RZ ;  /* 0x0000008606047227 */ /* 0x000fe200078e00ff */
[----:B------:R-:W-:-:S03]  /*3410*/  IABS R136, R10 ;  /* 0x0000000a00887213 */ /* 0x000fc60000000000 */
[----:B------:R-:W-:Y:S01]  /*3420*/  @!P6 IMAD.IADD R126, R126, 0x1, -R5 ;  /* 0x000000017e7ee824 */ /* 0x000fe200078e0a05 */
[----:B------:R-:W-:Y:S01]  /*3430*/  ISETP.GT.U32.AND P6, PT, R5, R132, PT ;  /* 0x000000840500720c */ /* 0x000fe20003fc4070 */
[----:B------:R-:W-:Y:S02]  /*3440*/  IMAD.MOV R4, RZ, RZ, -R4 ;  /* 0x000000ffff047224 */ /* 0x000fe400078e0a04 */
[----:B------:R-:W-:-:S04]  /*3450*/  IMAD.HI.U32 R8, R6, R138, RZ ;  /* 0x0000008a06087227 */ /* 0x000fc800078e00ff */
[----:B------:R-:W-:Y:S02]  /*3460*/  IMAD R134, R5, R4, R134 ;  /* 0x0000000405867224 */ /* 0x000fe400078e0286 */
[--C-:B------:R-:W-:Y:S01]  /*3470*/  @!P3 IMAD.IADD R130, R130, 0x1, -R5.reuse ;  /* 0x000000018282b824 */ /* 0x100fe200078e0a05 */
[----:B------:R-:W-:Y:S01]  /*3480*/  ISETP.GE.AND P3, PT, R13, RZ, PT ;  /* 0x000000ff0d00720c */ /* 0x000fe20003f66270 */
[--C-:B------:R-:W-:Y:S01]  /*3490*/  @!P5 IMAD.IADD R128, R128, 0x1, -R5.reuse ;  /* 0x000000018080d824 */ /* 0x100fe200078e0a05 */
[C---:B------:R-:W-:Y:S01]  /*34a0*/  ISETP.GT.U32.AND P5, PT, R5.reuse, R134, PT ;  /* 0x000000860500720c */ /* 0x040fe20003fa4070 */
[----:B------:R-:W-:Y:S01]  /*34b0*/  @!P6 IMAD.IADD R132, R132, 0x1, -R5 ;  /* 0x000000018484e824 */ /* 0x000fe200078e0a05 */
[----:B------:R-:W-:Y:S01]  /*34c0*/  ISETP.GT.U32.AND P6, PT, R5, R130, PT ;  /* 0x000000820500720c */ /* 0x000fe20003fc4070 */
[----:B------:R-:W-:Y:S01]  /*34d0*/  IMAD.HI.U32 R4, R6, R136, RZ ;  /* 0x0000008806047227 */ /* 0x000fe200078e00ff */
[----:B------:R-:W-:-:S03]  /*34e0*/  LOP3.LUT R13, R7, 0xba, RZ, 0xfc, !PT ;  /* 0x000000ba070d7812 */ /* 0x000fc600078efcff */
[----:B------:R-:W-:Y:S01]  /*34f0*/  IMAD.MOV R4, RZ, RZ, -R4 ;  /* 0x000000ffff047224 */ /* 0x000fe200078e0a04 */
[----:B------:R-:W-:Y:S01]  /*3500*/  IABS R160, R13 ;  /* 0x0000000d00a07213 */ /* 0x000fe20000000000 */
[----:B------:R-:W-:Y:S02]  /*3510*/  IMAD.MOV R8, RZ, RZ, -R8 ;  /* 0x000000ffff087224 */ /* 0x000fe400078e0a08 */
[C---:B------:R-:W-:Y:S02]  /*3520*/  IMAD R136, R5.reuse, R4, R136 ;  /* 0x0000000405887224 */ /* 0x040fe400078e0288 */
[--C-:B------:R-:W-:Y:S01]  /*3530*/  @!P5 IMAD.IADD R134, R134, 0x1, -R5.reuse ;  /* 0x000000018686d824 */ /* 0x100fe200078e0a05 */
[C---:B------:R-:W-:Y:S01]  /*3540*/  ISETP.GT.U32.AND P5, PT, R5.reuse, R132, PT ;  /* 0x000000840500720c */ /* 0x040fe20003fa4070 */
[----:B------:R-:W-:Y:S01]  /*3550*/  @!P6 IMAD.IADD R130, R130, 0x1, -R5 ;  /* 0x000000018282e824 */ /* 0x000fe200078e0a05 */
[C---:B------:R-:W-:Y:S01]  /*3560*/  ISETP.GT.U32.AND P6, PT, R5.reuse, R136, PT ;  /* 0x000000880500720c */ /* 0x040fe20003fc4070 */
[----:B------:R-:W-:-:S02]  /*3570*/  IMAD R138, R5, R8, R138 ;  /* 0x00000008058a7224 */ /* 0x000fc400078e028a */
[----:B------:R-:W-:-:S04]  /*3580*/  IMAD.HI.U32 R8, R6, R142, RZ ;  /* 0x0000008e06087227 */ /* 0x000fc800078e00ff */
[----:B------:R-:W-:Y:S02]  /*3590*/  IMAD.MOV R8, RZ, RZ, -R8 ;  /* 0x000000ffff087224 */ /* 0x000fe400078e0a08 */
[----:B------:R-:W-:Y:S01]  /*35a0*/  @!P1 IMAD.MOV R128, RZ, RZ, -R128 ;  /* 0x000000ffff809224 */ /* 0x000fe200078e0a80 */
[----:B------:R-:W-:Y:S01]  /*35b0*/  ISETP.GE.AND P1, PT, R10, RZ, PT ;  /* 0x000000ff0a00720c */ /* 0x000fe20003f26270 */
[--C-:B------:R-:W-:Y:S01]  /*35c0*/  @!P5 IMAD.IADD R132, R132, 0x1, -R5.reuse ;  /* 0x000000018484d824 */ /* 0x100fe200078e0a05 */
[C---:B------:R-:W-:Y:S01]  /*35d0*/  ISETP.GT.U32.AND P5, PT, R5.reuse, R138, PT ;  /* 0x0000008a0500720c */ /* 0x040fe20003fa4070 */
[----:B------:R-:W-:Y:S01]  /*35e0*/  IMAD R142, R5, R8, R142 ;  /* 0x00000008058e7224 */ /* 0x000fe200078e028e */
[C---:B------:R-:W-:Y:S01]  /*35f0*/  LOP3.LUT R10, R7.reuse, 0xca, RZ, 0xfc, !PT ;  /* 0x000000ca070a7812 */ /* 0x040fe200078efcff */
[----:B------:R-:W-:Y:S01]  /*3600*/  @!P6 IMAD.IADD R136, R136, 0x1, -R5 ;  /* 0x000000018888e824 */ /* 0x000fe200078e0a05 */
[----:B------:R-:W-:Y:S01]  /*3610*/  LOP3.LUT R8, R7, 0xc8, RZ, 0xfc, !PT ;  /* 0x000000c807087812 */ /* 0x000fe200078efcff */
[----:B------:R-:W-:Y:S01]  /*3620*/  @!P0 IMAD.MOV R130, RZ, RZ, -R130 ;  /* 0x000000ffff828224 */ /* 0x000fe200078e0a82 */
[----:B------:R-:W-:Y:S01]  /*3630*/  IABS R144, R10 ;  /* 0x0000000a00907213 */ /* 0x000fe20000000000 */
[----:B------:R-:W-:Y:S01]  /*3640*/  @!P4 IMAD.MOV R132, RZ, RZ, -R132 ;  /* 0x000000ffff84c224 */ /* 0x000fe200078e0a84 */
[C---:B------:R-:W-:Y:S01]  /*3650*/  ISETP.GT.U32.AND P0, PT, R5.reuse, R136, PT ;  /* 0x000000880500720c */ /* 0x040fe20003f04070 */
[----:B------:R-:W-:Y:S01]  /*3660*/  IMAD.HI.U32 R4, R6, R140, RZ ;  /* 0x0000008c06047227 */ /* 0x000fe200078e00ff */
[----:B------:R-:W-:-:S02]  /*3670*/  ISETP.GT.U32.AND P4, PT, R5, R142, PT ;  /* 0x0000008e0500720c */ /* 0x000fc40003f84070 */
[----:B------:R-:W-:Y:S01]  /*3680*/  IABS R146, R8 ;  /* 0x0000000800927213 */ /* 0x000fe20000000000 */
[----:B------:R-:W-:Y:S02]  /*3690*/  IMAD.MOV R4, RZ, RZ, -R4 ;  /* 0x000000ffff047224 */ /* 0x000fe400078e0a04 */
[--C-:B------:R-:W-:Y:S02]  /*36a0*/  @!P5 IMAD.IADD R138, R138, 0x1, -R5.reuse ;  /* 0x000000018a8ad824 */ /* 0x100fe400078e0a05 */
[C---:B------:R-:W-:Y:S02]  /*36b0*/  IMAD R140, R5.reuse, R4, R140 ;  /* 0x00000004058c7224 */ /* 0x040fe400078e028c */
[----:B------:R-:W-:Y:S01]  /*36c0*/  IMAD.HI.U32 R4, R6, R144, RZ ;  /* 0x0000009006047227 */ /* 0x000fe200078e00ff */
[C---:B------:R-:W-:Y:S02]  /*36d0*/  ISETP.GT.U32.AND P5, PT, R5.reuse, R138, PT ;  /* 0x0000008a0500720c */ /* 0x040fe40003fa4070 */
[----:B------:R-:W-:Y:S01]  /*36e0*/  ISETP.GT.U32.AND P6, PT, R5, R140, PT ;  /* 0x0000008c0500720c */ /* 0x000fe20003fc4070 */
[--C-:B------:R-:W-:Y:S01]  /*36f0*/  @!P0 IMAD.IADD R136, R136, 0x1, -R5.reuse ;  /* 0x0000000188888824 */ /* 0x100fe200078e0a05 */
[----:B------:R-:W-:Y:S01]  /*3700*/  ISETP.GE.AND P0, PT, R15, RZ, PT ;  /* 0x000000ff0f00720c */ /* 0x000fe20003f06270 */
[----:B------:R-:W-:Y:S01]  /*3710*/  @!P4 IMAD.IADD R142, R142, 0x1, -R5 ;  /* 0x000000018e8ec824 */ /* 0x000fe200078e0a05 */
[----:B------:R-:W-:Y:S01]  /*3720*/  ISETP.GE.AND P4, PT, R10, RZ, PT ;  /* 0x000000ff0a00720c */ /* 0x000fe20003f86270 */
[----:B------:R-:W-:Y:S01]  /*3730*/  IMAD.MOV R4, RZ, RZ, -R4 ;  /* 0x000000ffff047224 */ /* 0x000fe200078e0a04 */
[----:B------:R-:W-:Y:S01]  /*3740*/  LOP3.LUT R10, R7, 0xc2, RZ, 0xfc, !PT ;  /* 0x000000c2070a7812 */ /* 0x000fe200078efcff */
[----:B------:R-:W-:Y:S01]  /*3750*/  @!P1 IMAD.MOV R136, RZ, RZ, -R136 ;  /* 0x000000ffff889224 */ /* 0x000fe200078e0a88 */
[C---:B------:R-:W-:Y:S01]  /*3760*/  ISETP.GT.U32.AND P1, PT, R5.reuse, R142, PT ;  /* 0x0000008e0500720c */ /* 0x040fe20003f24070 */
[----:B------:R-:W-:Y:S01]  /*3770*/  IMAD R144, R5, R4, R144 ;  /* 0x0000000405907224 */ /* 0x000fe200078e0290 */
[----:B------:R-:W-:Y:S01]  /*3780*/  IABS R152, R10 ;  /* 0x0000000a00987213 */ /* 0x000fe20000000000 */
[----:B------:R-:W-:Y:S01]  /*3790*/  IMAD.HI.U32 R4, R6, R146, RZ ;  /* 0x0000009206047227 */ /* 0x000fe200078e00ff */
[----:B------:R-:W-:-:S03]  /*37a0*/  LOP3.LUT R15, R7, 0xb6, RZ, 0xfc, !PT ;  /* 0x000000b6070f7812 */ /* 0x000fc600078efcff */
[----:B------:R-:W-:Y:S01]  /*37b0*/  @!P2 IMAD.MOV R126, RZ, RZ, -R126 ;  /* 0x000000ffff7ea224 */ /* 0x000fe200078e0a7e */
[C---:B------:R-:W-:Y:S01]  /*37c0*/  ISETP.GT.U32.AND P2, PT, R5.reuse, R134, PT ;  /* 0x000000860500720c */ /* 0x040fe20003f44070 */
[----:B------:R-:W-:Y:S01]  /*37d0*/  IMAD.MOV R4, RZ, RZ, -R4 ;  /* 0x000000ffff047224 */ /* 0x000fe200078e0a04 */
[----:B------:R-:W-:Y:S01]  /*37e0*/  IABS R164, R15 ;  /* 0x0000000f00a47213 */ /* 0x000fe20000000000 */
[--C-:B------:R-:W-:Y:S01]  /*37f0*/  @!P5 IMAD.IADD R138, R138, 0x1, -R5.reuse ;  /* 0x000000018a8ad824 */ /* 0x100fe200078e0a05 */
[C---:B------:R-:W-:Y:S01]  /*3800*/  ISETP.GT.U32.AND P5, PT, R5.reuse, R144, PT ;  /* 0x000000900500720c */ /* 0x040fe20003fa4070 */
[----:B------:R-:W-:Y:S01]  /*3810*/  IMAD R146, R5, R4, R146 ;  /* 0x0000000405927224 */ /* 0x000fe200078e0292 */
[----:B------:R-:W-:Y:S01]  /*3820*/  LOP3.LUT R4, R7, 0xc6, RZ, 0xfc, !PT ;  /* 0x000000c607047812 */ /* 0x000fe200078efcff */
[--C-:B------:R-:W-:Y:S02]  /*3830*/  @!P6 IMAD.IADD R140, R140, 0x1, -R5.reuse ;  /* 0x000000018c8ce824 */ /* 0x100fe400078e0a05 */
[----:B------:R-:W-:Y:S01]  /*3840*/  @!P1 IMAD.IADD R142, R142, 0x1, -R5 ;  /* 0x000000018e8e9824 */ /* 0x000fe200078e0a05 */
[----:B------:R-:W-:-:S02]  /*3850*/  ISETP.GT.U32.AND P1, PT, R5, R146, PT ;  /* 0x000000920500720c */ /* 0x000fc40003f24070 */
[----:B------:R-:W-:Y:S01]  /*3860*/  ISETP.GT.U32.AND P6, PT, R5, R140, PT ;  /* 0x0000008c0500720c */ /* 0x000fe20003fc4070 */
[--C-:B------:R-:W-:Y:S01]  /*3870*/  @!P2 IMAD.IADD R134, R134, 0x1, -R5.reuse ;  /* 0x000000018686a824 */ /* 0x100fe200078e0a05 */
[----:B------:R-:W-:Y:S01]  /*3880*/  ISETP.GE.AND P2, PT, R11, RZ, PT ;  /* 0x000000ff0b00720c */ /* 0x000fe20003f46270 */
[----:B------:R-:W-:Y:S01]  /*3890*/  @!P0 IMAD.MOV R142, RZ, RZ, -R142 ;  /* 0x000000ffff8e8224 */ /* 0x000fe200078e0a8e */
[----:B------:R-:W-:Y:S01]  /*38a0*/  IABS R148, R4 ;  /* 0x0000000400947213 */ /* 0x000fe20000000000 */
[----:B------:R-:W-:Y:S01]  /*38b0*/  @!P3 IMAD.MOV R134, RZ, RZ, -R134 ;  /* 0x000000ffff86b224 */ /* 0x000fe200078e0a86 */
[----:B------:R-:W-:Y:S01]  /*38c0*/  ISETP.GE.AND P3, PT, R14, RZ, PT ;  /* 0x000000ff0e00720c */ /* 0x000fe20003f66270 */
[--C-:B------:R-:W-:Y:S01]  /*38d0*/  @!P5 IMAD.IADD R144, R144, 0x1, -R5.reuse ;  /* 0x000000019090d824 */ /* 0x100fe200078e0a05 */
[----:B------:R-:W-:Y:S02]  /*38e0*/  ISETP.GE.AND P0, PT, R10, RZ, PT ;  /* 0x000000ff0a00720c */ /* 0x000fe40003f06270 */
[----:B------:R-:W-:Y:S01]  /*38f0*/  LOP3.LUT R11, R7, 0xc0, RZ, 0xfc, !PT ;  /* 0x000000c0070b7812 */ /* 0x000fe200078efcff */
[--C-:B------:R-:W-:Y:S01]  /*3900*/  @!P1 IMAD.IADD R146, R146, 0x1, -R5.reuse ;  /* 0x0000000192929824 */ /* 0x100fe200078e0a05 */
[----:B------:R-:W-:Y:S01]  /*3910*/  ISETP.GT.U32.AND P5, PT, R5, R144, PT ;  /* 0x000000900500720c */ /* 0x000fe20003fa4070 */
[----:B------:R-:W-:Y:S01]  /*3920*/  @!P6 IMAD.IADD R140, R140, 0x1, -R5 ;  /* 0x000000018c8ce824 */ /* 0x000fe200078e0a05 */
[----:B------:R-:W-:Y:S01]  /*3930*/  ISETP.GE.AND P6, PT, R8, RZ, PT ;  /* 0x000000ff0800720c */ /* 0x000fe20003fc6270 */
[----:B------:R-:W-:Y:S01]  /*3940*/  @!P2 IMAD.MOV R138, RZ, RZ, -R138 ;  /* 0x000000ffff8aa224 */ /* 0x000fe200078e0a8a */
[----:B------:R-:W-:-:S02]  /*3950*/  LOP3.LUT R8, R7, 0xc4, RZ, 0xfc, !PT ;  /* 0x000000c407087812 */ /* 0x000fc400078efcff */
[----:B------:R-:W-:Y:S01]  /*3960*/  ISETP.GE.AND P2, PT, R4, RZ, PT ;  /* 0x000000ff0400720c */ /* 0x000fe20003f46270 */
[----:B------:R-:W-:Y:S01]  /*3970*/  IMAD.HI.U32 R4, R6, R148, RZ ;  /* 0x0000009406047227 */ /* 0x000fe200078e00ff */
[----:B------:R-:W-:Y:S02]  /*3980*/  ISETP.GT.U32.AND P1, PT, R5, R146, PT ;  /* 0x000000920500720c */ /* 0x000fe40003f24070 */
[----:B------:R-:W-:Y:S01]  /*3990*/  IABS R150, R8 ;  /* 0x0000000800967213 */ /* 0x000fe20000000000 */
[----:B------:R-:W-:Y:S01]  /*39a0*/  @!P3 IMAD.MOV R140, RZ, RZ, -R140 ;  /* 0x000000ffff8cb224 */ /* 0x000fe200078e0a8c */
[----:B------:R-:W-:Y:S01]  /*39b0*/  ISETP.GE.AND P3, PT, R8, RZ, PT ;  /* 0x000000ff0800720c */ /* 0x000fe20003f66270 */
[----:B------:R-:W-:Y:S01]  /*39c0*/  IMAD.MOV R10, RZ, RZ, -R4 ;  /* 0x000000ffff0a7224 */ /* 0x000fe200078e0a04 */
[----:B------:R-:W-:Y:S01]  /*39d0*/  IABS R154, R11 ;  /* 0x0000000b009a7213 */ /* 0x000fe20000000000 */
[----:B------:R-:W-:Y:S01]  /*39e0*/  IMAD.HI.U32 R8, R6, R152, RZ ;  /* 0x0000009806087227 */ /* 0x000fe200078e00ff */
[----:B------:R-:W-:-:S03]  /*39f0*/  LOP3.LUT R14, R7, 0xb8, RZ, 0xfc, !PT ;  /* 0x000000b8070e7812 */ /* 0x000fc600078efcff */
[--C-:B------:R-:W-:Y:S01]  /*3a00*/  @!P5 IMAD.IADD R144, R144, 0x1, -R5.reuse ;  /* 0x000000019090d824 */ /* 0x100fe200078e0a05 */
[----:B------:R-:W-:Y:S01]  /*3a10*/  ISETP.GE.AND P5, PT, R11, RZ, PT ;  /* 0x000000ff0b00720c */ /* 0x000fe20003fa6270 */
[----:B------:R-:W-:Y:S01]  /*3a20*/  IMAD R148, R5, R10, R148 ;  /* 0x0000000a05947224 */ /* 0x000fe200078e0294 */
[----:B------:R-:W-:Y:S01]  /*3a30*/  LOP3.LUT R11, R7, 0xbc, RZ, 0xfc, !PT ;  /* 0x000000bc070b7812 */ /* 0x000fe200078efcff */
[----:B------:R-:W-:Y:S01]  /*3a40*/  IMAD.MOV R8, RZ, RZ, -R8 ;  /* 0x000000ffff087224 */ /* 0x000fe200078e0a08 */
[----:B------:R-:W-:Y:S01]  /*3a50*/  IABS R162, R14 ;  /* 0x0000000e00a27213 */ /* 0x000fe20000000000 */
[----:B------:R-:W-:Y:S01]  /*3a60*/  @!P4 IMAD.MOV R144, RZ, RZ, -R144 ;  /* 0x000000ffff90c224 */ /* 0x000fe200078e0a90 */
[C---:B------:R-:W-:Y:S01]  /*3a70*/  ISETP.GT.U32.AND P4, PT, R5.reuse, R148, PT ;  /* 0x000000940500720c */ /* 0x040fe20003f84070 */
[----:B------:R-:W-:Y:S01]  /*3a80*/  @!P1 IMAD.IADD R146, R146, 0x1, -R5 ;  /* 0x0000000192929824 */ /* 0x000fe200078e0a05 */
[----:B------:R-:W-:Y:S01]  /*3a90*/  IABS R158, R11 ;  /* 0x0000000b009e7213 */ /* 0x000fe20000000000 */
[----:B------:R-:W-:-:S02]  /*3aa0*/  IMAD R152, R5, R8, R152 ;  /* 0x0000000805987224 */ /* 0x000fc400078e0298 */
[----:B------:R-:W-:Y:S02]  /*3ab0*/  @!P6 IMAD.MOV R146, RZ, RZ, -R146 ;  /* 0x000000ffff92e224 */ /* 0x000fe400078e0a92 */
[----:B------:R-:W-:Y:S01]  /*3ac0*/  IMAD.HI.U32 R4, R6, R150, RZ ;  /* 0x0000009606047227 */ /* 0x000fe200078e00ff */
[----:B------:R-:W-:-:S03]  /*3ad0*/  ISETP.GT.U32.AND P6, PT, R5, R152, PT ;  /* 0x000000980500720c */ /* 0x000fc60003fc4070 */
[----:B------:R-:W-:Y:S02]  /*3ae0*/  IMAD.MOV R10, RZ, RZ, -R4 ;  /* 0x000000ffff0a7224 */ /* 0x000fe400078e0a04 */
[--C-:B------:R-:W-:Y:S02]  /*3af0*/  @!P4 IMAD.IADD R148, R148, 0x1, -R5.reuse ;  /* 0x000000019494c824 */ /* 0x100fe400078e0a05 */
[----:B------:R-:W-:Y:S01]  /*3b00*/  IMAD R150, R5, R10, R150 ;  /* 0x0000000a05967224 */ /* 0x000fe200078e0296 */
[----:B------:R-:W-:Y:S01]  /*3b10*/  LOP3.LUT R10, R7, 0xbe, RZ, 0xfc, !PT ;  /* 0x000000be070a7812 */ /* 0x000fe200078efcff */
[----:B------:R-:W-:Y:S01]  /*3b20*/  IMAD.HI.U32 R4, R6, R154, RZ ;  /* 0x0000009a06047227 */ /* 0x000fe200078e00ff */
[C---:B------:R-:W-:Y:S02]  /*3b30*/  ISETP.GT.U32.AND P4, PT, R5.reuse, R148, PT ;  /* 0x000000940500720c */ /* 0x040fe40003f84070 */
[----:B------:R-:W-:Y:S01]  /*3b40*/  ISETP.GT.U32.AND P1, PT, R5, R150, PT ;  /* 0x000000960500720c */ /* 0x000fe20003f24070 */
[----:B------:R-:W-:Y:S01]  /*3b50*/  @!P6 IMAD.IADD R152, R152, 0x1, -R5 ;  /* 0x000000019898e824 */ /* 0x000fe200078e0a05 */
[----:B------:R-:W-:Y:S01]  /*3b60*/  IABS R156, R10 ;  /* 0x0000000a009c7213 */ /* 0x000fe20000000000 */
[----:B------:R-:W-:-:S02]  /*3b70*/  IMAD.MOV R4, RZ, RZ, -R4 ;  /* 0x000000ffff047224 */ /* 0x000fc400078e0a04 */
[----:B------:R-:W-:Y:S01]  /*3b80*/  IMAD.HI.U32 R8, R6, R158, RZ ;  /* 0x0000009e06087227 */ /* 0x000fe200078e00ff */
[----:B------:R-:W-:-:S03]  /*3b90*/  ISETP.GT.U32.AND P6, PT, R5, R152, PT ;  /* 0x000000980500720c */ /* 0x000fc60003fc4070 */
[C---:B------:R-:W-:Y:S02]  /*3ba0*/  IMAD R154, R5.reuse, R4, R154 ;  /* 0x00000004059a7224 */ /* 0x040fe400078e029a */
[----:B------:R-:W-:Y:S02]  /*3bb0*/  IMAD.MOV R8, RZ, RZ, -R8 ;  /* 0x000000ffff087224 */ /* 0x000fe400078e0a08 */
[--C-:B------:R-:W-:Y:S02]  /*3bc0*/  @!P1 IMAD.IADD R150, R150, 0x1, -R5.reuse ;  /* 0x0000000196969824 */ /* 0x100fe400078e0a05 */
[--C-:B------:R-:W-:Y:S01]  /*3bd0*/  @!P4 IMAD.IADD R148, R148, 0x1, -R5.reuse ;  /* 0x000000019494c824 */ /* 0x100fe200078e0a05 */
[C---:B------:R-:W-:Y:S01]  /*3be0*/  ISETP.GT.U32.AND P4, PT, R5.reuse, R154, PT ;  /* 0x0000009a0500720c */ /* 0x040fe20003f84070 */
[C---:B------:R-:W-:Y:S01]  /*3bf0*/  IMAD R158, R5.reuse, R8, R158 ;  /* 0x00000008059e7224 */ /* 0x040fe200078e029e */
[----:B------:R-:W-:Y:S01]  /*3c00*/  ISETP.GT.U32.AND P1, PT, R5, R150, PT ;  /* 0x000000960500720c */ /* 0x000fe20003f24070 */
[----:B------:R-:W-:-:S02]  /*3c10*/  @!P6 IMAD.IADD R152, R152, 0x1, -R5 ;  /* 0x000000019898e824 */ /* 0x000fc400078e0a05 */
[----:B------:R-:W-:Y:S01]  /*3c20*/  IMAD.HI.U32 R4, R6, R156, RZ ;  /* 0x0000009c06047227 */ /* 0x000fe200078e00ff */
[----:B------:R-:W-:-:S03]  /*3c30*/  ISETP.GT.U32.AND P6, PT, R5, R158, PT ;  /* 0x0000009e0500720c */ /* 0x000fc60003fc4070 */
[----:B------:R-:W-:Y:S02]  /*3c40*/  IMAD.MOV R4, RZ, RZ, -R4 ;  /* 0x000000ffff047224 */ /* 0x000fe400078e0a04 */
[----:B------:R-:W-:Y:S02]  /*3c50*/  @!P2 IMAD.MOV R148, RZ, RZ, -R148 ;  /* 0x000000ffff94a224 */ /* 0x000fe400078e0a94 */
[----:B------:R-:W-:Y:S02]  /*3c60*/  IMAD R156, R5, R4, R156 ;  /* 0x00000004059c7224 */ /* 0x000fe400078e029c */
[--C-:B------:R-:W-:Y:S01]  /*3c70*/  @!P4 IMAD.IADD R154, R154, 0x1, -R5.reuse ;  /* 0x000000019a9ac824 */ /* 0x100fe200078e0a05 */
[----:B------:R-:W-:Y:S01]  /*3c80*/  ISETP.GE.AND P4, PT, R10, RZ, PT ;  /* 0x000000ff0a00720c */ /* 0x000fe20003f86270 */
[----:B------:R-:W-:Y:S01]  /*3c90*/  IMAD.HI.U32 R4, R6, R160, RZ ;  /* 0x000000a006047227 */ /* 0x000fe200078e00ff */
[----:B------:R-:W-:Y:S02]  /*3ca0*/  LOP3.LUT R10, R7, 0xb4, RZ, 0xfc, !PT ;  /* 0x000000b4070a7812 */ /* 0x000fe400078efcff */
[C---:B------:R-:W-:Y:S01]  /*3cb0*/  ISETP.GT.U32.AND P2, PT, R5.reuse, R154, PT ;  /* 0x0000009a0500720c */ /* 0x040fe20003f44070 */
[--C-:B------:R-:W-:Y:S01]  /*3cc0*/  @!P1 IMAD.IADD R150, R150, 0x1, -R5.reuse ;  /* 0x0000000196969824 */ /* 0x100fe200078e0a05 */
[----:B------:R-:W-:Y:S01]  /*3cd0*/  ISETP.GT.U32.AND P1, PT, R5, R156, PT ;  /* 0x0000009c0500720c */ /* 0x000fe20003f24070 */
[----:B------:R-:W-:Y:S01]  /*3ce0*/  @!P6 IMAD.IADD R158, R158, 0x1, -R5 ;  /* 0x000000019e9ee824 */ /* 0x000fe200078e0a05 */
[----:B------:R-:W-:Y:S01]  /*3cf0*/  IABS R168, R10 ;  /* 0x0000000a00a87213 */ /* 0x000fe20000000000 */
[----:B------:R-:W-:-:S02]  /*3d00*/  IMAD.MOV R4, RZ, RZ, -R4 ;  /* 0x000000ffff047224 */ /* 0x000fc400078e0a04 */
[----:B------:R-:W-:Y:S01]  /*3d10*/  IMAD.HI.U32 R8, R6, R162, RZ ;  /* 0x000000a206087227 */ /* 0x000fe200078e00ff */
[----:B------:R-:W-:-:S03]  /*3d20*/  ISETP.GT.U32.AND P6, PT, R5, R158, PT ;  /* 0x0000009e0500720c */ /* 0x000fc60003fc4070 */
[----:B------:R-:W-:Y:S02]  /*3d30*/  IMAD R160, R5, R4, R160 ;  /* 0x0000000405a07224 */ /* 0x000fe400078e02a0 */
[----:B------:R-:W-:-:S04]  /*3d40*/  IMAD.HI.U32 R4, R6, R164, RZ ;  /* 0x000000a406047227 */ /* 0x000fc800078e00ff */
[----:B------:R-:W-:Y:S02]  /*3d50*/  IMAD.MOV R8, RZ, RZ, -R8 ;  /* 0x000000ffff087224 */ /* 0x000fe400078e0a08 */
[----:B------:R-:W-:Y:S02]  /*3d60*/  IMAD.MOV R4, RZ, RZ, -R4 ;  /* 0x000000ffff047224 */ /* 0x000fe400078e0a04 */
[--C-:B------:R-:W-:Y:S01]  /*3d70*/  @!P1 IMAD.IADD R156, R156, 0x1, -R5.reuse ;  /* 0x000000019c9c9824 */ /* 0x100fe200078e0a05 */
[----:B------:R-:W-:Y:S01]  /*3d80*/  ISETP.GE.AND P1, PT, R11, RZ, PT ;  /* 0x000000ff0b00720c */ /* 0x000fe20003f26270 */
[----:B------:R-:W-:Y:S01]  /*3d90*/  IMAD R162, R5, R8, R162 ;  /* 0x0000000805a27224 */ /* 0x000fe200078e02a2 */
[----:B------:R-:W-:Y:S01]  /*3da0*/  LOP3.LUT R11, R7, 0xb2, RZ, 0xfc, !PT ;  /* 0x000000b2070b7812 */ /* 0x000fe200078efcff */
[--C-:B------:R-:W-:Y:S01]  /*3db0*/  @!P2 IMAD.IADD R154, R154, 0x1, -R5.reuse ;  /* 0x000000019a9aa824 */ /* 0x100fe200078e0a05 */
[C---:B------:R-:W-:Y:S01]  /*3dc0*/  ISETP.GT.U32.AND P2, PT, R5.reuse, R160, PT ;  /* 0x000000a00500720c */ /* 0x040fe20003f44070 */
[C---:B------:R-:W-:Y:S01]  /*3dd0*/  IMAD R164, R5.reuse, R4, R164 ;  /* 0x0000000405a47224 */ /* 0x040fe200078e02a4 */
[----:B------:R-:W-:Y:S01]  /*3de0*/  IABS R166, R11 ;  /* 0x0000000b00a67213 */ /* 0x000fe20000000000 */
[----:B------:R-:W-:Y:S01]  /*3df0*/  @!P3 IMAD.MOV R150, RZ, RZ, -R150 ;  /* 0x000000ffff96b224 */ /* 0x000fe200078e0a96 */
[C---:B------:R-:W-:Y:S01]  /*3e00*/  ISETP.GT.U32.AND P3, PT, R5.reuse, R156, PT ;  /* 0x0000009c0500720c */ /* 0x040fe20003f64070 */
[----:B------:R-:W-:Y:S01]  /*3e10*/  @!P5 IMAD.MOV R154, RZ, RZ, -R154 ;  /* 0x000000ffff9ad224 */ /* 0x000fe200078e0a9a */
[C---:B------:R-:W-:Y:S01]  /*3e20*/  ISETP.GT.U32.AND P5, PT, R5.reuse, R162, PT ;  /* 0x000000a20500720c */ /* 0x040fe20003fa4070 */
[----:B------:R-:W-:Y:S01]  /*3e30*/  @!P6 IMAD.IADD R158, R158, 0x1, -R5 ;  /* 0x000000019e9ee824 */ /* 0x000fe200078e0a05 */
[----:B------:R-:W-:Y:S01]  /*3e40*/  ISETP.GT.U32.AND P6, PT, R5, R164, PT ;  /* 0x000000a40500720c */ /* 0x000fe20003fc4070 */
[----:B------:R-:W-:-:S04]  /*3e50*/  IMAD.HI.U32 R4, R6, R168, RZ ;  /* 0x000000a806047227 */ /* 0x000fc800078e00ff */
[--C-:B------:R-:W-:Y:S01]  /*3e60*/  @!P2 IMAD.IADD R160, R160, 0x1, -R5.reuse ;  /* 0x00000001a0a0a824 */ /* 0x100fe200078e0a05 */
[----:B------:R-:W-:Y:S01]  /*3e70*/  ISETP.GE.AND P2, PT, R15, RZ, PT ;  /* 0x000000ff0f00720c */ /* 0x000fe20003f46270 */
[----:B------:R-:W-:Y:S01]  /*3e80*/  IMAD.MOV R8, RZ, RZ, -R4 ;  /* 0x000000ffff087224 */ /* 0x000fe200078e0a04 */
[----:B------:R-:W-:Y:S01]  /*3e90*/  LOP3.LUT R15, R7, 0x9c, RZ, 0xfc, !PT ;  /* 0x0000009c070f7812 */ /* 0x000fe200078efcff */
[--C-:B------:R-:W-:Y:S01]  /*3ea0*/  @!P3 IMAD.IADD R156, R156, 0x1, -R5.reuse ;  /* 0x000000019c9cb824 */ /* 0x100fe200078e0a05 */
[----:B------:R-:W-:Y:S01]  /*3eb0*/  ISETP.GE.AND P3, PT, R14, RZ, PT ;  /* 0x000000ff0e00720c */ /* 0x000fe20003f66270 */
[--C-:B------:R-:W-:Y:S01]  /*3ec0*/  @!P5 IMAD.IADD R162, R162, 0x1, -R5.reuse ;  /* 0x00000001a2a2d824 */ /* 0x100fe200078e0a05 */
[----:B------:R-:W-:Y:S01]  /*3ed0*/  ISETP.GT.U32.AND P5, PT, R5, R160, PT ;  /* 0x000000a00500720c */ /* 0x000fe20003fa4070 */
[----:B------:R-:W-:Y:S01]  /*3ee0*/  @!P6 IMAD.IADD R164, R164, 0x1, -R5 ;  /* 0x00000001a4a4e824 */ /* 0x000fe200078e0a05 */
[----:B------:R-:W-:Y:S01]  /*3ef0*/  LOP3.LUT R14, R7, 0xae, RZ, 0xfc, !PT ;  /* 0x000000ae070e7812 */ /* 0x000fe200078efcff */
[----:B------:R-:W-:Y:S01]  /*3f00*/  @!P4 IMAD.MOV R156, RZ, RZ, -R156 ;  /* 0x000000ffff9cc224 */ /* 0x000fe200078e0a9c */
[C---:B------:R-:W-:Y:S01]  /*3f10*/  ISETP.GT.U32.AND P6, PT, R5.reuse, R162, PT ;  /* 0x000000a20500720c */ /* 0x040fe20003fc4070 */
[----:B------:R-:W-:Y:S01]  /*3f20*/  IMAD.HI.U32 R4, R6, R166, RZ ;  /* 0x000000a606047227 */ /* 0x000fe200078e00ff */
[----:B------:R-:W-:-:S02]  /*3f30*/  ISETP.GT.U32.AND P4, PT, R5, R164, PT ;  /* 0x000000a40500720c */ /* 0x000fc40003f84070 */
[----:B------:R-:W-:Y:S01]  /*3f40*/  IABS R172, R14 ;  /* 0x0000000e00ac7213 */ /* 0x000fe20000000000 */
[C---:B------:R-:W-:Y:S01]  /*3f50*/  IMAD R168, R5.reuse, R8, R168 ;  /* 0x0000000805a87224 */ /* 0x040fe200078e02a8 */
[----:B------:R-:W-:Y:S01]  /*3f60*/  IABS R190, R15 ;  /* 0x0000000f00be7213 */ /* 0x000fe20000000000 */
[----:B------:R-:W-:Y:S02]  /*3f70*/  IMAD.MOV R4, RZ, RZ, -R4 ;  /* 0x000000ffff047224 */ /* 0x000fe400078e0a04 */
[--C-:B------:R-:W-:Y:S01]  /*3f80*/  @!P5 IMAD.IADD R160, R160, 0x1, -R5.reuse ;  /* 0x00000001a0a0d824 */ /* 0x100fe200078e0a05 */
[C---:B------:R-:W-:Y:S01]  /*3f90*/  ISETP.GT.U32.AND P5, PT, R5.reuse, R168, PT ;  /* 0x000000a80500720c */ /* 0x040fe20003fa4070 */
[----:B------:R-:W-:Y:S02]  /*3fa0*/  IMAD R166, R5, R4, R166 ;  /* 0x0000000405a67224 */ /* 0x000fe400078e02a6 */
[----:B------:R-:W-:Y:S01]  /*3fb0*/  @!P0 IMAD.MOV R152, RZ, RZ, -R152 ;  /* 0x000000ffff988224 */ /* 0x000fe200078e0a98 */
[----:B------:R-:W-:Y:S01]  /*3fc0*/  ISETP.GE.AND P0, PT, R13, RZ, PT ;  /* 0x000000ff0d00720c */ /* 0x000fe20003f06270 */
[--C-:B------:R-:W-:Y:S01]  /*3fd0*/  @!P4 IMAD.IADD R164, R164, 0x1, -R5.reuse ;  /* 0x00000001a4a4c824 */ /* 0x100fe200078e0a05 */
[----:B------:R-:W-:Y:S01]  /*3fe0*/  ISETP.GT.U32.AND P4, PT, R5, R166, PT ;  /* 0x000000a60500720c */ /* 0x000fe20003f84070 */
[----:B------:R-:W-:Y:S01]  /*3ff0*/  @!P6 IMAD.IADD R162, R162, 0x1, -R5 ;  /* 0x00000001a2a2e824 */ /* 0x000fe200078e0a05 */
[----:B------:R-:W-:Y:S01]  /*4000*/  LOP3.LUT R13, R7, 0xb0, RZ, 0xfc, !PT ;  /* 0x000000b0070d7812 */ /* 0x000fe200078efcff */
[----:B------:R-:W-:Y:S01]  /*4010*/  IMAD.HI.U32 R8, R6, R172, RZ ;  /* 0x000000ac06087227 */ /* 0x000fe200078e00ff */
[----:B------:R-:W-:-:S02]  /*4020*/  ISETP.GE.AND P6, PT, R10, RZ, PT ;  /* 0x000000ff0a00720c */ /* 0x000fc40003fc6270 */
[----:B------:R-:W-:Y:S01]  /*4030*/  IABS R170, R13 ;  /* 0x0000000d00aa7213 */ /* 0x000fe20000000000 */
[--C-:B------:R-:W-:Y:S01]  /*4040*/  @!P5 IMAD.IADD R168, R168, 0x1, -R5.reuse ;  /* 0x00000001a8a8d824 */ /* 0x100fe200078e0a05 */
[----:B------:R-:W-:Y:S01]  /*4050*/  LOP3.LUT R10, R7, 0xac, RZ, 0xfc, !PT ;  /* 0x000000ac070a7812 */ /* 0x000fe200078efcff */
[----:B------:R-:W-:Y:S01]  /*4060*/  IMAD.MOV R8, RZ, RZ, -R8 ;  /* 0x000000ffff087224 */ /* 0x000fe200078e0a08 */
[----:B------:R-:W-:Y:S01]  /*4070*/  ISETP.GE.AND P5, PT, R11, RZ, PT ;  /* 0x000000ff0b00720c */ /* 0x000fe20003fa6270 */
[----:B------:R-:W-:Y:S01]  /*4080*/  IMAD.HI.U32 R4, R6, R170, RZ ;  /* 0x000000aa06047227 */ /* 0x000fe200078e00ff */
[----:B------:R-:W-:Y:S02]  /*4090*/  LOP3.LUT R11, R7, 0xaa, RZ, 0xfc, !PT ;  /* 0x000000aa070b7812 */ /* 0x000fe400078efcff */
[----:B------:R-:W-:Y:S01]  /*40a0*/  IABS R174, R10 ;  /* 0x0000000a00ae7213 */ /* 0x000fe20000000000 */
[----:B------:R-:W-:Y:S01]  /*40b0*/  @!P4 IMAD.IADD R166, R166, 0x1, -R5 ;  /* 0x00000001a6a6c824 */ /* 0x000fe200078e0a05 */
[C---:B------:R-:W-:Y:S01]  /*40c0*/  ISETP.GT.U32.AND P4, PT, R5.reuse, R168, PT ;  /* 0x000000a80500720c */ /* 0x040fe20003f84070 */
[----:B------:R-:W-:Y:S01]  /*40d0*/  IMAD.MOV R4, RZ, RZ, -R4 ;  /* 0x000000ffff047224 */ /* 0x000fe200078e0a04 */
[----:B------:R-:W-:Y:S01]  /*40e0*/  IABS R176, R11 ;  /* 0x0000000b00b07213 */ /* 0x000fe20000000000 */
[----:B------:R-:W-:-:S02]  /*40f0*/  IMAD R172, R5, R8, R172 ;  /* 0x0000000805ac7224 */ /* 0x000fc400078e02ac */
[----:B------:R-:W-:Y:S01]  /*4100*/  @!P0 IMAD.MOV R160, RZ, RZ, -R160 ;  /* 0x000000ffffa08224 */ /* 0x000fe200078e0aa0 */
[C---:B------:R-:W-:Y:S01]  /*4110*/  ISETP.GT.U32.AND P0, PT, R5.reuse, R166, PT ;  /* 0x000000a60500720c */ /* 0x040fe20003f04070 */
[----:B------:R-:W-:Y:S02]  /*4120*/  IMAD R170, R5, R4, R170 ;  /* 0x0000000405aa7224 */ /* 0x000fe400078e02aa */
[----:B------:R-:W-:-:S04]  /*4130*/  IMAD.HI.U32 R4, R6, R174, RZ ;  /* 0x000000ae06047227 */ /* 0x000fc800078e00ff */
[----:B------:R-:W-:Y:S01]  /*4140*/  @!P3 IMAD.MOV R162, RZ, RZ, -R162 ;  /* 0x000000ffffa2b224 */ /* 0x000fe200078e0aa2 */
[----:B------:R-:W-:Y:S01]  /*4150*/  ISETP.GT.U32.AND P3, PT, R5, R172, PT ;  /* 0x000000ac0500720c */ /* 0x000fe20003f64070 */
[----:B------:R-:W-:-:S04]  /*4160*/  IMAD.HI.U32 R8, R6, R176, RZ ;  /* 0x000000b006087227 */ /* 0x000fc800078e00ff */
[----:B------:R-:W-:Y:S02]  /*4170*/  IMAD.MOV R4, RZ, RZ, -R4 ;  /* 0x000000ffff047224 */ /* 0x000fe400078e0a04 */
[----:B------:R-:W-:Y:S01]  /*4180*/  @!P1 IMAD.MOV R158, RZ, RZ, -R158 ;  /* 0x000000ffff9e9224 */ /* 0x000fe200078e0a9e */
[----:B------:R-:W-:Y:S01]  /*4190*/  ISETP.GT.U32.AND P1, PT, R5, R170, PT ;  /* 0x000000aa0500720c */ /* 0x000fe20003f24070 */
[--C-:B------:R-:W-:Y:S01]  /*41a0*/  @!P4 IMAD.IADD R168, R168, 0x1, -R5.reuse ;  /* 0x00000001a8a8c824 */ /* 0x100fe200078e0a05 */
[----:B------:R-:W-:Y:S01]  /*41b0*/  ISETP.GE.AND P4, PT, R14, RZ, PT ;  /* 0x000000ff0e00720c */ /* 0x000fe20003f86270 */
[----:B------:R-:W-:Y:S01]  /*41c0*/  IMAD.MOV R8, RZ, RZ, -R8 ;  /* 0x000000ffff087224 */ /* 0x000fe200078e0a08 */
[----:B------:R-:W-:Y:S01]  /*41d0*/  LOP3.LUT R14, R7, 0x9e, RZ, 0xfc, !PT ;  /* 0x0000009e070e7812 */ /* 0x000fe200078efcff */
[C---:B------:R-:W-:Y:S02]  /*41e0*/  IMAD R174, R5.reuse, R4, R174 ;  /* 0x0000000405ae7224 */ /* 0x040fe400078e02ae */
[--C-:B------:R-:W-:Y:S01]  /*41f0*/  @!P0 IMAD.IADD R166, R166, 0x1, -R5.reuse ;  /* 0x00000001a6a68824 */ /* 0x100fe200078e0a05 */
[----:B------:R-:W-:Y:S01]  /*4200*/  ISETP.GE.AND P0, PT, R10, RZ, PT ;  /* 0x000000ff0a00720c */ /* 0x000fe20003f06270 */
[----:B------:R-:W-:Y:S01]  /*4210*/  IMAD R176, R5, R8, R176 ;  /* 0x0000000805b07224 */ /* 0x000fe200078e02b0 */
[----:B------:R-:W-:Y:S01]  /*4220*/  LOP3.LUT R8, R7, 0xa8, RZ, 0xfc, !PT ;  /* 0x000000a807087812 */ /* 0x000fe200078efcff */
[----:B------:R-:W-:Y:S01]  /*4230*/  @!P6 IMAD.MOV R168, RZ, RZ, -R168 ;  /* 0x000000ffffa8e224 */ /* 0x000fe200078e0aa8 */
[----:B------:R-:W-:Y:S01]  /*4240*/  ISETP.GT.U32.AND P6, PT, R5, R174, PT ;  /* 0x000000ae0500720c */ /* 0x000fe20003fc4070 */
[--C-:B------:R-:W-:Y:S01]  /*4250*/  @!P3 IMAD.IADD R172, R172, 0x1, -R5.reuse ;  /* 0x00000001acacb824 */ /* 0x100fe200078e0a05 */
[----:B------:R-:W-:Y:S01]  /*4260*/  LOP3.LUT R10, R7, 0xa6, RZ, 0xfc, !PT ;  /* 0x000000a6070a7812 */ /* 0x000fe200078efcff */
[----:B------:R-:W-:Y:S01]  /*4270*/  @!P5 IMAD.MOV R166, RZ, RZ, -R166 ;  /* 0x000000ffffa6d224 */ /* 0x000fe200078e0aa6 */
[C---:B------:R-:W-:Y:S01]  /*4280*/  ISETP.GT.U32.AND P5, PT, R5.reuse, R176, PT ;  /* 0x000000b00500720c */ /* 0x040fe20003fa4070 */
[----:B------:R-:W-:Y:S01]  /*4290*/  @!P1 IMAD.IADD R170, R170, 0x1, -R5 ;  /* 0x00000001aaaa9824 */ /* 0x000fe200078e0a05 */
[----:B------:R-:W-:Y:S01]  /*42a0*/  ISETP.GT.U32.AND P3, PT, R5, R172, PT ;  /* 0x000000ac0500720c */ /* 0x000fe20003f64070 */
[----:B------:R-:W-:Y:S01]  /*42b0*/  @!P2 IMAD.MOV R164, RZ, RZ, -R164 ;  /* 0x000000ffffa4a224 */ /* 0x000fe200078e0aa4 */
[----:B------:R-:W-:-:S02]  /*42c0*/  IABS R178, R8 ;  /* 0x0000000800b27213 */ /* 0x000fc40000000000 */
[----:B------:R-:W-:Y:S02]  /*42d0*/  ISETP.GT.U32.AND P1, PT, R5, R170, PT ;  /* 0x000000aa0500720c */ /* 0x000fe40003f24070 */
[----:B------:R-:W-:Y:S01]  /*42e0*/  IABS R180, R10 ;  /* 0x0000000a00b47213 */ /* 0x000fe20000000000 */
[--C-:B------:R-:W-:Y:S01]  /*42f0*/  @!P6 IMAD.IADD R174, R174, 0x1, -R5.reuse ;  /* 0x00000001aeaee824 */ /* 0x100fe200078e0a05 */
[----:B------:R-:W-:Y:S01]  /*4300*/  ISETP.GE.AND P2, PT, R13, RZ, PT ;  /* 0x000000ff0d00720c */ /* 0x000fe20003f46270 */
[----:B------:R-:W-:Y:S01]  /*4310*/  IMAD.HI.U32 R4, R6, R178, RZ ;  /* 0x000000b206047227 */ /* 0x000fe200078e00ff */
[----:B------:R-:W-:Y:S02]  /*4320*/  IABS R188, R14 ;  /* 0x0000000e00bc7213 */ /* 0x000fe40000000000 */
[----:B------:R-:W-:Y:S01]  /*4330*/  ISETP.GT.U32.AND P6, PT, R5, R174, PT ;  /* 0x000000ae0500720c */ /* 0x000fe20003fc4070 */
[--C-:B------:R-:W-:Y:S01]  /*4340*/  @!P5 IMAD.IADD R176, R176, 0x1, -R5.reuse ;  /* 0x00000001b0b0d824 */ /* 0x100fe200078e0a05 */
[----:B------:R-:W-:Y:S01]  /*4350*/  LOP3.LUT R13, R7, 0xa0, RZ, 0xfc, !PT ;  /* 0x000000a0070d7812 */ /* 0x000fe200078efcff */
[----:B------:R-:W-:Y:S01]  /*4360*/  @!P3 IMAD.IADD R172, R172, 0x1, -R5 ;  /* 0x00000001acacb824 */ /* 0x000fe200078e0a05 */
[----:B------:R-:W-:Y:S01]  /*4370*/  ISETP.GE.AND P3, PT, R8, RZ, PT ;  /* 0x000000ff0800720c */ /* 0x000fe20003f66270 */
[----:B------:R-:W-:Y:S01]  /*4380*/  IMAD.HI.U32 R8, R6, R180, RZ ;  /* 0x000000b406087227 */ /* 0x000fe200078e00ff */
[----:B------:R-:W-:-:S02]  /*4390*/  ISETP.GT.U32.AND P5, PT, R5, R176, PT ;  /* 0x000000b00500720c */ /* 0x000fc40003fa4070 */
[----:B------:R-:W-:Y:S01]  /*43a0*/  IABS R186, R13 ;  /* 0x0000000d00ba7213 */ /* 0x000fe20000000000 */
[----:B------:R-:W-:Y:S02]  /*43b0*/  IMAD.MOV R4, RZ, RZ, -R4 ;  /* 0x000000ffff047224 */ /* 0x000fe400078e0a04 */
[--C-:B------:R-:W-:Y:S01]  /*43c0*/  @!P1 IMAD.IADD R170, R170, 0x1, -R5.reuse ;  /* 0x00000001aaaa9824 */ /* 0x100fe200078e0a05 */
[----:B------:R-:W-:Y:S01]  /*43d0*/  ISETP.GE.AND P1, PT, R11, RZ, PT ;  /* 0x000000ff0b00720c */ /* 0x000fe20003f26270 */
[----:B------:R-:W-:Y:S01]  /*43e0*/  IMAD.MOV R8, RZ, RZ, -R8 ;  /* 0x000000ffff087224 */ /* 0x000fe200078e0a08 */
[----:B------:R-:W-:Y:S01]  /*43f0*/  LOP3.LUT R11, R7, 0xa4, RZ, 0xfc, !PT ;  /* 0x000000a4070b7812 */ /* 0x000fe200078efcff */
[C---:B------:R-:W-:Y:S02]  /*4400*/  IMAD R178, R5.reuse, R4, R178 ;  /* 0x0000000405b27224 */ /* 0x040fe400078e02b2 */
[C---:B------:R-:W-:Y:S01]  /*4410*/  IMAD R180, R5.reuse, R8, R180 ;  /* 0x0000000805b47224 */ /* 0x040fe200078e02b4 */
[----:B------:R-:W-:Y:S01]  /*4420*/  IABS R182, R11 ;  /* 0x0000000b00b67213 */ /* 0x000fe20000000000 */
[--C-:B------:R-:W-:Y:S01]  /*4430*/  @!P6 IMAD.IADD R174, R174, 0x1, -R5.reuse ;  /* 0x00000001aeaee824 */ /* 0x100fe200078e0a05 */
[C---:B------:R-:W-:Y:S01]  /*4440*/  ISETP.GT.U32.AND P6, PT, R5.reuse, R178, PT ;  /* 0x000000b20500720c */ /* 0x040fe20003fc4070 */
[----:B------:R-:W-:Y:S01]  /*4450*/  @!P5 IMAD.IADD R176, R176, 0x1, -R5 ;  /* 0x00000001b0b0d824 */ /* 0x000fe200078e0a05 */
[----:B------:R-:W-:Y:S01]  /*4460*/  ISETP.GT.U32.AND P5, PT, R5, R180, PT ;  /* 0x000000b40500720c */ /* 0x000fe20003fa4070 */
[----:B------:R-:W-:-:S04]  /*4470*/  IMAD.HI.U32 R4, R6, R182, RZ ;  /* 0x000000b606047227 */ /* 0x000fc800078e00ff */
[----:B------:R-:W-:Y:S01]  /*4480*/  @!P2 IMAD.MOV R170, RZ, RZ, -R170 ;  /* 0x000000ffffaaa224 */ /* 0x000fe200078e0aaa */
[----:B------:R-:W-:Y:S01]  /*4490*/  ISETP.GE.AND P2, PT, R10, RZ, PT ;  /* 0x000000ff0a00720c */ /* 0x000fe20003f46270 */
[----:B------:R-:W-:Y:S01]  /*44a0*/  IMAD.MOV R4, RZ, RZ, -R4 ;  /* 0x000000ffff047224 */ /* 0x000fe200078e0a04 */
[----:B------:R-:W-:Y:S01]  /*44b0*/  LOP3.LUT R10, R7, 0xa2, RZ, 0xfc, !PT ;  /* 0x000000a2070a7812 */ /* 0x000fe200078efcff */
[----:B------:R-:W-:-:S03]  /*44c0*/  IMAD.HI.U32 R8, R6, R186, RZ ;  /* 0x000000ba06087227 */ /* 0x000fc600078e00ff */
[----:B------:R-:W-:Y:S01]  /*44d0*/  IABS R184, R10 ;  /* 0x0000000a00b87213 */ /* 0x000fe20000000000 */
[C---:B------:R-:W-:Y:S02]  /*44e0*/  IMAD R182, R5.reuse, R4, R182 ;  /* 0x0000000405b67224 */ /* 0x040fe400078e02b6 */
[--C-:B------:R-:W-:Y:S02]  /*44f0*/  @!P6 IMAD.IADD R178, R178, 0x1, -R5.reuse ;  /* 0x00000001b2b2e824 */ /* 0x100fe400078e0a05 */
[----:B------:R-:W-:Y:S01]  /*4500*/  @!P5 IMAD.IADD R180, R180, 0x1, -R5 ;  /* 0x00000001b4b4d824 */ /* 0x000fe200078e0a05 */
[C---:B------:R-:W-:Y:S01]  /*4510*/  ISETP.GT.U32.AND P6, PT, R5.reuse, R182, PT ;  /* 0x000000b60500720c */ /* 0x040fe20003fc4070 */
[----:B------:R-:W-:Y:S01]  /*4520*/  IMAD.HI.U32 R4, R6, R184, RZ ;  /* 0x000000b806047227 */ /* 0x000fe200078e00ff */
[----:B------:R-:W-:-:S03]  /*4530*/  ISETP.GT.U32.AND P5, PT, R5, R178, PT ;  /* 0x000000b20500720c */ /* 0x000fc60003fa4070 */
[----:B------:R-:W-:Y:S02]  /*4540*/  IMAD.MOV R4, RZ, RZ, -R4 ;  /* 0x000000ffff047224 */ /* 0x000fe400078e0a04 */
[----:B------:R-:W-:Y:S02]  /*4550*/  IMAD.MOV R8, RZ, RZ, -R8 ;  /* 0x000000ffff087224 */ /* 0x000fe400078e0a08 */
[----:B------:R-:W-:Y:S02]  /*4560*/  IMAD R184, R5, R4, R184 ;  /* 0x0000000405b87224 */ /* 0x000fe400078e02b8 */
[----:B------:R-:W-:-:S04]  /*4570*/  IMAD.HI.U32 R4, R6, R188, RZ ;  /* 0x000000bc06047227 */ /* 0x000fc800078e00ff */
[--C-:B------:R-:W-:Y:S01]  /*4580*/  @!P6 IMAD.IADD R182, R182, 0x1, -R5.reuse ;  /* 0x00000001b6b6e824 */ /* 0x100fe200078e0a05 */
[C---:B------:R-:W-:Y:S01]  /*4590*/  ISETP.GT.U32.AND P6, PT, R5.reuse, R180, PT ;  /* 0x000000b40500720c */ /* 0x040fe20003fc4070 */
[----:B------:R-:W-:Y:S01]  /*45a0*/  @!P5 IMAD.IADD R178, R178, 0x1, -R5 ;  /* 0x00000001b2b2d824 */ /* 0x000fe200078e0a05 */
[C---:B------:R-:W-:Y:S01]  /*45b0*/  ISETP.GT.U32.AND P5, PT, R5.reuse, R184, PT ;  /* 0x000000b80500720c */ /* 0x040fe20003fa4070 */
[----:B------:R-:W-:Y:S02]  /*45c0*/  IMAD.MOV R4, RZ, RZ, -R4 ;  /* 0x000000ffff047224 */ /* 0x000fe400078e0a04 */
[C---:B------:R-:W-:Y:S02]  /*45d0*/  IMAD R186, R5.reuse, R8, R186 ;  /* 0x0000000805ba7224 */ /* 0x040fe400078e02ba */
[----:B------:R-:W-:Y:S02]  /*45e0*/  IMAD R188, R5, R4, R188 ;  /* 0x0000000405bc7224 */ /* 0x000fe400078e02bc */
[----:B------:R-:W-:-:S04]  /*45f0*/  IMAD.HI.U32 R8, R6, R190, RZ ;  /* 0x000000be06087227 */ /* 0x000fc800078e00ff */
        /* <DEDUP_REMOVED lines=8> */
[----:B------:R-:W-:Y:S01]  /*4680*/  IMAD.MOV R8, RZ, RZ, -R8 ;  /* 0x000000ffff087224 */ /* 0x000fe200078e0a08 */
[----:B------:R-:W-:Y:S01]  /*4690*/  ISETP.GE.AND P4, PT, R11, RZ, PT ;  /* 0x000000ff0b00720c */ /* 0x000fe20003f86270 */
[----:B------:R-:W-:Y:S01]  /*46a0*/  @!P0 IMAD.MOV R174, RZ, RZ, -R174 ;  /* 0x000000ffffae8224 */ /* 0x000fe200078e0aae */
[----:B------:R-:W-:Y:S01]  /*46b0*/  LOP3.LUT R11, R7, 0x9a, RZ, 0xfc, !PT ;  /* 0x0000009a070b7812 */ /* 0x000fe200078efcff */
[C---:B------:R-:W-:Y:S01]  /*46c0*/  IMAD R190, R5.reuse, R8, R190 ;  /* 0x0000000805be7224 */ /* 0x040fe200078e02be */
[C---:B------:R-:W-:Y:S01]  /*46d0*/  ISETP.GT.U32.AND P0, PT, R5.reuse, R182, PT ;  /* 0x000000b60500720c */ /* 0x040fe20003f04070 */
[----:B------:R-:W-:Y:S01]  /*46e0*/  @!P3 IMAD.MOV R178, RZ, RZ, -R178 ;  /* 0x000000ffffb2b224 */ /* 0x000fe200078e0ab2 */
[----:B------:R-:W-:Y:S01]  /*46f0*/  IABS R192, R11 ;  /* 0x0000000b00c07213 */ /* 0x000fe20000000000 */
[--C-:B------:R-:W-:Y:S01]  /*4700*/  @!P5 IMAD.IADD R188, R188, 0x1, -R5.reuse ;  /* 0x00000001bcbcd824 */ /* 0x100fe200078e0a05 */
[C---:B------:R-:W-:Y:S01]  /*4710*/  ISETP.GT.U32.AND P3, PT, R5.reuse, R186, PT ;  /* 0x000000ba0500720c */ /* 0x040fe20003f64070 */
[----:B------:R-:W-:Y:S01]  /*4720*/  @!P1 IMAD.MOV R176, RZ, RZ, -R176 ;  /* 0x000000ffffb09224 */ /* 0x000fe200078e0ab0 */
[----:B------:R-:W-:Y:S01]  /*4730*/  IABS R194, R13 ;  /* 0x0000000d00c27213 */ /* 0x000fe20000000000 */
[----:B------:R-:W-:Y:S01]  /*4740*/  @!P2 IMAD.IADD R184, R184, 0x1, -R5 ;  /* 0x00000001b8b8a824 */ /* 0x000fe200078e0a05 */
[C---:B------:R-:W-:Y:S01]  /*4750*/  ISETP.GT.U32.AND P2, PT, R5.reuse, R190, PT ;  /* 0x000000be0500720c */ /* 0x040fe20003f44070 */
[----:B------:R-:W-:Y:S01]  /*4760*/  IMAD.HI.U32 R4, R6, R192, RZ ;  /* 0x000000c006047227 */ /* 0x000fe200078e00ff */
[----:B------:R-:W-:-:S02]  /*4770*/  ISETP.GT.U32.AND P5, PT, R5, R188, PT ;  /* 0x000000bc0500720c */ /* 0x000fc40003fa4070 */
[----:B------:R-:W-:Y:S01]  /*4780*/  ISETP.GE.AND P1, PT, R10, RZ, PT ;  /* 0x000000ff0a00720c */ /* 0x000fe20003f26270 */
[----:B------:R-:W-:Y:S02]  /*4790*/  IMAD.MOV R4, RZ, RZ, -R4 ;  /* 0x000000ffff047224 */ /* 0x000fe400078e0a04 */
[--C-:B------:R-:W-:Y:S01]  /*47a0*/  @!P0 IMAD.IADD R182, R182, 0x1, -R5.reuse ;  /* 0x00000001b6b68824 */ /* 0x100fe200078e0a05 */
[----:B------:R-:W-:Y:S01]  /*47b0*/  ISETP.GE.AND P0, PT, R14, RZ, PT ;  /* 0x000000ff0e00720c */ /* 0x000fe20003f06270 */
[----:B------:R-:W-:Y:S01]  /*47c0*/  IMAD R192, R5, R4, R192 ;  /* 0x0000000405c07224 */ /* 0x000fe200078e02c0 */
[----:B------:R-:W-:Y:S01]  /*47d0*/  LOP3.LUT R14, R7, 0x96, RZ, 0xfc, !PT ;  /* 0x00000096070e7812 */ /* 0x000fe200078efcff */
[--C-:B------:R-:W-:Y:S02]  /*47e0*/  @!P3 IMAD.IADD R186, R186, 0x1, -R5.reuse ;  /* 0x00000001babab824 */ /* 0x100fe400078e0a05 */
[--C-:B------:R-:W-:Y:S01]  /*47f0*/  @!P2 IMAD.IADD R190, R190, 0x1, -R5.reuse ;  /* 0x00000001bebea824 */ /* 0x100fe200078e0a05 */
[----:B------:R-:W-:Y:S01]  /*4800*/  IABS R198, R14 ;  /* 0x0000000e00c67213 */ /* 0x000fe20000000000 */
[----:B------:R-:W-:Y:S01]  /*4810*/  @!P5 IMAD.IADD R188, R188, 0x1, -R5 ;  /* 0x00000001bcbcd824 */ /* 0x000fe200078e0a05 */
[C---:B------:R-:W-:Y:S01]  /*4820*/  ISETP.GT.U32.AND P5, PT, R5.reuse, R192, PT ;  /* 0x000000c00500720c */ /* 0x040fe20003fa4070 */
[----:B------:R-:W-:Y:S01]  /*4830*/  @!P4 IMAD.MOV R182, RZ, RZ, -R182 ;  /* 0x000000ffffb6c224 */ /* 0x000fe200078e0ab6 */
[C---:B------:R-:W-:Y:S01]  /*4840*/  ISETP.GT.U32.AND P4, PT, R5.reuse, R190, PT ;  /* 0x000000be0500720c */ /* 0x040fe20003f84070 */
[----:B------:R-:W-:Y:S01]  /*4850*/  IMAD.HI.U32 R10, R6, R196, RZ ;  /* 0x000000c4060a7227 */ /* 0x000fe200078e00ff */
[----:B------:R-:W-:-:S02]  /*4860*/  ISETP.GT.U32.AND P3, PT, R5, R186, PT ;  /* 0x000000ba0500720c */ /* 0x000fc40003f64070 */
[----:B------:R-:W-:Y:S01]  /*4870*/  ISETP.GE.AND P2, PT, R11, RZ, PT ;  /* 0x000000ff0b00720c */ /* 0x000fe20003f46270 */
[----:B------:R-:W-:Y:S01]  /*4880*/  IMAD.HI.U32 R4, R6, R194, RZ ;  /* 0x000000c206047227 */ /* 0x000fe200078e00ff */
[----:B------:R-:W-:-:S03]  /*4890*/  LOP3.LUT R11, R7, 0x92, RZ, 0xfc, !PT ;  /* 0x00000092070b7812 */ /* 0x000fc600078efcff */
[----:B------:R-:W-:Y:S01]  /*48a0*/  IMAD.MOV R10, RZ, RZ, -R10 ;  /* 0x000000ffff0a7224 */ /* 0x000fe200078e0a0a */
[----:B------:R-:W-:Y:S01]  /*48b0*/  IABS R200, R11 ;  /* 0x0000000b00c87213 */ /* 0x000fe20000000000 */
[----:B------:R-:W-:-:S04]  /*48c0*/  IMAD.HI.U32 R8, R6, R198, RZ ;  /* 0x000000c606087227 */ /* 0x000fc800078e00ff */
[----:B------:R-:W-:Y:S02]  /*48d0*/  IMAD.MOV R4, RZ, RZ, -R4 ;  /* 0x000000ffff047224 */ /* 0x000fe400078e0a04 */
[----:B------:R-:W-:Y:S01]  /*48e0*/  IMAD R196, R5, R10, R196 ;  /* 0x0000000a05c47224 */ /* 0x000fe200078e02c4 */
[----:B------:R-:W-:Y:S01]  /*48f0*/  LOP3.LUT R10, R7, 0x90, RZ, 0xfc, !PT ;  /* 0x00000090070a7812 */ /* 0x000fe200078efcff */
[----:B------:R-:W-:Y:S02]  /*4900*/  IMAD.MOV R8, RZ, RZ, -R8 ;  /* 0x000000ffff087224 */ /* 0x000fe400078e0a08 */
[C---:B------:R-:W-:Y:S01]  /*4910*/  IMAD R194, R5.reuse, R4, R194 ;  /* 0x0000000405c27224 */ /* 0x040fe200078e02c2 */
[----:B------:R-:W-:Y:S01]  /*4920*/  IABS R202, R10 ;  /* 0x0000000a00ca7213 */ /* 0x000fe20000000000 */
[--C-:B------:R-:W-:Y:S02]  /*4930*/  @!P5 IMAD.IADD R192, R192, 0x1, -R5.reuse ;  /* 0x00000001c0c0d824 */ /* 0x100fe400078e0a05 */
[--C-:B------:R-:W-:Y:S01]  /*4940*/  @!P4 IMAD.IADD R190, R190, 0x1, -R5.reuse ;  /* 0x00000001bebec824 */ /* 0x100fe200078e0a05 */
[C---:B------:R-:W-:Y:S01]  /*4950*/  ISETP.GT.U32.AND P4, PT, R5.reuse, R196, PT ;  /* 0x000000c40500720c */ /* 0x040fe20003f84070 */
[----:B------:R-:W-:Y:S01]  /*4960*/  @!P3 IMAD.IADD R186, R186, 0x1, -R5 ;  /* 0x00000001babab824 */ /* 0x000fe200078e0a05 */
[C---:B------:R-:W-:Y:S01]  /*4970*/  ISETP.GT.U32.AND P5, PT, R5.reuse, R192, PT ;  /* 0x000000c00500720c */ /* 0x040fe20003fa4070 */
[----:B------:R-:W-:Y:S01]  /*4980*/  IMAD R198, R5, R8, R198 ;  /* 0x0000000805c67224 */ /* 0x000fe200078e02c6 */
[----:B------:R-:W-:Y:S01]  /*4990*/  ISETP.GE.AND P3, PT, R15, RZ, PT ;  /* 0x000000ff0f00720c */ /* 0x000fe20003f66270 */
[----:B------:R-:W-:Y:S01]  /*49a0*/  @!P1 IMAD.MOV R184, RZ, RZ, -R184 ;  /* 0x000000ffffb89224 */ /* 0x000fe200078e0ab8 */
[C---:B------:R-:W-:Y:S01]  /*49b0*/  ISETP.GT.U32.AND P1, PT, R5.reuse, R194, PT ;  /* 0x000000c20500720c */ /* 0x040fe20003f24070 */
[----:B------:R-:W-:Y:S01]  /*49c0*/  @!P6 IMAD.MOV R186, RZ, RZ, -R186 ;  /* 0x000000ffffbae224 */ /* 0x000fe200078e0aba */
[----:B------:R-:W-:Y:S01]  /*49d0*/  ISETP.GT.U32.AND P6, PT, R5, R198, PT ;  /* 0x000000c60500720c */ /* 0x000fe20003fc4070 */
[----:B------:R-:W-:Y:S01]  /*49e0*/  IMAD.HI.U32 R4, R6, R200, RZ ;  /* 0x000000c806047227 */ /* 0x000fe200078e00ff */
[----:B------:R-:W-:-:S03]  /*49f0*/  LOP3.LUT R15, R7, 0x7c, RZ, 0xfc, !PT ;  /* 0x0000007c070f7812 */ /* 0x000fc600078efcff */
[----:B------:R-:W-:Y:S01]  /*4a00*/  IMAD.MOV R8, RZ, RZ, -R4 ;  /* 0x000000ffff087224 */ /* 0x000fe200078e0a04 */
[----:B------:R-:W-:Y:S01]  /*4a10*/  IABS R222, R15 ;  /* 0x0000000f00de7213 */ /* 0x000fe20000000000 */
[--C-:B------:R-:W-:Y:S02]  /*4a20*/  @!P4 IMAD.IADD R196, R196, 0x1, -R5.reuse ;  /* 0x00000001c4c4c824 */ /* 0x100fe400078e0a05 */
[--C-:B------:R-:W-:Y:S01]  /*4a30*/  @!P5 IMAD.IADD R192, R192, 0x1, -R5.reuse ;  /* 0x00000001c0c0d824 */ /* 0x100fe200078e0a05 */
[----:B------:R-:W-:Y:S01]  /*4a40*/  ISETP.GE.AND P5, PT, R14, RZ, PT ;  /* 0x000000ff0e00720c */ /* 0x000fe20003fa6270 */
[--C-:B------:R-:W-:Y:S01]  /*4a50*/  @!P1 IMAD.IADD R194, R194, 0x1, -R5.reuse ;  /* 0x00000001c2c29824 */ /* 0x100fe200078e0a05 */
[----:B------:R-:W-:Y:S01]  /*4a60*/  LOP3.LUT R14, R7, 0x8c, RZ, 0xfc, !PT ;  /* 0x0000008c070e7812 */ /* 0x000fe200078efcff */
[C---:B------:R-:W-:Y:S01]  /*4a70*/  IMAD R200, R5.reuse, R8, R200 ;  /* 0x0000000805c87224 */ /* 0x040fe200078e02c8 */
[----:B------:R-:W-:Y:S01]  /*4a80*/  ISETP.GE.AND P1, PT, R18, RZ, PT ;  /* 0x000000ff1200720c */ /* 0x000fe20003f26270 */
[----:B------:R-:W-:Y:S01]  /*4a90*/  @!P3 IMAD.MOV R190, RZ, RZ, -R190 ;  /* 0x000000ffffbeb224 */ /* 0x000fe200078e0abe */
[C---:B------:R-:W-:Y:S01]  /*4aa0*/  ISETP.GT.U32.AND P3, PT, R5.reuse, R196, PT ;  /* 0x000000c40500720c */ /* 0x040fe20003f64070 */
[----:B------:R-:W-:Y:S01]  /*4ab0*/  @!P6 IMAD.IADD R198, R198, 0x1, -R5 ;  /* 0x00000001c6c6e824 */ /* 0x000fe200078e0a05 */
[C---:B------:R-:W-:Y:S01]  /*4ac0*/  ISETP.GT.U32.AND P6, PT, R5.reuse, R194, PT ;  /* 0x000000c20500720c */ /* 0x040fe20003fc4070 */
[----:B------:R-:W-:Y:S01]  /*4ad0*/  @!P2 IMAD.MOV R192, RZ, RZ, -R192 ;  /* 0x000000ffffc0a224 */ /* 0x000fe200078e0ac0 */
[----:B------:R-:W-:Y:S01]  /*4ae0*/  ISETP.GT.U32.AND P2, PT, R5, R200, PT ;  /* 0x000000c80500720c */ /* 0x000fe20003f44070 */
[----:B------:R-:W-:Y:S01]  /*4af0*/  @!P0 IMAD.MOV R188, RZ, RZ, -R188 ;  /* 0x000000ffffbc8224 */ /* 0x000fe200078e0abc */
[----:B------:R-:W-:Y:S01]  /*4b00*/  ISETP.GE.AND P0, PT, R13, RZ, PT ;  /* 0x000000ff0d00720c */ /* 0x000fe20003f06270 */
[----:B------:R-:W-:Y:S01]  /*4b10*/  IMAD.HI.U32 R4, R6, R202, RZ ;  /* 0x000000ca06047227 */ /* 0x000fe200078e00ff */
[----:B------:R-:W-:-:S02]  /*4b20*/  ISETP.GT.U32.AND P4, PT, R5, R198, PT ;  /* 0x000000c60500720c */ /* 0x000fc40003f84070 */
[----:B------:R-:W-:Y:S01]  /*4b30*/  LOP3.LUT R13, R7, 0x8e, RZ, 0xfc, !PT ;  /* 0x0000008e070d7812 */ /* 0x000fe200078efcff */
[----:B------:R-:W-:Y:S01]  /*4b40*/  IMAD.MOV R4, RZ, RZ, -R4 ;  /* 0x000000ffff047224 */ /* 0x000fe200078e0a04 */
[----:B------:R-:W-:Y:S01]  /*4b50*/  IABS R204, R14 ;  /* 0x0000000e00cc7213 */ /* 0x000fe20000000000 */
[--C-:B------:R-:W-:Y:S01]  /*4b60*/  @!P3 IMAD.IADD R196, R196, 0x1, -R5.reuse ;  /* 0x00000001c4c4b824 */ /* 0x100fe200078e0a05 */
[----:B------:R-:W-:Y:S01]  /*4b70*/  IABS R206, R13 ;  /* 0x0000000d00ce7213 */ /* 0x000fe20000000000 */
[----:B------:R-:W-:Y:S01]  /*4b80*/  IMAD R202, R5, R4, R202 ;  /* 0x0000000405ca7224 */ /* 0x000fe200078e02ca */
[----:B------:R-:W-:Y:S01]  /*4b90*/  ISETP.GE.AND P3, PT, R10, RZ, PT ;  /* 0x000000ff0a00720c */ /* 0x000fe20003f66270 */
[--C-:B------:R-:W-:Y:S01]  /*4ba0*/  @!P6 IMAD.IADD R194, R194, 0x1, -R5.reuse ;  /* 0x00000001c2c2e824 */ /* 0x100fe200078e0a05 */
[----:B------:R-:W-:Y:S01]  /*4bb0*/  LOP3.LUT R10, R7, 0x8a, RZ, 0xfc, !PT ;  /* 0x0000008a070a7812 */ /* 0x000fe200078efcff */
[----:B------:R-:W-:Y:S01]  /*4bc0*/  @!P2 IMAD.IADD R200, R200, 0x1, -R5 ;  /* 0x00000001c8c8a824 */ /* 0x000fe200078e0a05 */
[----:B------:R-:W-:Y:S01]  /*4bd0*/  ISETP.GE.AND P6, PT, R11, RZ, PT ;  /* 0x000000ff0b00720c */ /* 0x000fe20003fc6270 */
[----:B------:R-:W-:Y:S01]  /*4be0*/  IMAD.HI.U32 R4, R6, R206, RZ ;  /* 0x000000ce06047227 */ /* 0x000fe200078e00ff */
[----:B------:R-:W-:-:S02]  /*4bf0*/  IABS R208, R10 ;  /* 0x0000000a00d07213 */ /* 0x000fc40000000000 */
[----:B------:R-:W-:Y:S01]  /*4c00*/  LOP3.LUT R11, R7, 0x86, RZ, 0xfc, !PT ;  /* 0x00000086070b7812 */ /* 0x000fe200078efcff */
[----:B------:R-:W-:Y:S01]  /*4c10*/  @!P4 IMAD.IADD R198, R198, 0x1, -R5 ;  /* 0x00000001c6c6c824 */ /* 0x000fe200078e0a05 */
[C---:B------:R-:W-:Y:S01]  /*4c20*/  ISETP.GT.U32.AND P4, PT, R5.reuse, R202, PT ;  /* 0x000000ca0500720c */ /* 0x040fe20003f84070 */
[----:B------:R-:W-:Y:S01]  /*4c30*/  @!P0 IMAD.MOV R194, RZ, RZ, -R194 ;  /* 0x000000ffffc28224 */ /* 0x000fe200078e0ac2 */
[----:B------:R-:W-:Y:S01]  /*4c40*/  ISETP.GT.U32.AND P0, PT, R5, R200, PT ;  /* 0x000000c80500720c */ /* 0x000fe20003f04070 */
[----:B------:R-:W-:Y:S01]  /*4c50*/  IMAD.MOV R4, RZ, RZ, -R4 ;  /* 0x000000ffff047224 */ /* 0x000fe200078e0a04 */
[----:B------:R-:W-:Y:S01]  /*4c60*/  IABS R212, R11 ;  /* 0x0000000b00d47213 */ /* 0x000fe20000000000 */
[C---:B------:R-:W-:Y:S01]  /*4c70*/  IMAD.HI.U32 R8, R6.reuse, R204, RZ ;  /* 0x000000cc06087227 */ /* 0x040fe200078e00ff */
[----:B------:R-:W-:Y:S02]  /*4c80*/  ISETP.GE.AND P2, PT, R13, RZ, PT ;  /* 0x000000ff0d00720c */ /* 0x000fe40003f46270 */
[----:B------:R-:W-:Y:S01]  /*4c90*/  LOP3.LUT R13, R7, 0x84, RZ, 0xfc, !PT ;  /* 0x00000084070d7812 */ /* 0x000fe200078efcff */
[----:B------:R-:W-:Y:S01]  /*4ca0*/  IMAD R206, R5, R4, R206 ;  /* 0x0000000405ce7224 */ /* 0x000fe200078e02ce */
[----:B------:R-:W-:Y:S01]  /*4cb0*/  LOP3.LUT R18, R7, 0x76, RZ, 0xfc, !PT ;  /* 0x0000007607127812 */ /* 0x000fe200078efcff */
[----:B------:R-:W-:Y:S01]  /*4cc0*/  IMAD.HI.U32 R4, R6, R208, RZ ;  /* 0x000000d006047227 */ /* 0x000fe200078e00ff */
[----:B------:R-:W-:-:S02]  /*4cd0*/  IABS R214, R13 ;  /* 0x0000000d00d67213 */ /* 0x000fc40000000000 */
[----:B------:R-:W-:Y:S01]  /*4ce0*/  IABS R228, R18 ;  /* 0x0000001200e47213 */ /* 0x000fe20000000000 */
[----:B------:R-:W-:Y:S02]  /*4cf0*/  IMAD.MOV R4, RZ, RZ, -R4 ;  /* 0x000000ffff047224 */ /* 0x000fe400078e0a04 */
[--C-:B------:R-:W-:Y:S02]  /*4d00*/  @!P4 IMAD.IADD R202, R202, 0x1, -R5.reuse ;  /* 0x00000001cacac824 */ /* 0x100fe400078e0a05 */
[----:B------:R-:W-:Y:S02]  /*4d10*/  @!P0 IMAD.IADD R200, R200, 0x1, -R5 ;  /* 0x00000001c8c88824 */ /* 0x000fe400078e0a05 */
[C---:B------:R-:W-:Y:S01]  /*4d20*/  IMAD R208, R5.reuse, R4, R208 ;  /* 0x0000000405d07224 */ /* 0x040fe200078e02d0 */
[C---:B------:R-:W-:Y:S01]  /*4d30*/  ISETP.GT.U32.AND P4, PT, R5.reuse, R202, PT ;  /* 0x000000ca0500720c */ /* 0x040fe20003f84070 */
[----:B------:R-:W-:Y:S02]  /*4d40*/  @!P6 IMAD.MOV R200, RZ, RZ, -R200 ;  /* 0x000000ffffc8e224 */ /* 0x000fe400078e0ac8 */
[----:B------:R-:W-:Y:S01]  /*4d50*/  IMAD.MOV R8, RZ, RZ, -R8 ;  /* 0x000000ffff087224 */ /* 0x000fe200078e0a08 */
[C---:B------:R-:W-:Y:S01]  /*4d60*/  ISETP.GT.U32.AND P6, PT, R5.reuse, R208, PT ;  /* 0x000000d00500720c */ /* 0x040fe20003fc4070 */
[----:B------:R-:W-:Y:S01]  /*4d70*/  @!P5 IMAD.MOV R198, RZ, RZ, -R198 ;  /* 0x000000ffffc6d224 */ /* 0x000fe200078e0ac6 */
[C---:B------:R-:W-:Y:S01]  /*4d80*/  ISETP.GT.U32.AND P5, PT, R5.reuse, R206, PT ;  /* 0x000000ce0500720c */ /* 0x040fe20003fa4070 */
[----:B------:R-:W-:Y:S01]  /*4d90*/  IMAD R204, R5, R8, R204 ;  /* 0x0000000805cc7224 */ /* 0x000fe200078e02cc */
[----:B------:R-:W-:Y:S01]  /*4da0*/  LOP3.LUT R8, R7, 0x88, RZ, 0xfc, !PT ;  /* 0x0000008807087812 */ /* 0x000fe200078efcff */
[----:B------:R-:W-:Y:S01]  /*4db0*/  @!P1 IMAD.MOV R196, RZ, RZ, -R196 ;  /* 0x000000ffffc49224 */ /* 0x000fe200078e0ac4 */
[----:B------:R-:W-:-:S02]  /*4dc0*/  ISETP.GE.AND P1, PT, R14, RZ, PT ;  /* 0x000000ff0e00720c */ /* 0x000fc40003f26270 */
[----:B------:R-:W-:Y:S01]  /*4dd0*/  ISETP.GT.U32.AND P0, PT, R5, R204, PT ;  /* 0x000000cc0500720c */ /* 0x000fe20003f04070 */
[--C-:B------:R-:W-:Y:S01]  /*4de0*/  @!P4 IMAD.IADD R202, R202, 0x1, -R5.reuse ;  /* 0x00000001cacac824 */ /* 0x100fe200078e0a05 */
[----:B------:R-:W-:Y:S02]  /*4df0*/  IABS R210, R8 ;  /* 0x0000000800d27213 */ /* 0x000fe40000000000 */
[----:B------:R-:W-:Y:S01]  /*4e00*/  ISETP.GE.AND P4, PT, R10, RZ, PT ;  /* 0x000000ff0a00720c */ /* 0x000fe20003f86270 */
[----:B------:R-:W-:Y:S01]  /*4e10*/  @!P6 IMAD.IADD R208, R208, 0x1, -R5 ;  /* 0x00000001d0d0e824 */ /* 0x000fe200078e0a05 */
[----:B------:R-:W-:Y:S01]  /*4e20*/  LOP3.LUT R14, R7, 0x7e, RZ, 0xfc, !PT ;  /* 0x0000007e070e7812 */ /* 0x000fe200078efcff */
[----:B------:R-:W-:Y:S01]  /*4e30*/  @!P3 IMAD.MOV R202, RZ, RZ, -R202 ;  /* 0x000000ffffcab224 */ /* 0x000fe200078e0aca */
[----:B------:R-:W-:Y:S01]  /*4e40*/  ISETP.GE.AND P3, PT, R8, RZ, PT ;  /* 0x000000ff0800720c */ /* 0x000fe20003f66270 */
[----:B------:R-:W-:Y:S01]  /*4e50*/  IMAD.HI.U32 R8, R6, R212, RZ ;  /* 0x000000d406087227 */ /* 0x000fe200078e00ff */
[----:B------:R-:W-:-:S02]  /*4e60*/  ISETP.GT.U32.AND P6, PT, R5, R208, PT ;  /* 0x000000d00500720c */ /* 0x000fc40003fc4070 */
[----:B------:R-:W-:Y:S01]  /*4e70*/  IABS R220, R14 ;  /* 0x0000000e00dc7213 */ /* 0x000fe20000000000 */
[--C-:B------:R-:W-:Y:S02]  /*4e80*/  @!P5 IMAD.IADD R206, R206, 0x1, -R5.reuse ;  /* 0x00000001ceced824 */ /* 0x100fe400078e0a05 */
[----:B------:R-:W-:Y:S02]  /*4e90*/  IMAD.MOV R8, RZ, RZ, -R8 ;  /* 0x000000ffff087224 */ /* 0x000fe400078e0a08 */
[----:B------:R-:W-:Y:S01]  /*4ea0*/  @!P0 IMAD.IADD R204, R204, 0x1, -R5 ;  /* 0x00000001cccc8824 */ /* 0x000fe200078e0a05 */
[C---:B------:R-:W-:Y:S01]  /*4eb0*/  ISETP.GT.U32.AND P5, PT, R5.reuse, R206, PT ;  /* 0x000000ce0500720c */ /* 0x040fe20003fa4070 */
[C---:B------:R-:W-:Y:S02]  /*4ec0*/  IMAD R212, R5.reuse, R8, R212 ;  /* 0x0000000805d47224 */ /* 0x040fe400078e02d4 */
[----:B------:R-:W-:Y:S01]  /*4ed0*/  IMAD.HI.U32 R4, R6, R210, RZ ;  /* 0x000000d206047227 */ /* 0x000fe200078e00ff */
[----:B------:R-:W-:-:S03]  /*4ee0*/  ISETP.GT.U32.AND P0, PT, R5, R204, PT ;  /* 0x000000cc0500720c */ /* 0x000fc60003f04070 */
[----:B------:R-:W-:Y:S01]  /*4ef0*/  @!P6 IMAD.IADD R208, R208, 0x1, -R5 ;  /* 0x00000001d0d0e824 */ /* 0x000fe200078e0a05 */
[----:B------:R-:W-:Y:S01]  /*4f00*/  ISETP.GT.U32.AND P6, PT, R5, R212, PT ;  /* 0x000000d40500720c */ /* 0x000fe20003fc4070 */
[----:B------:R-:W-:Y:S02]  /*4f10*/  IMAD.MOV R4, RZ, RZ, -R4 ;  /* 0x000000ffff047224 */ /* 0x000fe400078e0a04 */
[----:B------:R-:W-:-:S04]  /*4f20*/  IMAD.HI.U32 R10, R6, R214, RZ ;  /* 0x000000d6060a7227 */ /* 0x000fc800078e00ff */
[--C-:B------:R-:W-:Y:S01]  /*4f30*/  @!P5 IMAD.IADD R206, R206, 0x1, -R5.reuse ;  /* 0x00000001ceced824 */ /* 0x100fe200078e0a05 */
[----:B------:R-:W-:Y:S01]  /*4f40*/  ISETP.GE.AND P5, PT, R11, RZ, PT ;  /* 0x000000ff0b00720c */ /* 0x000fe20003fa6270 */
[----:B------:R-:W-:Y:S01]  /*4f50*/  IMAD R210, R5, R4, R210 ;  /* 0x0000000405d27224 */ /* 0x000fe200078e02d2 */
[----:B------:R-:W-:Y:S01]  /*4f60*/  LOP3.LUT R4, R7, 0x82, RZ, 0xfc, !PT ;  /* 0x0000008207047812 */ /* 0x000fe200078efcff */
[--C-:B------:R-:W-:Y:S01]  /*4f70*/  @!P0 IMAD.IADD R204, R204, 0x1, -R5.reuse ;  /* 0x00000001cccc8824 */ /* 0x100fe200078e0a05 */
[----:B------:R-:W-:Y:S01]  /*4f80*/  ISETP.GE.AND P0, PT, R13, RZ, PT ;  /* 0x000000ff0d00720c */ /* 0x000fe20003f06270 */
[----:B------:R-:W-:Y:S01]  /*4f90*/  @!P2 IMAD.MOV R206, RZ, RZ, -R206 ;  /* 0x000000ffffcea224 */ /* 0x000fe200078e0ace */
[C---:B------:R-:W-:Y:S01]  /*4fa0*/  ISETP.GT.U32.AND P2, PT, R5.reuse, R210, PT ;  /* 0x000000d20500720c */ /* 0x040fe20003f44070 */
[----:B------:R-:W-:Y:S01]  /*4fb0*/  @!P6 IMAD.IADD R212, R212, 0x1, -R5 ;  /* 0x00000001d4d4e824 */ /* 0x000fe200078e0a05 */
[----:B------:R-:W-:Y:S01]  /*4fc0*/  IABS R216, R4 ;  /* 0x0000000400d87213 */ /* 0x000fe20000000000 */
[----:B------:R-:W-:Y:S01]  /*4fd0*/  @!P1 IMAD.MOV R204, RZ, RZ, -R204 ;  /* 0x000000ffffcc9224 */ /* 0x000fe200078e0acc */
[----:B------:R-:W-:Y:S01]  /*4fe0*/  ISETP.GE.AND P1, PT, R4, RZ, PT ;  /* 0x000000ff0400720c */ /* 0x000fe20003f26270 */
[----:B------:R-:W-:Y:S01]  /*4ff0*/  IMAD.MOV R10, RZ, RZ, -R10 ;  /* 0x000000ffff0a7224 */ /* 0x000fe200078e0a0a */
[----:B------:R-:W-:Y:S01]  /*5000*/  ISETP.GT.U32.AND P6, PT, R5, R212, PT ;  /* 0x000000d40500720c */ /* 0x000fe20003fc4070 */
[----:B------:R-:W-:Y:S01]  /*5010*/  IMAD.HI.U32 R4, R6, R216, RZ ;  /* 0x000000d806047227 */ /* 0x000fe200078e00ff */
[----:B------:R-:W-:-:S03]  /*5020*/  LOP3.LUT R13, R7, 0x80, RZ, 0xfc, !PT ;  /* 0x00000080070d7812 */ /* 0x000fc600078efcff */
[C---:B------:R-:W-:Y:S01]  /*5030*/  IMAD R214, R5.reuse, R10, R214 ;  /* 0x0000000a05d67224 */ /* 0x040fe200078e02d6 */
[----:B------:R-:W-:Y:S01]  /*5040*/  IABS R218, R13 ;  /* 0x0000000d00da7213 */ /* 0x000fe20000000000 */
[----:B------:R-:W-:Y:S02]  /*5050*/  IMAD.MOV R4, RZ, RZ, -R4 ;  /* 0x000000ffff047224 */ /* 0x000fe400078e0a04 */
[--C-:B------:R-:W-:Y:S02]  /*5060*/  @!P2 IMAD.IADD R210, R210, 0x1, -R5.reuse ;  /* 0x00000001d2d2a824 */ /* 0x100fe400078e0a05 */
[----:B------:R-:W-:Y:S01]  /*5070*/  @!P4 IMAD.MOV R208, RZ, RZ, -R208 ;  /* 0x000000ffffd0c224 */ /* 0x000fe200078e0ad0 */
[C---:B------:R-:W-:Y:S01]  /*5080*/  ISETP.GT.U32.AND P4, PT, R5.reuse, R214, PT ;  /* 0x000000d60500720c */ /* 0x040fe20003f84070 */
[C---:B------:R-:W-:Y:S01]  /*5090*/  IMAD R216, R5.reuse, R4, R216 ;  /* 0x0000000405d87224 */ /* 0x040fe200078e02d8 */
[----:B------:R-:W-:Y:S01]  /*50a0*/  ISETP.GT.U32.AND P2, PT, R5, R210, PT ;  /* 0x000000d20500720c */ /* 0x000fe20003f44070 */
[----:B------:R-:W-:-:S02]  /*50b0*/  @!P6 IMAD.IADD R212, R212, 0x1, -R5 ;  /* 0x00000001d4d4e824 */ /* 0x000fc400078e0a05 */
[----:B------:R-:W-:Y:S01]  /*50c0*/  IMAD.HI.U32 R8, R6, R218, RZ ;  /* 0x000000da06087227 */ /* 0x000fe200078e00ff */
[----:B------:R-:W-:-:S03]  /*50d0*/  ISETP.GT.U32.AND P6, PT, R5, R216, PT ;  /* 0x000000d80500720c */ /* 0x000fc60003fc4070 */
[----:B------:R-:W-:-:S04]  /*50e0*/  IMAD.HI.U32 R11, R6, R222, RZ ;  /* 0x000000de060b7227 */ /* 0x000fc800078e00ff */
[----:B------:R-:W-:Y:S02]  /*50f0*/  IMAD.MOV R8, RZ, RZ, -R8 ;  /* 0x000000ffff087224 */ /* 0x000fe400078e0a08 */
[----:B------:R-:W-:Y:S02]  /*5100*/  IMAD.MOV R11, RZ, RZ, -R11 ;  /* 0x000000ffff0b7224 */ /* 0x000fe400078e0a0b */
[C---:B------:R-:W-:Y:S02]  /*5110*/  IMAD R218, R5.reuse, R8, R218 ;  /* 0x0000000805da7224 */ /* 0x040fe400078e02da */
[----:B------:R-:W-:Y:S01]  /*5120*/  IMAD R222, R5, R11, R222 ;  /* 0x0000000b05de7224 */ /* 0x000fe200078e02de */
[----:B------:R-:W-:Y:S01]  /*5130*/  LOP3.LUT R11, R7, 0x7a, RZ, 0xfc, !PT ;  /* 0x0000007a070b7812 */ /* 0x000fe200078efcff */
[--C-:B------:R-:W-:Y:S01]  /*5140*/  @!P4 IMAD.IADD R214, R214, 0x1, -R5.reuse ;  /* 0x00000001d6d6c824 */ /* 0x100fe200078e0a05 */
[C---:B------:R-:W-:Y:S01]  /*5150*/  ISETP.GT.U32.AND P4, PT, R5.reuse, R218, PT ;  /* 0x000000da0500720c */ /* 0x040fe20003f84070 */
[--C-:B------:R-:W-:Y:S01]  /*5160*/  @!P2 IMAD.IADD R210, R210, 0x1, -R5.reuse ;  /* 0x00000001d2d2a824 */ /* 0x100fe200078e0a05 */
[----:B------:R-:W-:Y:S01]  /*5170*/  IABS R224, R11 ;  /* 0x0000000b00e07213 */ /* 0x000fe20000000000 */
[----:B------:R-:W-:Y:S01]  /*5180*/  @!P6 IMAD.IADD R216, R216, 0x1, -R5 ;  /* 0x00000001d8d8e824 */ /* 0x000fe200078e0a05 */
[----:B------:R-:W-:Y:S01]  /*5190*/  ISETP.GT.U32.AND P6, PT, R5, R214, PT ;  /* 0x000000d60500720c */ /* 0x000fe20003fc4070 */
[----:B------:R-:W-:Y:S01]  /*51a0*/  IMAD.HI.U32 R10, R6, R220, RZ ;  /* 0x000000dc060a7227 */ /* 0x000fe200078e00ff */
[----:B------:R-:W-:-:S02]  /*51b0*/  ISETP.GE.AND P2, PT, R13, RZ, PT ;  /* 0x000000ff0d00720c */ /* 0x000fc40003f46270 */
[----:B------:R-:W-:Y:S01]  /*51c0*/  LOP3.LUT R13, R7, 0x78, RZ, 0xfc, !PT ;  /* 0x00000078070d7812 */ /* 0x000fe200078efcff */
[----:B------:R-:W-:Y:S01]  /*51d0*/  @!P3 IMAD.MOV R210, RZ, RZ, -R210 ;  /* 0x000000ffffd2b224 */ /* 0x000fe200078e0ad2 */
[----:B------:R-:W-:Y:S01]  /*51e0*/  ISETP.GT.U32.AND P3, PT, R5, R216, PT ;  /* 0x000000d80500720c */ /* 0x000fe20003f64070 */
[----:B------:R-:W-:Y:S01]  /*51f0*/  IMAD.MOV R10, RZ, RZ, -R10 ;  /* 0x000000ffff0a7224 */ /* 0x000fe200078e0a0a */
[----:B------:R-:W-:Y:S01]  /*5200*/  IABS R226, R13 ;  /* 0x0000000d00e27213 */ /* 0x000fe20000000000 */
[----:B------:R-:W-:-:S04]  /*5210*/  IMAD.HI.U32 R4, R6, R224, RZ ;  /* 0x000000e006047227 */ /* 0x000fc800078e00ff */
[C---:B------:R-:W-:Y:S02]  /*5220*/  IMAD R220, R5.reuse, R10, R220 ;  /* 0x0000000a05dc7224 */ /* 0x040fe400078e02dc */
[----:B------:R-:W-:Y:S02]  /*5230*/  IMAD.MOV R4, RZ, RZ, -R4 ;  /* 0x000000ffff047224 */ /* 0x000fe400078e0a04 */
[--C-:B------:R-:W-:Y:S02]  /*5240*/  @!P4 IMAD.IADD R218, R218, 0x1, -R5.reuse ;  /* 0x00000001dadac824 */ /* 0x100fe400078e0a05 */
[----:B------:R-:W-:Y:S01]  /*5250*/  @!P5 IMAD.MOV R212, RZ, RZ, -R212 ;  /* 0x000000ffffd4d224 */ /* 0x000fe200078e0ad4 */
[C---:B------:R-:W-:Y:S01]  /*5260*/  ISETP.GT.U32.AND P5, PT, R5.reuse, R220, PT ;  /* 0x000000dc0500720c */ /* 0x040fe20003fa4070 */
        /* <DEDUP_REMOVED lines=8> */
[--C-:B------:R-:W-:Y:S01]  /*52f0*/  @!P5 IMAD.IADD R220, R220, 0x1, -R5.reuse ;  /* 0x00000001dcdcd824 */ /* 0x100fe200078e0a05 */
[----:B------:R-:W-:Y:S01]  /*5300*/  ISETP.GE.AND P5, PT, R14, RZ, PT ;  /* 0x000000ff0e00720c */ /* 0x000fe20003fa6270 */
[----:B------:R-:W-:Y:S01]  /*5310*/  IMAD R226, R5, R10, R226 ;  /* 0x0000000a05e27224 */ /* 0x000fe200078e02e2 */
[C---:B------:R-:W-:Y:S01]  /*5320*/  LOP3.LUT R10, R7.reuse, 0x72, RZ, 0xfc, !PT ;  /* 0x00000072070a7812 */ /* 0x040fe200078efcff */
[--C-:B------:R-:W-:Y:S01]  /*5330*/  @!P6 IMAD.IADD R222, R222, 0x1, -R5.reuse ;  /* 0x00000001dedee824 */ /* 0x100fe200078e0a05 */
[----:B------:R-:W-:Y:S01]  /*5340*/  LOP3.LUT R14, R7, 0x70, RZ, 0xfc, !PT ;  /* 0x00000070070e7812 */ /* 0x000fe200078efcff */
[----:B------:R-:W-:Y:S01]  /*5350*/  IMAD.HI.U32 R4, R6, R228, RZ ;  /* 0x000000e406047227 */ /* 0x000fe200078e00ff */
[----:B------:R-:W-:Y:S02]  /*5360*/  IABS R232, R10 ;  /* 0x0000000a00e87213 */ /* 0x000fe40000000000 */
[----:B------:R-:W-:Y:S01]  /*5370*/  IABS R234, R14 ;  /* 0x0000000e00ea7213 */ /* 0x000fe20000000000 */
[--C-:B------:R-:W-:Y:S01]  /*5380*/  @!P4 IMAD.IADD R218, R218, 0x1, -R5.reuse ;  /* 0x00000001dadac824 */ /* 0x100fe200078e0a05 */
[C---:B------:R-:W-:Y:S01]  /*5390*/  ISETP.GT.U32.AND P4, PT, R5.reuse, R226, PT ;  /* 0x000000e20500720c */ /* 0x040fe20003f84070 */
[----:B------:R-:W-:Y:S01]  /*53a0*/  @!P3 IMAD.IADD R224, R224, 0x1, -R5 ;  /* 0x00000001e0e0b824 */ /* 0x000fe200078e0a05 */
[C---:B------:R-:W-:Y:S01]  /*53b0*/  ISETP.GT.U32.AND P3, PT, R5.reuse, R220, PT ;  /* 0x000000dc0500720c */ /* 0x040fe20003f64070 */
[----:B------:R-:W-:Y:S01]  /*53c0*/  @!P0 IMAD.MOV R214, RZ, RZ, -R214 ;  /* 0x000000ffffd68224 */ /* 0x000fe200078e0ad6 */
[----:B------:R-:W-:Y:S01]  /*53d0*/  ISETP.GT.U32.AND P0, PT, R5, R222, PT ;  /* 0x000000de0500720c */ /* 0x000fe20003f04070 */
[----:B------:R-:W-:Y:S01]  /*53e0*/  IMAD.HI.U32 R8, R6, R230, RZ ;  /* 0x000000e606087227 */ /* 0x000fe200078e00ff */
[----:B------:R-:W-:-:S02]  /*53f0*/  ISETP.GE.AND P6, PT, R15, RZ, PT ;  /* 0x000000ff0f00720c */ /* 0x000fc40003fc6270 */
[----:B------:R-:W-:Y:S01]  /*5400*/  LOP3.LUT R15, R7, 0x5c, RZ, 0xfc, !PT ;  /* 0x0000005c070f7812 */ /* 0x000fe200078efcff */
[----:B------:R-:W-:Y:S02]  /*5410*/  IMAD.MOV R4, RZ, RZ, -R4 ;  /* 0x000000ffff047224 */ /* 0x000fe400078e0a04 */
[----:B------:R-:W-:Y:S01]  /*5420*/  IMAD.MOV R8, RZ, RZ, -R8 ;  /* 0x000000ffff087224 */ /* 0x000fe200078e0a08 */
[----:B------:R-:W-:Y:S01]  /*5430*/  IABS R73, R15 ;  /* 0x0000000f00497213 */ /* 0x000fe20000000000 */
[C---:B------:R-:W-:Y:S02]  /*5440*/  IMAD R228, R5.reuse, R4, R228 ;  /* 0x0000000405e47224 */ /* 0x040fe400078e02e4 */
[----:B------:R-:W-:Y:S01]  /*5450*/  @!P1 IMAD.MOV R216, RZ, RZ, -R216 ;  /* 0x000000ffffd89224 */ /* 0x000fe200078e0ad8 */
[C---:B------:R-:W-:Y:S01]  /*5460*/  ISETP.GT.U32.AND P1, PT, R5.reuse, R224, PT ;  /* 0x000000e00500720c */ /* 0x040fe20003f24070 */
[C---:B------:R-:W-:Y:S02]  /*5470*/  IMAD R230, R5.reuse, R8, R230 ;  /* 0x0000000805e67224 */ /* 0x040fe400078e02e6 */
[----:B------:R-:W-:Y:S01]  /*5480*/  @!P2 IMAD.MOV R218, RZ, RZ, -R218 ;  /* 0x000000ffffdaa224 */ /* 0x000fe200078e0ada */
[----:B------:R-:W-:Y:S01]  /*5490*/  ISETP.GT.U32.AND P2, PT, R5, R228, PT ;  /* 0x000000e40500720c */ /* 0x000fe20003f44070 */
[----:B------:R-:W-:-:S02]  /*54a0*/  @!P4 IMAD.IADD R226, R226, 0x1, -R5 ;  /* 0x00000001e2e2c824 */ /* 0x000fc400078e0a05 */
[--C-:B------:R-:W-:Y:S01]  /*54b0*/  @!P3 IMAD.IADD R220, R220, 0x1, -R5.reuse ;  /* 0x00000001dcdcb824 */ /* 0x100fe200078e0a05 */
[----:B------:R-:W-:Y:S01]  /*54c0*/  ISETP.GE.AND P3, PT, R11, RZ, PT ;  /* 0x000000ff0b00720c */ /* 0x000fe20003f66270 */
[--C-:B------:R-:W-:Y:S01]  /*54d0*/  @!P0 IMAD.IADD R222, R222, 0x1, -R5.reuse ;  /* 0x00000001dede8824 */ /* 0x100fe200078e0a05 */
[C---:B------:R-:W-:Y:S01]  /*54e0*/  ISETP.GT.U32.AND P0, PT, R5.reuse, R230, PT ;  /* 0x000000e60500720c */ /* 0x040fe20003f04070 */
[----:B------:R-:W-:Y:S01]  /*54f0*/  IMAD.HI.U32 R4, R6, R232, RZ ;  /* 0x000000e806047227 */ /* 0x000fe200078e00ff */
[----:B------:R-:W-:Y:S02]  /*5500*/  ISETP.GT.U32.AND P4, PT, R5, R226, PT ;  /* 0x000000e20500720c */ /* 0x000fe40003f84070 */
[----:B------:R-:W-:Y:S01]  /*5510*/  LOP3.LUT R11, R7, 0x64, RZ, 0xfc, !PT ;  /* 0x00000064070b7812 */ /* 0x000fe200078efcff */
[----:B------:R-:W-:Y:S02]  /*5520*/  IMAD.MOV R4, RZ, RZ, -R4 ;  /* 0x000000ffff047224 */ /* 0x000fe400078e0a04 */
[----:B------:R-:W-:Y:S01]  /*5530*/  @!P1 IMAD.IADD R224, R224, 0x1, -R5 ;  /* 0x00000001e0e09824 */ /* 0x000fe200078e0a05 */
[----:B------:R-:W-:Y:S01]  /*5540*/  ISETP.GE.AND P1, PT, R13, RZ, PT ;  /* 0x000000ff0d00720c */ /* 0x000fe20003f26270 */
[----:B------:R-:W-:Y:S01]  /*5550*/  IMAD.HI.U32 R8, R6, R234, RZ ;  /* 0x000000ea06087227 */ /* 0x000fe200078e00ff */
[----:B------:R-:W-:-:S02]  /*5560*/  LOP3.LUT R13, R7, 0x60, RZ, 0xfc, !PT ;  /* 0x00000060070d7812 */ /* 0x000fc400078efcff */
[----:B------:R-:W-:Y:S01]  /*5570*/  IABS R246, R11 ;  /* 0x0000000b00f67213 */ /* 0x000fe20000000000 */
[--C-:B------:R-:W-:Y:S01]  /*5580*/  @!P2 IMAD.IADD R228, R228, 0x1, -R5.reuse ;  /* 0x00000001e4e4a824 */ /* 0x100fe200078e0a05 */
[----:B------:R-:W-:Y:S01]  /*5590*/  ISETP.GE.AND P2, PT, R19, RZ, PT ;  /* 0x000000ff1300720c */ /* 0x000fe20003f46270 */
[----:B------:R-:W-:Y:S01]  /*55a0*/  IMAD R232, R5, R4, R232 ;  /* 0x0000000405e87224 */ /* 0x000fe200078e02e8 */
[----:B------:R-:W-:Y:S01]  /*55b0*/  LOP3.LUT R4, R7, 0x6e, RZ, 0xfc, !PT ;  /* 0x0000006e07047812 */ /* 0x000fe200078efcff */
[----:B------:R-:W-:Y:S01]  /*55c0*/  IMAD.MOV R8, RZ, RZ, -R8 ;  /* 0x000000ffff087224 */ /* 0x000fe200078e0a08 */
[----:B------:R-:W-:Y:S01]  /*55d0*/  IABS R250, R13 ;  /* 0x0000000d00fa7213 */ /* 0x000fe20000000000 */
[--C-:B------:R-:W-:Y:S01]  /*55e0*/  @!P0 IMAD.IADD R230, R230, 0x1, -R5.reuse ;  /* 0x00000001e6e68824 */ /* 0x100fe200078e0a05 */
[C---:B------:R-:W-:Y:S01]  /*55f0*/  ISETP.GT.U32.AND P0, PT, R5.reuse, R228, PT ;  /* 0x000000e40500720c */ /* 0x040fe20003f04070 */
[----:B------:R-:W-:Y:S01]  /*5600*/  @!P3 IMAD.MOV R224, RZ, RZ, -R224 ;  /* 0x000000ffffe0b224 */ /* 0x000fe200078e0ae0 */
[C---:B------:R-:W-:Y:S01]  /*5610*/  ISETP.GT.U32.AND P3, PT, R5.reuse, R232, PT ;  /* 0x000000e80500720c */ /* 0x040fe20003f64070 */
[--C-:B------:R-:W-:Y:S01]  /*5620*/  @!P4 IMAD.IADD R226, R226, 0x1, -R5.reuse ;  /* 0x00000001e2e2c824 */ /* 0x100fe200078e0a05 */
[----:B------:R-:W-:Y:S01]  /*5630*/  ISETP.GE.AND P4, PT, R18, RZ, PT ;  /* 0x000000ff1200720c */ /* 0x000fe20003f86270 */
[----:B------:R-:W-:Y:S01]  /*5640*/  IMAD R234, R5, R8, R234 ;  /* 0x0000000805ea7224 */ /* 0x000fe200078e02ea */
[----:B------:R-:W-:Y:S01]  /*5650*/  LOP3.LUT R8, R7, 0x6c, RZ, 0xfc, !PT ;  /* 0x0000006c07087812 */ /* 0x000fe200078efcff */
[----:B------:R-:W-:Y:S01]  /*5660*/  @!P1 IMAD.MOV R226, RZ, RZ, -R226 ;  /* 0x000000ffffe29224 */ /* 0x000fe200078e0ae2 */
[----:B------:R-:W-:Y:S01]  /*5670*/  IABS R236, R4 ;  /* 0x0000000400ec7213 */ /* 0x000fe20000000000 */
[----:B------:R-:W-:Y:S01]  /*5680*/  @!P6 IMAD.MOV R222, RZ, RZ, -R222 ;  /* 0x000000ffffdee224 */ /* 0x000fe200078e0ade */
[C---:B------:R-:W-:Y:S01]  /*5690*/  ISETP.GT.U32.AND P1, PT, R5.reuse, R234, PT ;  /* 0x000000ea0500720c */ /* 0x040fe20003f24070 */
[----:B------:R-:W-:Y:S01]  /*56a0*/  @!P5 IMAD.MOV R220, RZ, RZ, -R220 ;  /* 0x000000ffffdcd224 */ /* 0x000fe200078e0adc */
[C---:B------:R-:W-:Y:S01]  /*56b0*/  ISETP.GT.U32.AND P6, PT, R5.reuse, R230, PT ;  /* 0x000000e60500720c */ /* 0x040fe20003fc4070 */
[--C-:B------:R-:W-:Y:S01]  /*56c0*/  @!P0 IMAD.IADD R228, R228, 0x1, -R5.reuse ;  /* 0x00000001e4e48824 */ /* 0x100fe200078e0a05 */
[----:B------:R-:W-:Y:S01]  /*56d0*/  IABS R238, R8 ;  /* 0x0000000800ee7213 */ /* 0x000fe20000000000 */
[----:B------:R-:W-:Y:S01]  /*56e0*/  @!P3 IMAD.IADD R232, R232, 0x1, -R5 ;  /* 0x00000001e8e8b824 */ /* 0x000fe200078e0a05 */
[----:B------:R-:W-:Y:S01]  /*56f0*/  ISETP.GE.AND P5, PT, R10, RZ, PT ;  /* 0x000000ff0a00720c */ /* 0x000fe20003fa6270 */
[----:B------:R-:W-:Y:S01]  /*5700*/  @!P4 IMAD.MOV R228, RZ, RZ, -R228 ;  /* 0x000000ffffe4c224 */ /* 0x000fe200078e0ae4 */
[----:B------:R-:W-:Y:S01]  /*5710*/  ISETP.GE.AND P3, PT, R8, RZ, PT ;  /* 0x000000ff0800720c */ /* 0x000fe20003f66270 */
[----:B------:R-:W-:Y:S01]  /*5720*/  IMAD.HI.U32 R8, R6, R238, RZ ;  /* 0x000000ee06087227 */ /* 0x000fe200078e00ff */
[----:B------:R-:W-:-:S02]  /*5730*/  ISETP.GT.U32.AND P4, PT, R5, R232, PT ;  /* 0x000000e80500720c */ /* 0x000fc40003f84070 */
[----:B------:R-:W-:Y:S01]  /*5740*/  LOP3.LUT R10, R7, 0x6a, RZ, 0xfc, !PT ;  /* 0x0000006a070a7812 */ /* 0x000fe200078efcff */
[--C-:B------:R-:W-:Y:S01]  /*5750*/  @!P1 IMAD.IADD R234, R234, 0x1, -R5.reuse ;  /* 0x00000001eaea9824 */ /* 0x100fe200078e0a05 */
[----:B------:R-:W-:Y:S01]  /*5760*/  ISETP.GE.AND P0, PT, R14, RZ, PT ;  /* 0x000000ff0e00720c */ /* 0x000fe20003f06270 */
[--C-:B------:R-:W-:Y:S01]  /*5770*/  @!P6 IMAD.IADD R230, R230, 0x1, -R5.reuse ;  /* 0x00000001e6e6e824 */ /* 0x100fe200078e0a05 */
[----:B------:R-:W-:Y:S01]  /*5780*/  ISETP.GE.AND P6, PT, R4, RZ, PT ;  /* 0x000000ff0400720c */ /* 0x000fe20003fc6270 */
[----:B------:R-:W-:Y:S01]  /*5790*/  IMAD.HI.U32 R4, R6, R236, RZ ;  /* 0x000000ec06047227 */ /* 0x000fe200078e00ff */
[----:B------:R-:W-:Y:S02]  /*57a0*/  ISETP.GT.U32.AND P1, PT, R5, R234, PT ;  /* 0x000000ea0500720c */ /* 0x000fe40003f24070 */
[----:B------:R-:W-:Y:S01]  /*57b0*/  IABS R240, R10 ;  /* 0x0000000a00f07213 */ /* 0x000fe20000000000 */
[----:B------:R-:W-:Y:S01]  /*57c0*/  IMAD.MOV R8, RZ, RZ, -R8 ;  /* 0x000000ffff087224 */ /* 0x000fe200078e0a08 */
[C---:B------:R-:W-:Y:S01]  /*57d0*/  LOP3.LUT R14, R7.reuse, 0x5e, RZ, 0xfc, !PT ;  /* 0x0000005e070e7812 */ /* 0x040fe200078efcff */
[----:B------:R-:W-:Y:S01]  /*57e0*/  IMAD.MOV R4, RZ, RZ, -R4 ;  /* 0x000000ffff047224 */ /* 0x000fe200078e0a04 */
[----:B------:R-:W-:Y:S01]  /*57f0*/  LOP3.LUT R18, R7, 0x20, RZ, 0xfc, !PT ;  /* 0x0000002007127812 */ /* 0x000fe200078efcff */
[----:B------:R-:W-:Y:S01]  /*5800*/  IMAD R238, R5, R8, R238 ;  /* 0x0000000805ee7224 */ /* 0x000fe200078e02ee */
[----:B------:R-:W-:Y:S01]  /*5810*/  LOP3.LUT R8, R7, 0x66, RZ, 0xfc, !PT ;  /* 0x0000006607087812 */ /* 0x000fe200078efcff */
[--C-:B------:R-:W-:Y:S01]  /*5820*/  @!P4 IMAD.IADD R232, R232, 0x1, -R5.reuse ;  /* 0x00000001e8e8c824 */ /* 0x100fe200078e0a05 */
[----:B------:R-:W-:Y:S01]  /*5830*/  IABS R252, R14 ;  /* 0x0000000e00fc7213 */ /* 0x000fe20000000000 */
[----:B------:R-:W-:Y:S01]  /*5840*/  IMAD R236, R5, R4, R236 ;  /* 0x0000000405ec7224 */ /* 0x000fe200078e02ec */
[----:B------:R-:W-:Y:S01]  /*5850*/  LOP3.LUT R4, R7, 0x68, RZ, 0xfc, !PT ;  /* 0x0000006807047812 */ /* 0x000fe200078efcff */
[----:B------:R-:W-:Y:S01]  /*5860*/  @!P5 IMAD.MOV R232, RZ, RZ, -R232 ;  /* 0x000000ffffe8d224 */ /* 0x000fe200078e0ae8 */
[C---:B------:R-:W-:Y:S01]  /*5870*/  ISETP.GT.U32.AND P5, PT, R5.reuse, R238, PT ;  /* 0x000000ee0500720c */ /* 0x040fe20003fa4070 */
[----:B------:R-:W-:Y:S01]  /*5880*/  @!P1 IMAD.IADD R234, R234, 0x1, -R5 ;  /* 0x00000001eaea9824 */ /* 0x000fe200078e0a05 */
[----:B------:R-:W-:Y:S01]  /*5890*/  ISETP.GE.AND P1, PT, R4, RZ, PT ;  /* 0x000000ff0400720c */ /* 0x000fe20003f26270 */
[----:B------:R-:W-:Y:S01]  /*58a0*/  @!P2 IMAD.MOV R230, RZ, RZ, -R230 ;  /* 0x000000ffffe6a224 */ /* 0x000fe200078e0ae6 */
[----:B------:R-:W-:Y:S01]  /*58b0*/  IABS R242, R4 ;  /* 0x0000000400f27213 */ /* 0x000fe20000000000 */
[----:B------:R-:W-:Y:S01]  /*58c0*/  IMAD.HI.U32 R4, R6, R240, RZ ;  /* 0x000000f006047227 */ /* 0x000fe200078e00ff */
[----:B------:R-:W-:-:S02]  /*58d0*/  ISETP.GT.U32.AND P4, PT, R5, R236, PT ;  /* 0x000000ec0500720c */ /* 0x000fc40003f84070 */
[----:B------:R-:W-:Y:S01]  /*58e0*/  ISETP.GE.AND P2, PT, R10, RZ, PT ;  /* 0x000000ff0a00720c */ /* 0x000fe20003f46270 */
[----:B------:R-:W-:Y:S01]  /*58f0*/  IMAD.MOV R10, RZ, RZ, -R4 ;  /* 0x000000ffff0a7224 */ /* 0x000fe200078e0a04 */
[----:B------:R-:W-:Y:S01]  /*5900*/  IABS R244, R8 ;  /* 0x0000000800f47213 */ /* 0x000fe20000000000 */
[----:B------:R-:W-:Y:S01]  /*5910*/  IMAD.HI.U32 R4, R6, R242, RZ ;  /* 0x000000f206047227 */ /* 0x000fe200078e00ff */
[----:B------:R-:W-:-:S03]  /*5920*/  IABS R66, R18 ;  /* 0x0000001200427213 */ /* 0x000fc60000000000 */
[--C-:B------:R-:W-:Y:S02]  /*5930*/  @!P5 IMAD.IADD R238, R238, 0x1, -R5.reuse ;  /* 0x00000001eeeed824 */ /* 0x100fe400078e0a05 */
[----:B------:R-:W-:Y:S02]  /*5940*/  IMAD.MOV R4, RZ, RZ, -R4 ;  /* 0x000000ffff047224 */ /* 0x000fe400078e0a04 */
[----:B------:R-:W-:Y:S01]  /*5950*/  @!P4 IMAD.IADD R236, R236, 0x1, -R5 ;  /* 0x00000001ececc824 */ /* 0x000fe200078e0a05 */
[C---:B------:R-:W-:Y:S01]  /*5960*/  ISETP.GT.U32.AND P5, PT, R5.reuse, R238, PT ;  /* 0x000000ee0500720c */ /* 0x040fe20003fa4070 */
[C---:B------:R-:W-:Y:S02]  /*5970*/  IMAD R242, R5.reuse, R4, R242 ;  /* 0x0000000405f27224 */ /* 0x040fe400078e02f2 */
[----:B------:R-:W-:Y:S01]  /*5980*/  IMAD.HI.U32 R4, R6, R244, RZ ;  /* 0x000000f406047227 */ /* 0x000fe200078e00ff */
[----:B------:R-:W-:-:S03]  /*5990*/  ISETP.GT.U32.AND P4, PT, R5, R236, PT ;  /* 0x000000ec0500720c */ /* 0x000fc60003f84070 */
[----:B------:R-:W-:Y:S02]  /*59a0*/  IMAD.MOV R4, RZ, RZ, -R4 ;  /* 0x000000ffff047224 */ /* 0x000fe400078e0a04 */
[----:B------:R-:W-:Y:S01]  /*59b0*/  IMAD R240, R5, R10, R240 ;  /* 0x0000000a05f07224 */ /* 0x000fe200078e02f0 */
[----:B------:R-:W-:Y:S01]  /*59c0*/  LOP3.LUT R10, R7, 0x62, RZ, 0xfc, !PT ;  /* 0x00000062070a7812 */ /* 0x000fe200078efcff */
[C---:B------:R-:W-:Y:S02]  /*59d0*/  IMAD R244, R5.reuse, R4, R244 ;  /* 0x0000000405f47224 */ /* 0x040fe400078e02f4 */
[--C-:B------:R-:W-:Y:S01]  /*59e0*/  @!P5 IMAD.IADD R238, R238, 0x1, -R5.reuse ;  /* 0x00000001eeeed824 */ /* 0x100fe200078e0a05 */
[----:B------:R-:W-:Y:S01]  /*59f0*/  IABS R248, R10 ;  /* 0x0000000a00f87213 */ /* 0x000fe20000000000 */
[----:B------:R-:W-:Y:S01]  /*5a00*/  @!P0 IMAD.MOV R234, RZ, RZ, -R234 ;  /* 0x000000ffffea8224 */ /* 0x000fe200078e0aea */
[C---:B------:R-:W-:Y:S01]  /*5a10*/  ISETP.GT.U32.AND P5, PT, R5.reuse, R244, PT ;  /* 0x000000f40500720c */ /* 0x040fe20003fa4070 */
[----:B------:R-:W-:Y:S01]  /*5a20*/  @!P4 IMAD.IADD R236, R236, 0x1, -R5 ;  /* 0x00000001ececc824 */ /* 0x000fe200078e0a05 */
[----:B------:R-:W-:Y:S01]  /*5a30*/  ISETP.GE.AND P0, PT, R8, RZ, PT ;  /* 0x000000ff0800720c */ /* 0x000fe20003f06270 */
[----:B------:R-:W-:Y:S01]  /*5a40*/  IMAD.HI.U32 R4, R6, R248, RZ ;  /* 0x000000f806047227 */ /* 0x000fe200078e00ff */
[----:B------:R-:W-:-:S03]  /*5a50*/  ISETP.GT.U32.AND P4, PT, R5, R240, PT ;  /* 0x000000f00500720c */ /* 0x000fc60003f84070 */
[----:B------:R-:W-:Y:S01]  /*5a60*/  @!P6 IMAD.MOV R236, RZ, RZ, -R236 ;  /* 0x000000ffffece224 */ /* 0x000fe200078e0aec */
[C---:B------:R-:W-:Y:S01]  /*5a70*/  ISETP.GT.U32.AND P6, PT, R5.reuse, R242, PT ;  /* 0x000000f20500720c */ /* 0x040fe20003fc4070 */
[----:B------:R-:W-:Y:S02]  /*5a80*/  IMAD.MOV R4, RZ, RZ, -R4 ;  /* 0x000000ffff047224 */ /* 0x000fe400078e0a04 */
[----:B------:R-:W-:Y:S02]  /*5a90*/  @!P3 IMAD.MOV R238, RZ, RZ, -R238 ;  /* 0x000000ffffeeb224 */ /* 0x000fe400078e0aee */
[----:B------:R-:W-:Y:S02]  /*5aa0*/  @!P5 IMAD.IADD R244, R244, 0x1, -R5 ;  /* 0x00000001f4f4d824 */ /* 0x000fe400078e0a05 */
[C---:B------:R-:W-:Y:S02]  /*5ab0*/  IMAD R248, R5.reuse, R4, R248 ;  /* 0x0000000405f87224 */ /* 0x040fe400078e02f8 */
[----:B------:R-:W-:Y:S01]  /*5ac0*/  IMAD.HI.U32 R4, R6, R250, RZ ;  /* 0x000000fa06047227 */ /* 0x000fe200078e00ff */
[----:B------:R-:W-:-:S03]  /*5ad0*/  ISETP.GT.U32.AND P3, PT, R5, R244, PT ;  /* 0x000000f40500720c */ /* 0x000fc60003f64070 */
[----:B------:R-:W-:Y:S02]  /*5ae0*/  @!P6 IMAD.IADD R242, R242, 0x1, -R5 ;  /* 0x00000001f2f2e824 */ /* 0x000fe400078e0a05 */
[----:B------:R-:W-:-:S03]  /*5af0*/  IMAD.HI.U32 R8, R6, R246, RZ ;  /* 0x000000f606087227 */ /* 0x000fc600078e00ff */
[C---:B------:R-:W-:Y:S01]  /*5b00*/  ISETP.GT.U32.AND P5, PT, R5.reuse, R242, PT ;  /* 0x000000f20500720c */ /* 0x040fe20003fa4070 */
[----:B------:R-:W-:Y:S02]  /*5b10*/  IMAD.MOV R4, RZ, RZ, -R4 ;  /* 0x000000ffff047224 */ /* 0x000fe400078e0a04 */
[----:B------:R-:W-:Y:S02]  /*5b20*/  IMAD.MOV R8, RZ, RZ, -R8 ;  /* 0x000000ffff087224 */ /* 0x000fe400078e0a08 */
[C---:B------:R-:W-:Y:S02]  /*5b30*/  IMAD R250, R5.reuse, R4, R250 ;  /* 0x0000000405fa7224 */ /* 0x040fe400078e02fa */
[C---:B------:R-:W-:Y:S02]  /*5b40*/  IMAD R246, R5.reuse, R8, R246 ;  /* 0x0000000805f67224 */ /* 0x040fe400078e02f6 */
[--C-:B------:R-:W-:Y:S01]  /*5b50*/  @!P3 IMAD.IADD R244, R244, 0x1, -R5.reuse ;  /* 0x00000001f4f4b824 */ /* 0x100fe200078e0a05 */
[C---:B------:R-:W-:Y:S01]  /*5b60*/  ISETP.GT.U32.AND P3, PT, R5.reuse, R250, PT ;  /* 0x000000fa0500720c */ /* 0x040fe20003f64070 */
[--C-:B------:R-:W-:Y:S01]  /*5b70*/  @!P4 IMAD.IADD R240, R240, 0x1, -R5.reuse ;  /* 0x00000001f0f0c824 */ /* 0x100fe200078e0a05 */
[----:B------:R-:W-:Y:S01]  /*5b80*/  ISETP.GT.U32.AND P4, PT, R5, R246, PT ;  /* 0x000000f60500720c */ /* 0x000fe20003f84070 */
[----:B------:R-:W-:Y:S01]  /*5b90*/  @!P5 IMAD.IADD R242, R242, 0x1, -R5 ;  /* 0x00000001f2f2d824 */ /* 0x000fe200078e0a05 */
[----:B------:R-:W-:Y:S01]  /*5ba0*/  ISETP.GE.AND P5, PT, R11, RZ, PT ;  /* 0x000000ff0b00720c */ /* 0x000fe20003fa6270 */
[----:B------:R-:W-:Y:S01]  /*5bb0*/  IMAD.HI.U32 R4, R6, R252, RZ ;  /* 0x000000fc06047227 */ /* 0x000fe200078e00ff */
[----:B------:R-:W-:-:S02]  /*5bc0*/  ISETP.GT.U32.AND P6, PT, R5, R240, PT ;  /* 0x000000f00500720c */ /* 0x000fc40003fc4070 */
[----:B------:R-:W-:Y:S01]  /*5bd0*/  LOP3.LUT R11, R7, 0x5a, RZ, 0xfc, !PT ;  /* 0x0000005a070b7812 */ /* 0x000fe200078efcff */
[----:B------:R-:W-:Y:S02]  /*5be0*/  IMAD.MOV R4, RZ, RZ, -R4 ;  /* 0x000000ffff047224 */ /* 0x000fe400078e0a04 */
[----:B------:R-:W-:Y:S01]  /*5bf0*/  @!P1 IMAD.MOV R242, RZ, RZ, -R242 ;  /* 0x000000fffff29224 */ /* 0x000fe200078e0af2 */
[----:B------:R-:W-:Y:S01]  /*5c00*/  IABS R71, R11 ;  /* 0x0000000b00477213 */ /* 0x000fe20000000000 */
[--C-:B------:R-:W-:Y:S02]  /*5c10*/  @!P3 IMAD.IADD R250, R250, 0x1, -R5.reuse ;  /* 0x00000001fafab824 */ /* 0x100fe400078e0a05 */
[----:B------:R-:W-:Y:S02]  /*5c20*/  @!P4 IMAD.IADD R246, R246, 0x1, -R5 ;  /* 0x00000001f6f6c824 */ /* 0x000fe400078e0a05 */
[C---:B------:R-:W-:Y:S01]  /*5c30*/  IMAD R252, R5.reuse, R4, R252 ;  /* 0x0000000405fc7224 */ /* 0x040fe200078e02fc */
[C---:B------:R-:W-:Y:S01]  /*5c40*/  ISETP.GT.U32.AND P1, PT, R5.reuse, R250, PT ;  /* 0x000000fa0500720c */ /* 0x040fe20003f24070 */
[----:B------:R-:W-:Y:S01]  /*5c50*/  IMAD.HI.U32 R4, R6, R71, RZ ;  /* 0x0000004706047227 */ /* 0x000fe200078e00ff */
[----:B------:R-:W-:-:S02]  /*5c60*/  ISETP.GT.U32.AND P4, PT, R5, R246, PT ;  /* 0x000000f60500720c */ /* 0x000fc40003f84070 */
[C---:B------:R-:W-:Y:S01]  /*5c70*/  ISETP.GT.U32.AND P3, PT, R5.reuse, R252, PT ;  /* 0x000000fc0500720c */ /* 0x040fe20003f64070 */
[----:B------:R-:W-:Y:S01]  /*5c80*/  @!P6 IMAD.IADD R240, R240, 0x1, -R5 ;  /* 0x00000001f0f0e824 */ /* 0x000fe200078e0a05 */
[----:B------:R-:W-:Y:S01]  /*5c90*/  ISETP.GT.U32.AND P6, PT, R5, R248, PT ;  /* 0x000000f80500720c */ /* 0x000fe20003fc4070 */
[----:B------:R-:W-:Y:S02]  /*5ca0*/  IMAD.MOV R4, RZ, RZ, -R4 ;  /* 0x000000ffff047224 */ /* 0x000fe400078e0a04 */
[----:B------:R-:W-:-:S04]  /*5cb0*/  IMAD.HI.U32 R8, R6, R73, RZ ;  /* 0x0000004906087227 */ /* 0x000fc800078e00ff */
[C---:B------:R-:W-:Y:S02]  /*5cc0*/  IMAD R71, R5.reuse, R4, R71 ;  /* 0x0000000405477224 */ /* 0x040fe400078e0247 */
[--C-:B------:R-:W-:Y:S02]  /*5cd0*/  @!P1 IMAD.IADD R250, R250, 0x1, -R5.reuse ;  /* 0x00000001fafa9824 */ /* 0x100fe400078e0a05 */
[----:B------:R-:W-:Y:S01]  /*5ce0*/  IMAD.MOV R8, RZ, RZ, -R8 ;  /* 0x000000ffff087224 */ /* 0x000fe200078e0a08 */
[----:B------:R-:W-:Y:S01]  /*5cf0*/  ISETP.GT.U32.AND P1, PT, R5, R71, PT ;  /* 0x000000470500720c */ /* 0x000fe20003f24070 */
[--C-:B------:R-:W-:Y:S01]  /*5d00*/  @!P4 IMAD.IADD R246, R246, 0x1, -R5.reuse ;  /* 0x00000001f6f6c824 */ /* 0x100fe200078e0a05 */
[----:B------:R-:W-:Y:S01]  /*5d10*/  ISETP.GE.AND P4, PT, R10, RZ, PT ;  /* 0x000000ff0a00720c */ /* 0x000fe20003f86270 */
[----:B------:R-:W-:Y:S01]  /*5d20*/  @!P6 IMAD.IADD R248, R248, 0x1, -R5 ;  /* 0x00000001f8f8e824 */ /* 0x000fe200078e0a05 */
[----:B------:R-:W-:Y:S01]  /*5d30*/  LOP3.LUT R10, R7, 0x58, RZ, 0xfc, !PT ;  /* 0x00000058070a7812 */ /* 0x000fe200078efcff */
[----:B------:R-:W-:Y:S01]  /*5d40*/  IMAD R73, R5, R8, R73 ;  /* 0x0000000805497224 */ /* 0x000fe200078e0249 */
[----:B------:R-:W-:Y:S01]  /*5d50*/  ISETP.GE.AND P6, PT, R13, RZ, PT ;  /* 0x000000ff0d00720c */ /* 0x000fe20003fc6270 */
[----:B------:R-:W-:Y:S01]  /*5d60*/  @!P2 IMAD.MOV R240, RZ, RZ, -R240 ;  /* 0x000000fffff0a224 */ /* 0x000fe200078e0af0 */
[C---:B------:R-:W-:Y:S01]  /*5d70*/  ISETP.GT.U32.AND P2, PT, R5.reuse, R248, PT ;  /* 0x000000f80500720c */ /* 0x040fe20003f44070 */
[----:B------:R-:W-:Y:S01]  /*5d80*/  @!P5 IMAD.MOV R246, RZ, RZ, -R246 ;  /* 0x000000fffff6d224 */ /* 0x000fe200078e0af6 */
[----:B------:R-:W-:Y:S01]  /*5d90*/  IABS R69, R10 ;  /* 0x0000000a00457213 */ /* 0x000fe20000000000 */
[--C-:B------:R-:W-:Y:S01]  /*5da0*/  @!P3 IMAD.IADD R252, R252, 0x1, -R5.reuse ;  /* 0x00000001fcfcb824 */ /* 0x100fe200078e0a05 */
[----:B------:R-:W-:Y:S01]  /*5db0*/  ISETP.GT.U32.AND P5, PT, R5, R73, PT ;  /* 0x000000490500720c */ /* 0x000fe20003fa4070 */
[----:B------:R-:W-:Y:S01]  /*5dc0*/  @!P1 IMAD.IADD R71, R71, 0x1, -R5 ;  /* 0x0000000147479824 */ /* 0x000fe200078e0a05 */
[----:B------:R-:W-:Y:S01]  /*5dd0*/  LOP3.LUT R13, R7, 0x56, RZ, 0xfc, !PT ;  /* 0x00000056070d7812 */ /* 0x000fe200078efcff */
[----:B------:R-:W-:Y:S01]  /*5de0*/  IMAD.HI.U32 R4, R6, R69, RZ ;  /* 0x0000004506047227 */ /* 0x000fe200078e00ff */
[----:B------:R-:W-:-:S02]  /*5df0*/  ISETP.GE.AND P3, PT, R11, RZ, PT ;  /* 0x000000ff0b00720c */ /* 0x000fc40003f66270 */
[----:B------:R-:W-:Y:S01]  /*5e00*/  IABS R67, R13 ;  /* 0x0000000d00437213 */ /* 0x000fe20000000000 */
[----:B------:R-:W-:Y:S01]  /*5e10*/  IMAD.MOV R8, RZ, RZ, -R4 ;  /* 0x000000ffff087224 */ /* 0x000fe200078e0a04 */
[----:B------:R-:W-:Y:S01]  /*5e20*/  ISETP.GT.U32.AND P1, PT, R5, R71, PT ;  /* 0x000000470500720c */ /* 0x000fe20003f24070 */
[--C-:B------:R-:W-:Y:S01]  /*5e30*/  @!P2 IMAD.IADD R248, R248, 0x1, -R5.reuse ;  /* 0x00000001f8f8a824 */ /* 0x100fe200078e0a05 */
[----:B------:R-:W-:Y:S01]  /*5e40*/  LOP3.LUT R11, R7, 0x54, RZ, 0xfc, !PT ;  /* 0x00000054070b7812 */ /* 0x000fe200078efcff */
[----:B------:R-:W-:Y:S01]  /*5e50*/  IMAD.HI.U32 R4, R6, R67, RZ ;  /* 0x0000004306047227 */ /* 0x000fe200078e00ff */
[----:B------:R-:W-:Y:S02]  /*5e60*/  ISETP.GE.AND P2, PT, R15, RZ, PT ;  /* 0x000000ff0f00720c */ /* 0x000fe40003f46270 */
[----:B------:R-:W-:Y:S01]  /*5e70*/  IABS R65, R11 ;  /* 0x0000000b00417213 */ /* 0x000fe20000000000 */
[----:B------:R-:W-:Y:S01]  /*5e80*/  @!P5 IMAD.IADD R73, R73, 0x1, -R5 ;  /* 0x000000014949d824 */ /* 0x000fe200078e0a05 */
[----:B------:R-:W-:Y:S01]  /*5e90*/  ISETP.GT.U32.AND P5, PT, R5, R252, PT ;  /* 0x000000fc0500720c */ /* 0x000fe20003fa4070 */
[----:B------:R-:W-:Y:S01]  /*5ea0*/  IMAD.MOV R4, RZ, RZ, -R4 ;  /* 0x000000ffff047224 */ /* 0x000fe200078e0a04 */
[----:B------:R-:W-:Y:S01]  /*5eb0*/  LOP3.LUT R15, R7, 0x38, RZ, 0xfc, !PT ;  /* 0x00000038070f7812 */ /* 0x000fe200078efcff */
[----:B------:R-:W-:Y:S01]  /*5ec0*/  @!P4 IMAD.MOV R248, RZ, RZ, -R248 ;  /* 0x000000fffff8c224 */ /* 0x000fe200078e0af8 */
[C---:B------:R-:W-:Y:S01]  /*5ed0*/  ISETP.GT.U32.AND P4, PT, R5.reuse, R73, PT ;  /* 0x000000490500720c */ /* 0x040fe20003f84070 */
[----:B------:R-:W-:Y:S01]  /*5ee0*/  IMAD R67, R5, R4, R67 ;  /* 0x0000000405437224 */ /* 0x000fe200078e0243 */
[----:B------:R-:W-:Y:S01]  /*5ef0*/  IABS R84, R15 ;  /* 0x0000000f00547213 */ /* 0x000fe20000000000 */
[----:B------:R-:W-:-:S02]  /*5f00*/  @!P1 IMAD.IADD R71, R71, 0x1, -R5 ;  /* 0x0000000147479824 */ /* 0x000fc400078e0a05 */
[----:B------:R-:W-:Y:S01]  /*5f10*/  IMAD.HI.U32 R4, R6, R65, RZ ;  /* 0x0000004106047227 */ /* 0x000fe200078e00ff */
[----:B------:R-:W-:-:S03]  /*5f20*/  ISETP.GT.U32.AND P1, PT, R5, R67, PT ;  /* 0x000000430500720c */ /* 0x000fc60003f24070 */
[----:B------:R-:W-:Y:S02]  /*5f30*/  IMAD R69, R5, R8, R69 ;  /* 0x0000000805457224 */ /* 0x000fe400078e0245 */
[----:B------:R-:W-:Y:S02]  /*5f40*/  IMAD.MOV R4, RZ, RZ, -R4 ;  /* 0x000000ffff047224 */ /* 0x000fe400078e0a04 */
[--C-:B------:R-:W-:Y:S01]  /*5f50*/  @!P4 IMAD.IADD R73, R73, 0x1, -R5.reuse ;  /* 0x000000014949c824 */ /* 0x100fe200078e0a05 */
[----:B------:R-:W-:Y:S01]  /*5f60*/  ISETP.GE.AND P4, PT, R10, RZ, PT ;  /* 0x000000ff0a00720c */ /* 0x000fe20003f86270 */
[--C-:B------:R-:W-:Y:S01]  /*5f70*/  @!P5 IMAD.IADD R252, R252, 0x1, -R5.reuse ;  /* 0x00000001fcfcd824 */ /* 0x100fe200078e0a05 */
[----:B------:R-:W-:Y:S01]  /*5f80*/  LOP3.LUT R10, R7, 0x50, RZ, 0xfc, !PT ;  /* 0x00000050070a7812 */ /* 0x000fe200078efcff */
[----:B------:R-:W-:Y:S01]  /*5f90*/  @!P6 IMAD.MOV R250, RZ, RZ, -R250 ;  /* 0x000000fffffae224 */ /* 0x000fe200078e0afa */
[----:B------:R-:W-:Y:S01]  /*5fa0*/  ISETP.GT.U32.AND P5, PT, R5, R69, PT ;  /* 0x000000450500720c */ /* 0x000fe20003fa4070 */
[----:B------:R-:W-:Y:S01]  /*5fb0*/  @!P1 IMAD.IADD R67, R67, 0x1, -R5 ;  /* 0x0000000143439824 */ /* 0x000fe200078e0a05 */
[----:B------:R-:W-:Y:S01]  /*5fc0*/  IABS R61, R10 ;  /* 0x0000000a003d7213 */ /* 0x000fe20000000000 */
[----:B------:R-:W-:-:S02]  /*5fd0*/  IMAD R65, R5, R4, R65 ;  /* 0x0000000405417224 */ /* 0x000fc400078e0241 */
[----:B------:R-:W-:Y:S01]  /*5fe0*/  @!P0 IMAD.MOV R244, RZ, RZ, -R244 ;  /* 0x000000fffff48224 */ /* 0x000fe200078e0af4 */
[----:B------:R-:W-:Y:S01]  /*5ff0*/  ISETP.GT.U32.AND P6, PT, R5, R67, PT ;  /* 0x000000430500720c */ /* 0x000fe20003fc4070 */
[----:B------:R-:W-:Y:S01]  /*6000*/  IMAD.HI.U32 R4, R6, R61, RZ ;  /* 0x0000003d06047227 */ /* 0x000fe200078e00ff */
[----:B------:R-:W-:Y:S02]  /*6010*/  ISETP.GE.AND P0, PT, R14, RZ, PT ;  /* 0x000000ff0e00720c */ /* 0x000fe40003f06270 */
[----:B------:R-:W-:Y:S01]  /*6020*/  LOP3.LUT R14, R7, 0x52, RZ, 0xfc, !PT ;  /* 0x00000052070e7812 */ /* 0x000fe200078efcff */
[----:B------:R-:W-:Y:S02]  /*6030*/  IMAD.MOV R4, RZ, RZ, -R4 ;  /* 0x000000ffff047224 */ /* 0x000fe400078e0a04 */
[----:B------:R-:W-:Y:S01]  /*6040*/  @!P5 IMAD.IADD R69, R69, 0x1, -R5 ;  /* 0x000000014545d824 */ /* 0x000fe200078e0a05 */
[----:B------:R-:W-:Y:S01]  /*6050*/  IABS R63, R14 ;  /* 0x0000000e003f7213 */ /* 0x000fe20000000000 */
[----:B------:R-:W-:Y:S01]  /*6060*/  IMAD R61, R5, R4, R61 ;  /* 0x00000004053d7224 */ /* 0x000fe200078e023d */
[----:B------:R-:W-:Y:S01]  /*6070*/  ISETP.GE.AND P5, PT, R13, RZ, PT ;  /* 0x000000ff0d00720c */ /* 0x000fe20003fa6270 */
[----:B------:R-:W-:Y:S01]  /*6080*/  @!P3 IMAD.MOV R71, RZ, RZ, -R71 ;  /* 0x000000ffff47b224 */ /* 0x000fe200078e0a47 */
[----:B------:R-:W-:Y:S01]  /*6090*/  LOP3.LUT R13, R7, 0x4e, RZ, 0xfc, !PT ;  /* 0x0000004e070d7812 */ /* 0x000fe200078efcff */
[----:B------:R-:W-:Y:S01]  /*60a0*/  @!P6 IMAD.IADD R67, R67, 0x1, -R5 ;  /* 0x000000014343e824 */ /* 0x000fe200078e0a05 */
[----:B------:R-:W-:Y:S01]  /*60b0*/  ISETP.GT.U32.AND P6, PT, R5, R61, PT ;  /* 0x0000003d0500720c */ /* 0x000fe20003fc4070 */
[----:B------:R-:W-:Y:S01]  /*60c0*/  IMAD.HI.U32 R8, R6, R63, RZ ;  /* 0x0000003f06087227 */ /* 0x000fe200078e00ff */
[----:B------:R-:W-:-:S02]  /*60d0*/  IABS R59, R13 ;  /* 0x0000000d003b7213 */ /* 0x000fc40000000000 */
[----:B------:R-:W-:Y:S01]  /*60e0*/  ISETP.GT.U32.AND P1, PT, R5, R69, PT ;  /* 0x000000450500720c */ /* 0x000fe20003f24070 */
[----:B------:R-:W-:Y:S02]  /*60f0*/  IMAD.MOV R8, RZ, RZ, -R8 ;  /* 0x000000ffff087224 */ /* 0x000fe400078e0a08 */
[----:B------:R-:W-:-:S04]  /*6100*/  IMAD.HI.U32 R4, R6, R59, RZ ;  /* 0x0000003b06047227 */ /* 0x000fc800078e00ff */
[----:B------:R-:W-:Y:S01]  /*6110*/  IMAD R63, R5, R8, R63 ;  /* 0x00000008053f7224 */ /* 0x000fe200078e023f */
[----:B------:R-:W-:Y:S01]  /*6120*/  LOP3.LUT R8, R7, 0x4c, RZ, 0xfc, !PT ;  /* 0x0000004c07087812 */ /* 0x000fe200078efcff */
[----:B------:R-:W-:Y:S02]  /*6130*/  @!P6 IMAD.IADD R61, R61, 0x1, -R5 ;  /* 0x000000013d3de824 */ /* 0x000fe400078e0a05 */
[----:B------:R-:W-:Y:S01]  /*6140*/  IMAD.MOV R4, RZ, RZ, -R4 ;  /* 0x000000ffff047224 */ /* 0x000fe200078e0a04 */
[----:B------:R-:W-:Y:S01]  /*6150*/  IABS R57, R8 ;  /* 0x0000000800397213 */ /* 0x000fe20000000000 */
[----:B------:R-:W-:Y:S01]  /*6160*/  @!P0 IMAD.MOV R252, RZ, RZ, -R252 ;  /* 0x000000fffffc8224 */ /* 0x000fe200078e0afc */
[C---:B------:R-:W-:Y:S01]  /*6170*/  ISETP.GT.U32.AND P0, PT, R5.reuse, R65, PT ;  /* 0x000000410500720c */ /* 0x040fe20003f04070 */
[C---:B------:R-:W-:Y:S01]  /*6180*/  IMAD R59, R5.reuse, R4, R59 ;  /* 0x00000004053b7224 */ /* 0x040fe200078e023b */
[C---:B------:R-:W-:Y:S01]  /*6190*/  ISETP.GT.U32.AND P6, PT, R5.reuse, R61, PT ;  /* 0x0000003d0500720c */ /* 0x040fe20003fc4070 */
[----:B------:R-:W-:Y:S01]  /*61a0*/  IMAD.HI.U32 R4, R6, R57, RZ ;  /* 0x0000003906047227 */ /* 0x000fe200078e00ff */
[----:B------:R-:W-:-:S03]  /*61b0*/  ISETP.GT.U32.AND P3, PT, R5, R63, PT ;  /* 0x0000003f0500720c */ /* 0x000fc60003f64070 */
[----:B------:R-:W-:Y:S02]  /*61c0*/  IMAD.MOV R4, RZ, RZ, -R4 ;  /* 0x000000ffff047224 */ /* 0x000fe400078e0a04 */
[----:B------:R-:W-:Y:S01]  /*61d0*/  @!P2 IMAD.MOV R73, RZ, RZ, -R73 ;  /* 0x000000ffff49a224 */ /* 0x000fe200078e0a49 */
[----:B------:R-:W-:Y:S01]  /*61e0*/  ISETP.GE.AND P2, PT, R11, RZ, PT ;  /* 0x000000ff0b00720c */ /* 0x000fe20003f46270 */
[----:B------:R-:W-:Y:S01]  /*61f0*/  IMAD R57, R5, R4, R57 ;  /* 0x0000000405397224 */ /* 0x000fe200078e0239 */
[----:B------:R-:W-:Y:S01]  /*6200*/  LOP3.LUT R11, R7, 0x48, RZ, 0xfc, !PT ;  /* 0x00000048070b7812 */ /* 0x000fe200078efcff */
[--C-:B------:R-:W-:Y:S01]  /*6210*/  @!P0 IMAD.IADD R65, R65, 0x1, -R5.reuse ;  /* 0x0000000141418824 */ /* 0x100fe200078e0a05 */
[----:B------:R-:W-:Y:S01]  /*6220*/  ISETP.GE.AND P0, PT, R10, RZ, PT ;  /* 0x000000ff0a00720c */ /* 0x000fe20003f06270 */
[--C-:B------:R-:W-:Y:S01]  /*6230*/  @!P6 IMAD.IADD R61, R61, 0x1, -R5.reuse ;  /* 0x000000013d3de824 */ /* 0x100fe200078e0a05 */
[----:B------:R-:W-:Y:S01]  /*6240*/  ISETP.GT.U32.AND P6, PT, R5, R57, PT ;  /* 0x000000390500720c */ /* 0x000fe20003fc4070 */
[--C-:B------:R-:W-:Y:S01]  /*6250*/  @!P1 IMAD.IADD R69, R69, 0x1, -R5.reuse ;  /* 0x0000000145459824 */ /* 0x100fe200078e0a05 */
[----:B------:R-:W-:Y:S01]  /*6260*/  LOP3.LUT R10, R7, 0x4a, RZ, 0xfc, !PT ;  /* 0x0000004a070a7812 */ /* 0x000fe200078efcff */
[----:B------:R-:W-:Y:S01]  /*6270*/  @!P3 IMAD.IADD R63, R63, 0x1, -R5 ;  /* 0x000000013f3fb824 */ /* 0x000fe200078e0a05 */
[----:B------:R-:W-:Y:S01]  /*6280*/  IABS R53, R11 ;  /* 0x0000000b00357213 */ /* 0x000fe20000000000 */
[----:B------:R-:W-:Y:S01]  /*6290*/  @!P4 IMAD.MOV R69, RZ, RZ, -R69 ;  /* 0x000000ffff45c224 */ /* 0x000fe200078e0a45 */
[----:B------:R-:W-:Y:S01]  /*62a0*/  IABS R55, R10 ;  /* 0x0000000a00377213 */ /* 0x000fe20000000000 */
[----:B------:R-:W-:Y:S01]  /*62b0*/  @!P5 IMAD.MOV R67, RZ, RZ, -R67 ;  /* 0x000000ffff43d224 */ /* 0x000fe200078e0a43 */
[----:B------:R-:W-:-:S02]  /*62c0*/  ISETP.GT.U32.AND P4, PT, R5, R65, PT ;  /* 0x000000410500720c */ /* 0x000fc40003f84070 */
[----:B------:R-:W-:Y:S01]  /*62d0*/  ISETP.GT.U32.AND P3, PT, R5, R63, PT ;  /* 0x0000003f0500720c */ /* 0x000fe20003f64070 */
[----:B------:R-:W-:Y:S01]  /*62e0*/  IMAD.HI.U32 R4, R6, R55, RZ ;  /* 0x0000003706047227 */ /* 0x000fe200078e00ff */
[----:B------:R-:W-:Y:S02]  /*62f0*/  ISETP.GE.AND P1, PT, R14, RZ, PT ;  /* 0x000000ff0e00720c */ /* 0x000fe40003f26270 */
[----:B------:R-:W-:Y:S01]  /*6300*/  ISETP.GE.AND P5, PT, R13, RZ, PT ;  /* 0x000000ff0d00720c */ /* 0x000fe20003fa6270 */
[----:B------:R-:W-:Y:S01]  /*6310*/  @!P6 IMAD.IADD R57, R57, 0x1, -R5 ;  /* 0x000000013939e824 */ /* 0x000fe200078e0a05 */
[C---:B------:R-:W-:Y:S01]  /*6320*/  LOP3.LUT R13, R7.reuse, 0x46, RZ, 0xfc, !PT ;  /* 0x00000046070d7812 */ /* 0x040fe200078efcff */
[----:B------:R-:W-:Y:S01]  /*6330*/  IMAD.MOV R4, RZ, RZ, -R4 ;  /* 0x000000ffff047224 */ /* 0x000fe200078e0a04 */
[----:B------:R-:W-:Y:S01]  /*6340*/  LOP3.LUT R14, R7, 0x3a, RZ, 0xfc, !PT ;  /* 0x0000003a070e7812 */ /* 0x000fe200078efcff */
[----:B------:R-:W-:Y:S01]  /*6350*/  @!P0 IMAD.MOV R61, RZ, RZ, -R61 ;  /* 0x000000ffff3d8224 */ /* 0x000fe200078e0a3d */
[C---:B------:R-:W-:Y:S01]  /*6360*/  ISETP.GT.U32.AND P6, PT, R5.reuse, R57, PT ;  /* 0x000000390500720c */ /* 0x040fe20003fc4070 */
[----:B------:R-:W-:Y:S01]  /*6370*/  IMAD R55, R5, R4, R55 ;  /* 0x0000000405377224 */ /* 0x000fe200078e0237 */
[----:B------:R-:W-:Y:S01]  /*6380*/  ISETP.GE.AND P0, PT, R11, RZ, PT ;  /* 0x000000ff0b00720c */ /* 0x000fe20003f06270 */
[----:B------:R-:W-:Y:S01]  /*6390*/  IMAD.HI.U32 R4, R6, R53, RZ ;  /* 0x0000003506047227 */ /* 0x000fe200078e00ff */
[----:B------:R-:W-:-:S02]  /*63a0*/  IABS R51, R13 ;  /* 0x0000000d00337213 */ /* 0x000fc40000000000 */
[----:B------:R-:W-:Y:S01]  /*63b0*/  IABS R38, R14 ;  /* 0x0000000e00267213 */ /* 0x000fe20000000000 */
[----:B------:R-:W-:Y:S02]  /*63c0*/  IMAD.MOV R4, RZ, RZ, -R4 ;  /* 0x000000ffff047224 */ /* 0x000fe400078e0a04 */
[----:B------:R-:W-:Y:S01]  /*63d0*/  @!P4 IMAD.IADD R65, R65, 0x1, -R5 ;  /* 0x000000014141c824 */ /* 0x000fe200078e0a05 */
[C---:B------:R-:W-:Y:S01]  /*63e0*/  ISETP.GT.U32.AND P4, PT, R5.reuse, R59, PT ;  /* 0x0000003b0500720c */ /* 0x040fe20003f84070 */
[----:B------:R-:W-:Y:S02]  /*63f0*/  IMAD R53, R5, R4, R53 ;  /* 0x0000000405357224 */ /* 0x000fe400078e0235 */
[--C-:B------:R-:W-:Y:S02]  /*6400*/  @!P6 IMAD.IADD R57, R57, 0x1, -R5.reuse ;  /* 0x000000013939e824 */ /* 0x100fe400078e0a05 */
[----:B------:R-:W-:Y:S01]  /*6410*/  @!P3 IMAD.IADD R63, R63, 0x1, -R5 ;  /* 0x000000013f3fb824 */ /* 0x000fe200078e0a05 */
[C---:B------:R-:W-:Y:S01]  /*6420*/  ISETP.GT.U32.AND P6, PT, R5.reuse, R53, PT ;  /* 0x000000350500720c */ /* 0x040fe20003fc4070 */
[----:B------:R-:W-:Y:S01]  /*6430*/  @!P2 IMAD.MOV R65, RZ, RZ, -R65 ;  /* 0x000000ffff41a224 */ /* 0x000fe200078e0a41 */
[----:B------:R-:W-:Y:S01]  /*6440*/  ISETP.GE.AND P3, PT, R8, RZ, PT ;  /* 0x000000ff0800720c */ /* 0x000fe20003f66270 */
[----:B------:R-:W-:Y:S01]  /*6450*/  @!P1 IMAD.MOV R63, RZ, RZ, -R63 ;  /* 0x000000ffff3f9224 */ /* 0x000fe200078e0a3f */
[----:B------:R-:W-:Y:S01]  /*6460*/  ISETP.GE.AND P2, PT, R10, RZ, PT ;  /* 0x000000ff0a00720c */ /* 0x000fe20003f46270 */
[----:B------:R-:W-:Y:S01]  /*6470*/  IMAD.HI.U32 R8, R6, R51, RZ ;  /* 0x0000003306087227 */ /* 0x000fe200078e00ff */
[----:B------:R-:W-:-:S02]  /*6480*/  ISETP.GT.U32.AND P1, PT, R5, R55, PT ;  /* 0x000000370500720c */ /* 0x000fc40003f24070 */
[----:B------:R-:W-:Y:S01]  /*6490*/  LOP3.LUT R10, R7, 0x44, RZ, 0xfc, !PT ;  /* 0x00000044070a7812 */ /* 0x000fe200078efcff */
[--C-:B------:R-:W-:Y:S02]  /*64a0*/  @!P4 IMAD.IADD R59, R59, 0x1, -R5.reuse ;  /* 0x000000013b3bc824 */ /* 0x100fe400078e0a05 */
[----:B------:R-:W-:Y:S01]  /*64b0*/  IMAD.MOV R8, RZ, RZ, -R8 ;  /* 0x000000ffff087224 */ /* 0x000fe200078e0a08 */
[----:B------:R-:W-:Y:S01]  /*64c0*/  IABS R11, R10 ;  /* 0x0000000a000b7213 */ /* 0x000fe20000000000 */
[----:B------:R-:W-:Y:S01]  /*64d0*/  @!P6 IMAD.IADD R53, R53, 0x1, -R5 ;  /* 0x000000013535e824 */ /* 0x000fe200078e0a05 */
[C---:B------:R-:W-:Y:S01]  /*64e0*/  ISETP.GT.U32.AND P4, PT, R5.reuse, R59, PT ;  /* 0x0000003b0500720c */ /* 0x040fe20003f84070 */
[----:B------:R-:W-:Y:S01]  /*64f0*/  @!P3 IMAD.MOV R57, RZ, RZ, -R57 ;  /* 0x000000ffff39b224 */ /* 0x000fe200078e0a39 */
[----:B------:R-:W-:Y:S01]  /*6500*/  ISETP.GE.AND P3, PT, R10, RZ, PT ;  /* 0x000000ff0a00720c */ /* 0x000fe20003f66270 */
[----:B------:R-:W-:Y:S01]  /*6510*/  IMAD.HI.U32 R4, R6, R11, RZ ;  /* 0x0000000b06047227 */ /* 0x000fe200078e00ff */
[----:B------:R-:W-:-:S03]  /*6520*/  ISETP.GT.U32.AND P6, PT, R5, R53, PT ;  /* 0x000000350500720c */ /* 0x000fc60003fc4070 */
[----:B------:R-:W-:Y:S02]  /*6530*/  @!P1 IMAD.IADD R55, R55, 0x1, -R5 ;  /* 0x0000000137379824 */ /* 0x000fe400078e0a05 */
[----:B------:R-:W-:Y:S02]  /*6540*/  IMAD.MOV R10, RZ, RZ, -R4 ;  /* 0x000000ffff0a7224 */ /* 0x000fe400078e0a04 */
[C---:B------:R-:W-:Y:S01]  /*6550*/  IMAD R51, R5.reuse, R8, R51 ;  /* 0x0000000805337224 */ /* 0x040fe200078e0233 */
[C---:B------:R-:W-:Y:S01]  /*6560*/  ISETP.GT.U32.AND P1, PT, R5.reuse, R55, PT ;  /* 0x000000370500720c */ /* 0x040fe20003f24070 */
[----:B------:R-:W-:Y:S01]  /*6570*/  IMAD R11, R5, R10, R11 ;  /* 0x0000000a050b7224 */ /* 0x000fe200078e020b */
[----:B------:R-:W-:Y:S01]  /*6580*/  LOP3.LUT R8, R7, 0x42, RZ, 0xfc, !PT ;  /* 0x0000004207087812 */ /* 0x000fe200078efcff */
[--C-:B------:R-:W-:Y:S01]  /*6590*/  @!P4 IMAD.IADD R59, R59, 0x1, -R5.reuse ;  /* 0x000000013b3bc824 */ /* 0x100fe200078e0a05 */
[----:B------:R-:W-:Y:S01]  /*65a0*/  ISETP.GE.AND P4, PT, R13, RZ, PT ;  /* 0x000000ff0d00720c */ /* 0x000fe20003f86270 */
[----:B------:R-:W-:Y:S01]  /*65b0*/  @!P6 IMAD.IADD R53, R53, 0x1, -R5 ;  /* 0x000000013535e824 */ /* 0x000fe200078e0a05 */
[C---:B------:R-:W-:Y:S01]  /*65c0*/  ISETP.GT.U32.AND P6, PT, R5.reuse, R11, PT ;  /* 0x0000000b0500720c */ /* 0x040fe20003fc4070 */
[----:B------:R-:W-:Y:S01]  /*65d0*/  @!P5 IMAD.MOV R59, RZ, RZ, -R59 ;  /* 0x000000ffff3bd224 */ /* 0x000fe200078e0a3b */
[----:B------:R-:W-:Y:S01]  /*65e0*/  ISETP.GT.U32.AND P5, PT, R5, R51, PT ;  /* 0x000000330500720c */ /* 0x000fe20003fa4070 */
[----:B------:R-:W-:Y:S01]  /*65f0*/  @!P0 IMAD.MOV R53, RZ, RZ, -R53 ;  /* 0x000000ffff358224 */ /* 0x000fe200078e0a35 */
[----:B------:R-:W-:-:S02]  /*6600*/  LOP3.LUT R13, R7, 0x40, RZ, 0xfc, !PT ;  /* 0x00000040070d7812 */ /* 0x000fc400078efcff */
[----:B------:R-:W-:Y:S01]  /*6610*/  IABS R120, R8 ;  /* 0x0000000800787213 */ /* 0x000fe20000000000 */
[----:B------:R-:W-:Y:S01]  /*6620*/  @!P1 IMAD.IADD R55, R55, 0x1, -R5 ;  /* 0x0000000137379824 */ /* 0x000fe200078e0a05 */
[----:B------:R-:W-:Y:S02]  /*6630*/  IABS R88, R13 ;  /* 0x0000000d00587213 */ /* 0x000fe40000000000 */
[----:B------:R-:W-:Y:S01]  /*6640*/  ISETP.GE.AND P1, PT, R8, RZ, PT ;  /* 0x000000ff0800720c */ /* 0x000fe20003f26270 */
[----:B------:R-:W-:-:S04]  /*6650*/  IMAD.HI.U32 R4, R6, R120, RZ ;  /* 0x0000007806047227 */ /* 0x000fc800078e00ff */
[----:B------:R-:W-:Y:S01]  /*6660*/  @!P2 IMAD.MOV R55, RZ, RZ, -R55 ;  /* 0x000000ffff37a224 */ /* 0x000fe200078e0a37 */
[----:B------:R-:W-:Y:S01]  /*6670*/  ISETP.GE.AND P2, PT, R13, RZ, PT ;  /* 0x000000ff0d00720c */ /* 0x000fe20003f46270 */
[----:B------:R-:W-:Y:S01]  /*6680*/  @!P6 IMAD.IADD R11, R11, 0x1, -R5 ;  /* 0x000000010b0be824 */ /* 0x000fe200078e0a05 */
[----:B------:R-:W-:Y:S01]  /*6690*/  LOP3.LUT R13, R7, 0x3c, RZ, 0xfc, !PT ;  /* 0x0000003c070d7812 */ /* 0x000fe200078efcff */
[----:B------:R-:W-:-:S03]  /*66a0*/  IMAD.HI.U32 R8, R6, R88, RZ ;  /* 0x0000005806087227 */ /* 0x000fc600078e00ff */
[----:B------:R-:W-:Y:S01]  /*66b0*/  IABS R86, R13 ;  /* 0x0000000d00567213 */ /* 0x000fe20000000000 */
[----:B------:R-:W-:Y:S01]  /*66c0*/  @!P5 IMAD.IADD R51, R51, 0x1, -R5 ;  /* 0x000000013333d824 */ /* 0x000fe200078e0a05 */
[C---:B------:R-:W-:Y:S01]  /*66d0*/  ISETP.GT.U32.AND P6, PT, R5.reuse, R11, PT ;  /* 0x0000000b0500720c */ /* 0x040fe20003fc4070 */
[----:B------:R-:W-:Y:S02]  /*66e0*/  IMAD.MOV R4, RZ, RZ, -R4 ;  /* 0x000000ffff047224 */ /* 0x000fe400078e0a04 */
[----:B------:R-:W-:Y:S01]  /*66f0*/  IMAD.MOV R8, RZ, RZ, -R8 ;  /* 0x000000ffff087224 */ /* 0x000fe200078e0a08 */
[C---:B------:R-:W-:Y:S01]  /*6700*/  ISETP.GT.U32.AND P5, PT, R5.reuse, R51, PT ;  /* 0x000000330500720c */ /* 0x040fe20003fa4070 */
[----:B------:R-:W-:Y:S01]  /*6710*/  IMAD R120, R5, R4, R120 ;  /* 0x0000000405787224 */ /* 0x000fe200078e0278 */
[----:B------:R-:W-:Y:S01]  /*6720*/  LOP3.LUT R4, R7, 0x3e, RZ, 0xfc, !PT ;  /* 0x0000003e07047812 */ /* 0x000fe200078efcff */
[C---:B------:R-:W-:Y:S02]  /*6730*/  IMAD R88, R5.reuse, R8, R88 ;  /* 0x0000000805587224 */ /* 0x040fe400078e0258 */
[----:B------:R-:W-:Y:S01]  /*6740*/  IMAD.HI.U32 R8, R6, R86, RZ ;  /* 0x0000005606087227 */ /* 0x000fe200078e00ff */
[----:B------:R-:W-:-:S02]  /*6750*/  ISETP.GT.U32.AND P0, PT, R5, R120, PT ;  /* 0x000000780500720c */ /* 0x000fc40003f04070 */
[----:B------:R-:W-:Y:S01]  /*6760*/  IABS R40, R4 ;  /* 0x0000000400287213 */ /* 0x000fe20000000000 */
[----:B------:R-:W-:Y:S02]  /*6770*/  IMAD.MOV R8, RZ, RZ, -R8 ;  /* 0x000000ffff087224 */ /* 0x000fe400078e0a08 */
[--C-:B------:R-:W-:Y:S01]  /*6780*/  @!P6 IMAD.IADD R11, R11, 0x1, -R5.reuse ;  /* 0x000000010b0be824 */ /* 0x100fe200078e0a05 */
[----:B------:R-:W-:Y:S01]  /*6790*/  ISETP.GE.AND P6, PT, R13, RZ, PT ;  /* 0x000000ff0d00720c */ /* 0x000fe20003fc6270 */
[----:B------:R-:W-:Y:S01]  /*67a0*/  IMAD R86, R5, R8, R86 ;  /* 0x0000000805567224 */ /* 0x000fe200078e0256 */
[----:B------:R-:W-:Y:S01]  /*67b0*/  LOP3.LUT R13, R7, 0x34, RZ, 0xfc, !PT ;  /* 0x00000034070d7812 */ /* 0x000fe200078efcff */
[----:B------:R-:W-:Y:S01]  /*67c0*/  @!P5 IMAD.IADD R51, R51, 0x1, -R5 ;  /* 0x000000013333d824 */ /* 0x000fe200078e0a05 */
[----:B------:R-:W-:Y:S01]  /*67d0*/  ISETP.GE.AND P5, PT, R4, RZ, PT ;  /* 0x000000ff0400720c */ /* 0x000fe20003fa6270 */
[----:B------:R-:W-:Y:S01]  /*67e0*/  @!P3 IMAD.MOV R11, RZ, RZ, -R11 ;  /* 0x000000ffff0bb224 */ /* 0x000fe200078e0a0b */
[C---:B------:R-:W-:Y:S01]  /*67f0*/  ISETP.GT.U32.AND P3, PT, R5.reuse, R86, PT ;  /* 0x000000560500720c */ /* 0x040fe20003f64070 */
[----:B------:R-:W-:Y:S01]  /*6800*/  @!P0 IMAD.IADD R120, R120, 0x1, -R5 ;  /* 0x0000000178788824 */ /* 0x000fe200078e0a05 */
[----:B------:R-:W-:Y:S01]  /*6810*/  IABS R80, R13 ;  /* 0x0000000d00507213 */ /* 0x000fe20000000000 */
[----:B------:R-:W-:Y:S01]  /*6820*/  @!P4 IMAD.MOV R51, RZ, RZ, -R51 ;  /* 0x000000ffff33c224 */ /* 0x000fe200078e0a33 */
[C---:B------:R-:W-:Y:S01]  /*6830*/  ISETP.GT.U32.AND P4, PT, R5.reuse, R88, PT ;  /* 0x000000580500720c */ /* 0x040fe20003f84070 */
[----:B------:R-:W-:Y:S01]  /*6840*/  IMAD.HI.U32 R4, R6, R40, RZ ;  /* 0x0000002806047227 */ /* 0x000fe200078e00ff */
[----:B------:R-:W-:-:S03]  /*6850*/  ISETP.GT.U32.AND P0, PT, R5, R120, PT ;  /* 0x000000780500720c */ /* 0x000fc60003f04070 */
[----:B------:R-:W-:Y:S02]  /*6860*/  IMAD.MOV R10, RZ, RZ, -R4 ;  /* 0x000000ffff0a7224 */ /* 0x000fe400078e0a04 */
[----:B------:R-:W-:-:S04]  /*6870*/  IMAD.HI.U32 R4, R6, R38, RZ ;  /* 0x0000002606047227 */ /* 0x000fc800078e00ff */
[----:B------:R-:W-:Y:S01]  /*6880*/  IMAD R40, R5, R10, R40 ;  /* 0x0000000a05287224 */ /* 0x000fe200078e0228 */
[----:B------:R-:W-:Y:S01]  /*6890*/  LOP3.LUT R10, R7, 0x36, RZ, 0xfc, !PT ;  /* 0x00000036070a7812 */ /* 0x000fe200078efcff */
[--C-:B------:R-:W-:Y:S02]  /*68a0*/  @!P3 IMAD.IADD R86, R86, 0x1, -R5.reuse ;  /* 0x000000015656b824 */ /* 0x100fe400078e0a05 */
[----:B------:R-:W-:Y:S01]  /*68b0*/  IMAD.MOV R4, RZ, RZ, -R4 ;  /* 0x000000ffff047224 */ /* 0x000fe200078e0a04 */
[----:B------:R-:W-:Y:S01]  /*68c0*/  IABS R82, R10 ;  /* 0x0000000a00527213 */ /* 0x000fe20000000000 */
[--C-:B------:R-:W-:Y:S01]  /*68d0*/  @!P4 IMAD.IADD R88, R88, 0x1, -R5.reuse ;  /* 0x000000015858c824 */ /* 0x100fe200078e0a05 */
[C---:B------:R-:W-:Y:S01]  /*68e0*/  ISETP.GT.U32.AND P3, PT, R5.reuse, R86, PT ;  /* 0x000000560500720c */ /* 0x040fe20003f64070 */
[----:B------:R-:W-:Y:S01]  /*68f0*/  @!P0 IMAD.IADD R120, R120, 0x1, -R5 ;  /* 0x0000000178788824 */ /* 0x000fe200078e0a05 */
[C---:B------:R-:W-:Y:S01]  /*6900*/  ISETP.GT.U32.AND P0, PT, R5.reuse, R40, PT ;  /* 0x000000280500720c */ /* 0x040fe20003f04070 */
[C---:B------:R-:W-:Y:S01]  /*6910*/  IMAD R38, R5.reuse, R4, R38 ;  /* 0x0000000405267224 */ /* 0x040fe200078e0226 */
[----:B------:R-:W-:Y:S01]  /*6920*/  ISETP.GT.U32.AND P4, PT, R5, R88, PT ;  /* 0x000000580500720c */ /* 0x000fe20003f84070 */
[----:B------:R-:W-:-:S04]  /*6930*/  IMAD.HI.U32 R4, R6, R82, RZ ;  /* 0x0000005206047227 */ /* 0x000fc800078e00ff */
[----:B------:R-:W-:Y:S02]  /*6940*/  IMAD.MOV R4, RZ, RZ, -R4 ;  /* 0x000000ffff047224 */ /* 0x000fe400078e0a04 */
[----:B------:R-:W-:-:S04]  /*6950*/  IMAD.HI.U32 R8, R6, R84, RZ ;  /* 0x0000005406087227 */ /* 0x000fc800078e00ff */
[C---:B------:R-:W-:Y:S02]  /*6960*/  IMAD R82, R5.reuse, R4, R82 ;  /* 0x0000000405527224 */ /* 0x040fe400078e0252 */
[----:B------:R-:W-:Y:S02]  /*6970*/  IMAD.MOV R8, RZ, RZ, -R8 ;  /* 0x000000ffff087224 */ /* 0x000fe400078e0a08 */
[--C-:B------:R-:W-:Y:S01]  /*6980*/  @!P3 IMAD.IADD R86, R86, 0x1, -R5.reuse ;  /* 0x000000015656b824 */ /* 0x100fe200078e0a05 */
[C---:B------:R-:W-:Y:S01]  /*6990*/  ISETP.GT.U32.AND P3, PT, R5.reuse, R82, PT ;  /* 0x000000520500720c */ /* 0x040fe20003f64070 */
[C---:B------:R-:W-:Y:S02]  /*69a0*/  IMAD R84, R5.reuse, R8, R84 ;  /* 0x0000000805547224 */ /* 0x040fe400078e0254 */
[--C-:B------:R-:W-:Y:S02]  /*69b0*/  @!P0 IMAD.IADD R40, R40, 0x1, -R5.reuse ;  /* 0x0000000128288824 */ /* 0x100fe400078e0a05 */
[----:B------:R-:W-:Y:S01]  /*69c0*/  @!P4 IMAD.IADD R88, R88, 0x1, -R5 ;  /* 0x000000015858c824 */ /* 0x000fe200078e0a05 */
[C---:B------:R-:W-:Y:S01]  /*69d0*/  ISETP.GT.U32.AND P4, PT, R5.reuse, R38, PT ;  /* 0x000000260500720c */ /* 0x040fe20003f84070 */
[----:B------:R-:W-:Y:S01]  /*69e0*/  @!P1 IMAD.MOV R120, RZ, RZ, -R120 ;  /* 0x000000ffff789224 */ /* 0x000fe200078e0a78 */
[C---:B------:R-:W-:Y:S01]  /*69f0*/  ISETP.GT.U32.AND P0, PT, R5.reuse, R40, PT ;  /* 0x000000280500720c */ /* 0x040fe20003f04070 */
[----:B------:R-:W-:Y:S01]  /*6a00*/  @!P2 IMAD.MOV R88, RZ, RZ, -R88 ;  /* 0x000000ffff58a224 */ /* 0x000fe200078e0a58 */
[----:B------:R-:W-:Y:S01]  /*6a10*/  ISETP.GT.U32.AND P2, PT, R5, R84, PT ;  /* 0x000000540500720c */ /* 0x000fe20003f44070 */
[----:B------:R-:W-:Y:S01]  /*6a20*/  IMAD.HI.U32 R4, R6, R80, RZ ;  /* 0x0000005006047227 */ /* 0x000fe200078e00ff */
[----:B------:R-:W-:-:S02]  /*6a30*/  ISETP.GE.AND P1, PT, R14, RZ, PT ;  /* 0x000000ff0e00720c */ /* 0x000fc40003f26270 */
[----:B------:R-:W-:Y:S01]  /*6a40*/  LOP3.LUT R14, R7, 0x32, RZ, 0xfc, !PT ;  /* 0x00000032070e7812 */ /* 0x000fe200078efcff */
[--C-:B------:R-:W-:Y:S02]  /*6a50*/  @!P3 IMAD.IADD R82, R82, 0x1, -R5.reuse ;  /* 0x000000015252b824 */ /* 0x100fe400078e0a05 */
[----:B------:R-:W-:Y:S01]  /*6a60*/  IMAD.MOV R4, RZ, RZ, -R4 ;  /* 0x000000ffff047224 */ /* 0x000fe200078e0a04 */
[----:B------:R-:W-:Y:S01]  /*6a70*/  IABS R78, R14 ;  /* 0x0000000e004e7213 */ /* 0x000fe20000000000 */
[--C-:B------:R-:W-:Y:S01]  /*6a80*/  @!P4 IMAD.IADD R38, R38, 0x1, -R5.reuse ;  /* 0x000000012626c824 */ /* 0x100fe200078e0a05 */
[----:B------:R-:W-:Y:S01]  /*6a90*/  ISETP.GT.U32.AND P3, PT, R5, R82, PT ;  /* 0x000000520500720c */ /* 0x000fe20003f64070 */
[--C-:B------:R-:W-:Y:S01]  /*6aa0*/  @!P0 IMAD.IADD R40, R40, 0x1, -R5.reuse ;  /* 0x0000000128288824 */ /* 0x100fe200078e0a05 */
[----:B------:R-:W-:Y:S01]  /*6ab0*/  ISETP.GE.AND P0, PT, R15, RZ, PT ;  /* 0x000000ff0f00720c */ /* 0x000fe20003f06270 */
[----:B------:R-:W-:Y:S01]  /*6ac0*/  @!P2 IMAD.IADD R84, R84, 0x1, -R5 ;  /* 0x000000015454a824 */ /* 0x000fe200078e0a05 */
[----:B------:R-:W-:Y:S01]  /*6ad0*/  ISETP.GE.AND P2, PT, R10, RZ, PT ;  /* 0x000000ff0a00720c */ /* 0x000fe20003f46270 */
[----:B------:R-:W-:Y:S01]  /*6ae0*/  @!P5 IMAD.MOV R40, RZ, RZ, -R40 ;  /* 0x000000ffff28d224 */ /* 0x000fe200078e0a28 */
[C---:B------:R-:W-:Y:S01]  /*6af0*/  ISETP.GT.U32.AND P4, PT, R5.reuse, R38, PT ;  /* 0x000000260500720c */ /* 0x040fe20003f84070 */
[----:B------:R-:W-:Y:S01]  /*6b00*/  IMAD.HI.U32 R8, R6, R78, RZ ;  /* 0x0000004e06087227 */ /* 0x000fe200078e00ff */
[----:B------:R-:W-:-:S02]  /*6b10*/  ISETP.GT.U32.AND P5, PT, R5, R84, PT ;  /* 0x000000540500720c */ /* 0x000fc40003fa4070 */
[C---:B------:R-:W-:Y:S01]  /*6b20*/  LOP3.LUT R10, R7.reuse, 0x2c, RZ, 0xfc, !PT ;  /* 0x0000002c070a7812 */ /* 0x040fe200078efcff */
[----:B------:R-:W-:Y:S01]  /*6b30*/  IMAD.MOV R8, RZ, RZ, -R8 ;  /* 0x000000ffff087224 */ /* 0x000fe200078e0a08 */
[----:B------:R-:W-:Y:S01]  /*6b40*/  LOP3.LUT R15, R7, 0x26, RZ, 0xfc, !PT ;  /* 0x00000026070f7812 */ /* 0x000fe200078efcff */
[--C-:B------:R-:W-:Y:S01]  /*6b50*/  @!P3 IMAD.IADD R82, R82, 0x1, -R5.reuse ;  /* 0x000000015252b824 */ /* 0x100fe200078e0a05 */
[----:B------:R-:W-:Y:S01]  /*6b60*/  ISETP.GE.AND P3, PT, R10, RZ, PT ;  /* 0x000000ff0a00720c */ /* 0x000fe20003f66270 */
[----:B------:R-:W-:Y:S01]  /*6b70*/  IMAD R78, R5, R8, R78 ;  /* 0x00000008054e7224 */ /* 0x000fe200078e024e */
[----:B------:R-:W-:Y:S01]  /*6b80*/  LOP3.LUT R8, R7, 0x2e, RZ, 0xfc, !PT ;  /* 0x0000002e07087812 */ /* 0x000fe200078efcff */
[----:B------:R-:W-:Y:S01]  /*6b90*/  IMAD R80, R5, R4, R80 ;  /* 0x0000000405507224 */ /* 0x000fe200078e0250 */
[----:B------:R-:W-:Y:S01]  /*6ba0*/  LOP3.LUT R4, R7, 0x30, RZ, 0xfc, !PT ;  /* 0x0000003007047812 */ /* 0x000fe200078efcff */
[----:B------:R-:W-:Y:S01]  /*6bb0*/  @!P2 IMAD.MOV R82, RZ, RZ, -R82 ;  /* 0x000000ffff52a224 */ /* 0x000fe200078e0a52 */
[C---:B------:R-:W-:Y:S01]  /*6bc0*/  ISETP.GT.U32.AND P2, PT, R5.reuse, R78, PT ;  /* 0x0000004e0500720c */ /* 0x040fe20003f44070 */
[--C-:B------:R-:W-:Y:S01]  /*6bd0*/  @!P5 IMAD.IADD R84, R84, 0x1, -R5.reuse ;  /* 0x000000015454d824 */ /* 0x100fe200078e0a05 */
[----:B------:R-:W-:Y:S01]  /*6be0*/  ISETP.GT.U32.AND P5, PT, R5, R80, PT ;  /* 0x000000500500720c */ /* 0x000fe20003fa4070 */
[----:B------:R-:W-:Y:S01]  /*6bf0*/  @!P4 IMAD.IADD R38, R38, 0x1, -R5 ;  /* 0x000000012626c824 */ /* 0x000fe200078e0a05 */
[----:B------:R-:W-:Y:S01]  /*6c00*/  IABS R76, R4 ;  /* 0x00000004004c7213 */ /* 0x000fe20000000000 */
[----:B------:R-:W-:Y:S01]  /*6c10*/  @!P6 IMAD.MOV R86, RZ, RZ, -R86 ;  /* 0x000000ffff56e224 */ /* 0x000fe200078e0a56 */
[----:B------:R-:W-:Y:S01]  /*6c20*/  IABS R28, R8 ;  /* 0x00000008001c7213 */ /* 0x000fe20000000000 */
[----:B------:R-:W-:Y:S01]  /*6c30*/  @!P1 IMAD.MOV R38, RZ, RZ, -R38 ;  /* 0x000000ffff269224 */ /* 0x000fe200078e0a26 */
[----:B------:R-:W-:Y:S01]  /*6c40*/  ISETP.GE.AND P1, PT, R4, RZ, PT ;  /* 0x000000ff0400720c */ /* 0x000fe20003f26270 */
[----:B------:R-:W-:Y:S01]  /*6c50*/  IMAD.HI.U32 R4, R6, R76, RZ ;  /* 0x0000004c06047227 */ /* 0x000fe200078e00ff */
[----:B------:R-:W-:-:S02]  /*6c60*/  ISETP.GE.AND P6, PT, R13, RZ, PT ;  /* 0x000000ff0d00720c */ /* 0x000fc40003fc6270 */
[----:B------:R-:W-:Y:S01]  /*6c70*/  LOP3.LUT R13, R7, 0x2a, RZ, 0xfc, !PT ;  /* 0x0000002a070d7812 */ /* 0x000fe200078efcff */
[--C-:B------:R-:W-:Y:S01]  /*6c80*/  @!P2 IMAD.IADD R78, R78, 0x1, -R5.reuse ;  /* 0x000000014e4ea824 */ /* 0x100fe200078e0a05 */
[----:B------:R-:W-:Y:S01]  /*6c90*/  IABS R26, R10 ;  /* 0x0000000a001a7213 */ /* 0x000fe20000000000 */
[----:B------:R-:W-:Y:S01]  /*6ca0*/  @!P5 IMAD.IADD R80, R80, 0x1, -R5 ;  /* 0x000000015050d824 */ /* 0x000fe200078e0a05 */
[----:B------:R-:W-:Y:S01]  /*6cb0*/  ISETP.GE.AND P4, PT, R14, RZ, PT ;  /* 0x000000ff0e00720c */ /* 0x000fe20003f86270 */
[----:B------:R-:W-:Y:S01]  /*6cc0*/  IMAD.MOV R4, RZ, RZ, -R4 ;  /* 0x000000ffff047224 */ /* 0x000fe200078e0a04 */
[C---:B------:R-:W-:Y:S01]  /*6cd0*/  ISETP.GT.U32.AND P2, PT, R5.reuse, R78, PT ;  /* 0x0000004e0500720c */ /* 0x040fe20003f44070 */
[----:B------:R-:W-:Y:S01]  /*6ce0*/  @!P0 IMAD.MOV R84, RZ, RZ, -R84 ;  /* 0x000000ffff548224 */ /* 0x000fe200078e0a54 */
[C---:B------:R-:W-:Y:S01]  /*6cf0*/  ISETP.GT.U32.AND P5, PT, R5.reuse, R80, PT ;  /* 0x000000500500720c */ /* 0x040fe20003fa4070 */
[----:B------:R-:W-:Y:S01]  /*6d00*/  IMAD R76, R5, R4, R76 ;  /* 0x00000004054c7224 */ /* 0x000fe200078e024c */
[----:B------:R-:W-:Y:S01]  /*6d10*/  IABS R24, R13 ;  /* 0x0000000d00187213 */ /* 0x000fe20000000000 */
[----:B------:R-:W-:Y:S01]  /*6d20*/  IMAD.HI.U32 R4, R6, R28, RZ ;  /* 0x0000001c06047227 */ /* 0x000fe200078e00ff */
[----:B------:R-:W-:-:S02]  /*6d30*/  LOP3.LUT R14, R7, 0x28, RZ, 0xfc, !PT ;  /* 0x00000028070e7812 */ /* 0x000fc400078efcff */
[----:B------:R-:W-:Y:S01]  /*6d40*/  ISETP.GE.AND P0, PT, R8, RZ, PT ;  /* 0x000000ff0800720c */ /* 0x000fe20003f06270 */
[----:B------:R-:W-:Y:S01]  /*6d50*/  IMAD.MOV R10, RZ, RZ, -R4 ;  /* 0x000000ffff0a7224 */ /* 0x000fe200078e0a04 */
[----:B------:R-:W-:Y:S01]  /*6d60*/  IABS R74, R14 ;  /* 0x0000000e004a7213 */ /* 0x000fe20000000000 */
[----:B------:R-:W-:Y:S01]  /*6d70*/  IMAD.HI.U32 R4, R6, R24, RZ ;  /* 0x0000001806047227 */ /* 0x000fe200078e00ff */
[----:B------:R-:W-:-:S03]  /*6d80*/  IABS R72, R15 ;  /* 0x0000000f00487213 */ /* 0x000fc60000000000 */
[C---:B------:R-:W-:Y:S02]  /*6d90*/  IMAD R28, R5.reuse, R10, R28 ;  /* 0x0000000a051c7224 */ /* 0x040fe400078e021c */
[--C-:B------:R-:W-:Y:S02]  /*6da0*/  @!P2 IMAD.IADD R78, R78, 0x1, -R5.reuse ;  /* 0x000000014e4ea824 */ /* 0x100fe400078e0a05 */
[----:B------:R-:W-:Y:S01]  /*6db0*/  @!P5 IMAD.IADD R80, R80, 0x1, -R5 ;  /* 0x000000015050d824 */ /* 0x000fe200078e0a05 */
[C---:B------:R-:W-:Y:S01]  /*6dc0*/  ISETP.GT.U32.AND P2, PT, R5.reuse, R28, PT ;  /* 0x0000001c0500720c */ /* 0x040fe20003f44070 */
[----:B------:R-:W-:Y:S01]  /*6dd0*/  IMAD.MOV R10, RZ, RZ, -R4 ;  /* 0x000000ffff0a7224 */ /* 0x000fe200078e0a04 */
[----:B------:R-:W-:Y:S01]  /*6de0*/  ISETP.GT.U32.AND P5, PT, R5, R76, PT ;  /* 0x0000004c0500720c */ /* 0x000fe20003fa4070 */
[----:B------:R-:W-:-:S04]  /*6df0*/  IMAD.HI.U32 R8, R6, R26, RZ ;  /* 0x0000001a06087227 */ /* 0x000fc800078e00ff */
[----:B------:R-:W-:-:S04]  /*6e00*/  IMAD.HI.U32 R4, R6, R74, RZ ;  /* 0x0000004a06047227 */ /* 0x000fc800078e00ff */
[----:B------:R-:W-:Y:S02]  /*6e10*/  IMAD.MOV R8, RZ, RZ, -R8 ;  /* 0x000000ffff087224 */ /* 0x000fe400078e0a08 */
[----:B------:R-:W-:Y:S01]  /*6e20*/  IMAD R24, R5, R10, R24 ;  /* 0x0000000a05187224 */ /* 0x000fe200078e0218 */
[----:B------:R-:W-:Y:S01]  /*6e30*/  LOP3.LUT R10, R7, 0x24, RZ, 0xfc, !PT ;  /* 0x00000024070a7812 */ /* 0x000fe200078efcff */
[----:B------:R-:W-:Y:S02]  /*6e40*/  IMAD.MOV R4, RZ, RZ, -R4 ;  /* 0x000000ffff047224 */ /* 0x000fe400078e0a04 */
[C---:B------:R-:W-:Y:S01]  /*6e50*/  IMAD R26, R5.reuse, R8, R26 ;  /* 0x00000008051a7224 */ /* 0x040fe200078e021a */
[----:B------:R-:W-:Y:S01]  /*6e60*/  IABS R70, R10 ;  /* 0x0000000a00467213 */ /* 0x000fe20000000000 */
[C---:B------:R-:W-:Y:S02]  /*6e70*/  IMAD R74, R5.reuse, R4, R74 ;  /* 0x00000004054a7224 */ /* 0x040fe400078e024a */
[----:B------:R-:W-:Y:S01]  /*6e80*/  @!P4 IMAD.MOV R78, RZ, RZ, -R78 ;  /* 0x000000ffff4ec224 */ /* 0x000fe200078e0a4e */
[C---:B------:R-:W-:Y:S01]  /*6e90*/  ISETP.GT.U32.AND P4, PT, R5.reuse, R24, PT ;  /* 0x000000180500720c */ /* 0x040fe20003f84070 */
[----:B------:R-:W-:Y:S01]  /*6ea0*/  @!P6 IMAD.MOV R80, RZ, RZ, -R80 ;  /* 0x000000ffff50e224 */ /* 0x000fe200078e0a50 */
[C---:B------:R-:W-:Y:S01]  /*6eb0*/  ISETP.GT.U32.AND P6, PT, R5.reuse, R26, PT ;  /* 0x0000001a0500720c */ /* 0x040fe20003fc4070 */
[--C-:B------:R-:W-:Y:S01]  /*6ec0*/  @!P2 IMAD.IADD R28, R28, 0x1, -R5.reuse ;  /* 0x000000011c1ca824 */ /* 0x100fe200078e0a05 */
[----:B------:R-:W-:Y:S01]  /*6ed0*/  ISETP.GT.U32.AND P2, PT, R5, R74, PT ;  /* 0x0000004a0500720c */ /* 0x000fe20003f44070 */
[----:B------:R-:W-:-:S02]  /*6ee0*/  @!P5 IMAD.IADD R76, R76, 0x1, -R5 ;  /* 0x000000014c4cd824 */ /* 0x000fc400078e0a05 */
[----:B------:R-:W-:-:S03]  /*6ef0*/  IMAD.HI.U32 R4, R6, R72, RZ ;  /* 0x0000004806047227 */ /* 0x000fc600078e00ff */
[C---:B------:R-:W-:Y:S01]  /*6f00*/  ISETP.GT.U32.AND P5, PT, R5.reuse, R76, PT ;  /* 0x0000004c0500720c */ /* 0x040fe20003fa4070 */
[----:B------:R-:W-:Y:S02]  /*6f10*/  IMAD.MOV R4, RZ, RZ, -R4 ;  /* 0x000000ffff047224 */ /* 0x000fe400078e0a04 */
[--C-:B------:R-:W-:Y:S02]  /*6f20*/  @!P4 IMAD.IADD R24, R24, 0x1, -R5.reuse ;  /* 0x000000011818c824 */ /* 0x100fe400078e0a05 */
[--C-:B------:R-:W-:Y:S01]  /*6f30*/  @!P6 IMAD.IADD R26, R26, 0x1, -R5.reuse ;  /* 0x000000011a1ae824 */ /* 0x100fe200078e0a05 */
[C---:B------:R-:W-:Y:S01]  /*6f40*/  ISETP.GT.U32.AND P6, PT, R5.reuse, R28, PT ;  /* 0x0000001c0500720c */ /* 0x040fe20003fc4070 */
[----:B------:R-:W-:Y:S01]  /*6f50*/  @!P2 IMAD.IADD R74, R74, 0x1, -R5 ;  /* 0x000000014a4aa824 */ /* 0x000fe200078e0a05 */
[C---:B------:R-:W-:Y:S01]  /*6f60*/  ISETP.GT.U32.AND P2, PT, R5.reuse, R24, PT ;  /* 0x000000180500720c */ /* 0x040fe20003f44070 */
[C---:B------:R-:W-:Y:S01]  /*6f70*/  IMAD R72, R5.reuse, R4, R72 ;  /* 0x0000000405487224 */ /* 0x040fe200078e0248 */
[----:B------:R-:W-:Y:S01]  /*6f80*/  ISETP.GT.U32.AND P4, PT, R5, R26, PT ;  /* 0x0000001a0500720c */ /* 0x000fe20003f84070 */
[----:B------:R-:W-:-:S04]  /*6f90*/  IMAD.HI.U32 R4, R6, R70, RZ ;  /* 0x0000004606047227 */ /* 0x000fc800078e00ff */
[--C-:B------:R-:W-:Y:S01]  /*6fa0*/  @!P5 IMAD.IADD R76, R76, 0x1, -R5.reuse ;  /* 0x000000014c4cd824 */ /* 0x100fe200078e0a05 */
[----:B------:R-:W-:Y:S01]  /*6fb0*/  ISETP.GE.AND P5, PT, R13, RZ, PT ;  /* 0x000000ff0d00720c */ /* 0x000fe20003fa6270 */
[----:B------:R-:W-:Y:S01]  /*6fc0*/  IMAD.MOV R4, RZ, RZ, -R4 ;  /* 0x000000ffff047224 */ /* 0x000fe200078e0a04 */
[----:B------:R-:W-:Y:S01]  /*6fd0*/  LOP3.LUT R13, R7, 0x22, RZ, 0xfc, !PT ;  /* 0x00000022070d7812 */ /* 0x000fe200078efcff */
[----:B------:R-:W-:Y:S01]  /*6fe0*/  @!P1 IMAD.MOV R76, RZ, RZ, -R76 ;  /* 0x000000ffff4c9224 */ /* 0x000fe200078e0a4c */
[C---:B------:R-:W-:Y:S01]  /*6ff0*/  ISETP.GT.U32.AND P1, PT, R5.reuse, R74, PT ;  /* 0x0000004a0500720c */ /* 0x040fe20003f24070 */
[C---:B------:R-:W-:Y:S01]  /*7000*/  IMAD R70, R5.reuse, R4, R70 ;  /* 0x0000000405467224 */ /* 0x040fe200078e0246 */
[----:B------:R-:W-:Y:S01]  /*7010*/  IABS R68, R13 ;  /* 0x0000000d00447213 */ /* 0x000fe20000000000 */
[--C-:B------:R-:W-:Y:S02]  /*7020*/  @!P2 IMAD.IADD R24, R24, 0x1, -R5.reuse ;  /* 0x000000011818a824 */ /* 0x100fe400078e0a05 */
[----:B------:R-:W-:Y:S01]  /*7030*/  @!P4 IMAD.IADD R26, R26, 0x1, -R5 ;  /* 0x000000011a1ac824 */ /* 0x000fe200078e0a05 */
[----:B------:R-:W-:Y:S01]  /*7040*/  ISETP.GT.U32.AND P2, PT, R5, R70, PT ;  /* 0x000000460500720c */ /* 0x000fe20003f44070 */
[----:B------:R-:W-:Y:S01]  /*7050*/  IMAD.HI.U32 R4, R6, R68, RZ ;  /* 0x0000004406047227 */ /* 0x000fe200078e00ff */
[----:B------:R-:W-:-:S02]  /*7060*/  ISETP.GE.AND P4, PT, R14, RZ, PT ;  /* 0x000000ff0e00720c */ /* 0x000fc40003f86270 */
[----:B------:R-:W-:Y:S01]  /*7070*/  LOP3.LUT R14, R7, 0x1e, RZ, 0xfc, !PT ;  /* 0x0000001e070e7812 */ /* 0x000fe200078efcff */
[----:B------:R-:W-:-:S04]  /*7080*/  IMAD.HI.U32 R8, R6, R66, RZ ;  /* 0x0000004206087227 */ /* 0x000fc800078e00ff */
[----:B------:R-:W-:Y:S02]  /*7090*/  IMAD.MOV R4, RZ, RZ, -R4 ;  /* 0x000000ffff047224 */ /* 0x000fe400078e0a04 */
[--C-:B------:R-:W-:Y:S01]  /*70a0*/  @!P6 IMAD.IADD R28, R28, 0x1, -R5.reuse ;  /* 0x000000011c1ce824 */ /* 0x100fe200078e0a05 */
[C---:B------:R-:W-:Y:S01]  /*70b0*/  ISETP.GT.U32.AND P6, PT, R5.reuse, R72, PT ;  /* 0x000000480500720c */ /* 0x040fe20003fc4070 */
[----:B------:R-:W-:Y:S02]  /*70c0*/  IMAD.MOV R8, RZ, RZ, -R8 ;  /* 0x000000ffff087224 */ /* 0x000fe400078e0a08 */
[----:B------:R-:W-:Y:S02]  /*70d0*/  IMAD R68, R5, R4, R68 ;  /* 0x0000000405447224 */ /* 0x000fe400078e0244 */
[--C-:B------:R-:W-:Y:S01]  /*70e0*/  @!P1 IMAD.IADD R74, R74, 0x1, -R5.reuse ;  /* 0x000000014a4a9824 */ /* 0x100fe200078e0a05 */
[----:B------:R-:W-:Y:S01]  /*70f0*/  ISETP.GE.AND P1, PT, R15, RZ, PT ;  /* 0x000000ff0f00720c */ /* 0x000fe20003f26270 */
[----:B------:R-:W-:Y:S01]  /*7100*/  IMAD R66, R5, R8, R66 ;  /* 0x0000000805427224 */ /* 0x000fe200078e0242 */
[----:B------:R-:W-:Y:S01]  /*7110*/  LOP3.LUT R15, R7, 0x1c, RZ, 0xfc, !PT ;  /* 0x0000001c070f7812 */ /* 0x000fe200078efcff */
[----:B------:R-:W-:-:S02]  /*7120*/  @!P2 IMAD.IADD R70, R70, 0x1, -R5 ;  /* 0x000000014646a824 */ /* 0x000fc400078e0a05 */
[----:B------:R-:W-:Y:S01]  /*7130*/  @!P3 IMAD.MOV R26, RZ, RZ, -R26 ;  /* 0x000000ffff1ab224 */ /* 0x000fe200078e0a1a */
[C---:B------:R-:W-:Y:S01]  /*7140*/  ISETP.GT.U32.AND P3, PT, R5.reuse, R68, PT ;  /* 0x000000440500720c */ /* 0x040fe20003f64070 */
[----:B------:R-:W-:Y:S01]  /*7150*/  @!P4 IMAD.MOV R74, RZ, RZ, -R74 ;  /* 0x000000ffff4ac224 */ /* 0x000fe200078e0a4a */
[C---:B------:R-:W-:Y:S01]  /*7160*/  ISETP.GT.U32.AND P2, PT, R5.reuse, R70, PT ;  /* 0x000000460500720c */ /* 0x040fe20003f44070 */
[----:B------:R-:W-:Y:S01]  /*7170*/  @!P6 IMAD.IADD R72, R72, 0x1, -R5 ;  /* 0x000000014848e824 */ /* 0x000fe200078e0a05 */
[C---:B------:R-:W-:Y:S01]  /*7180*/  ISETP.GT.U32.AND P4, PT, R5.reuse, R66, PT ;  /* 0x000000420500720c */ /* 0x040fe20003f84070 */
[----:B------:R-:W-:Y:S01]  /*7190*/  @!P0 IMAD.MOV R28, RZ, RZ, -R28 ;  /* 0x000000ffff1c8224 */ /* 0x000fe200078e0a1c */
[----:B------:R-:W-:Y:S01]  /*71a0*/  IABS R30, R15 ;  /* 0x0000000f001e7213 */ /* 0x000fe20000000000 */
[----:B------:R-:W-:Y:S01]  /*71b0*/  @!P5 IMAD.MOV R24, RZ, RZ, -R24 ;  /* 0x000000ffff18d224 */ /* 0x000fe200078e0a18 */
[----:B------:R-:W-:Y:S02]  /*71c0*/  ISETP.GT.U32.AND P0, PT, R5, R72, PT ;  /* 0x000000480500720c */ /* 0x000fe40003f04070 */
[----:B------:R-:W-:Y:S01]  /*71d0*/  ISETP.GE.AND P6, PT, R10, RZ, PT ;  /* 0x000000ff0a00720c */ /* 0x000fe20003fc6270 */
[----:B------:R-:W-:Y:S01]  /*71e0*/  IMAD.HI.U32 R8, R6, R30, RZ ;  /* 0x0000001e06087227 */ /* 0x000fe200078e00ff */
[----:B------:R-:W-:-:S02]  /*71f0*/  IABS R10, R14 ;  /* 0x0000000e000a7213 */ /* 0x000fc40000000000 */
[----:B------:R-:W-:Y:S01]  /*7200*/  ISETP.GE.AND P5, PT, R13, RZ, PT ;  /* 0x000000ff0d00720c */ /* 0x000fe20003fa6270 */
[--C-:B------:R-:W-:Y:S02]  /*7210*/  @!P3 IMAD.IADD R68, R68, 0x1, -R5.reuse ;  /* 0x000000014444b824 */ /* 0x100fe400078e0a05 */
[--C-:B------:R-:W-:Y:S01]  /*7220*/  @!P2 IMAD.IADD R70, R70, 0x1, -R5.reuse ;  /* 0x000000014646a824 */ /* 0x100fe200078e0a05 */
[----:B------:R-:W-:Y:S01]  /*7230*/  ISETP.GE.AND P2, PT, R14, RZ, PT ;  /* 0x000000ff0e00720c */ /* 0x000fe20003f46270 */
[--C-:B------:R-:W-:Y:S01]  /*7240*/  @!P4 IMAD.IADD R66, R66, 0x1, -R5.reuse ;  /* 0x000000014242c824 */ /* 0x100fe200078e0a05 */
[----:B------:R-:W-:Y:S01]  /*7250*/  ISETP.GT.U32.AND P3, PT, R5, R68, PT ;  /* 0x000000440500720c */ /* 0x000fe20003f64070 */
[----:B------:R-:W-:Y:S01]  /*7260*/  IMAD.MOV R8, RZ, RZ, -R8 ;  /* 0x000000ffff087224 */ /* 0x000fe200078e0a08 */
[----:B------:R-:W-:Y:S01]  /*7270*/  LOP3.LUT R14, R7, 0x1a, RZ, 0xfc, !PT ;  /* 0x0000001a070e7812 */ /* 0x000fe200078efcff */
[----:B------:R-:W-:Y:S01]  /*7280*/  @!P0 IMAD.IADD R72, R72, 0x1, -R5 ;  /* 0x0000000148488824 */ /* 0x000fe200078e0a05 */
[C---:B------:R-:W-:Y:S01]  /*7290*/  ISETP.GT.U32.AND P4, PT, R5.reuse, R66, PT ;  /* 0x000000420500720c */ /* 0x040fe20003f84070 */
[C---:B------:R-:W-:Y:S01]  /*72a0*/  IMAD R30, R5.reuse, R8, R30 ;  /* 0x00000008051e7224 */ /* 0x040fe200078e021e */
[----:B------:R-:W-:Y:S01]  /*72b0*/  IABS R64, R14 ;  /* 0x0000000e00407213 */ /* 0x000fe20000000000 */
[----:B------:R-:W-:Y:S01]  /*72c0*/  @!P6 IMAD.MOV R70, RZ, RZ, -R70 ;  /* 0x000000ffff46e224 */ /* 0x000fe200078e0a46 */
[----:B------:R-:W-:Y:S01]  /*72d0*/  ISETP.GE.AND P0, PT, R18, RZ, PT ;  /* 0x000000ff1200720c */ /* 0x000fe20003f06270 */
[----:B------:R-:W-:Y:S01]  /*72e0*/  IMAD.HI.U32 R4, R6, R10, RZ ;  /* 0x0000000a06047227 */ /* 0x000fe200078e00ff */
[----:B------:R-:W-:-:S02]  /*72f0*/  ISETP.GT.U32.AND P6, PT, R5, R30, PT ;  /* 0x0000001e0500720c */ /* 0x000fc40003fc4070 */
[----:B------:R-:W-:Y:S01]  /*7300*/  LOP3.LUT R18, R7, 0x18, RZ, 0xfc, !PT ;  /* 0x0000001807127812 */ /* 0x000fe200078efcff */
[----:B------:R-:W-:-:S03]  /*7310*/  IMAD.HI.U32 R8, R6, R64, RZ ;  /* 0x0000004006087227 */ /* 0x000fc600078e00ff */
[----:B------:R-:W-:Y:S01]  /*7320*/  IABS R13, R18 ;  /* 0x00000012000d7213 */ /* 0x000fe20000000000 */
[--C-:B------:R-:W-:Y:S01]  /*7330*/  @!P3 IMAD.IADD R68, R68, 0x1, -R5.reuse ;  /* 0x000000014444b824 */ /* 0x100fe200078e0a05 */
[----:B------:R-:W-:Y:S01]  /*7340*/  ISETP.GE.AND P3, PT, R15, RZ, PT ;  /* 0x000000ff0f00720c */ /* 0x000fe20003f66270 */
[----:B------:R-:W-:Y:S01]  /*7350*/  IMAD.MOV R8, RZ, RZ, -R8 ;  /* 0x000000ffff087224 */ /* 0x000fe200078e0a08 */
[----:B------:R-:W-:Y:S01]  /*7360*/  LOP3.LUT R15, R7, 0x16, RZ, 0xfc, !PT ;  /* 0x00000016070f7812 */ /* 0x000fe200078efcff */
[----:B------:R-:W-:Y:S01]  /*7370*/  @!P4 IMAD.IADD R66, R66, 0x1, -R5 ;  /* 0x000000014242c824 */ /* 0x000fe200078e0a05 */
[----:B------:R-:W-:Y:S01]  /*7380*/  ISETP.GE.AND P4, PT, R14, RZ, PT ;  /* 0x000000ff0e00720c */ /* 0x000fe20003f86270 */
[C---:B------:R-:W-:Y:S01]  /*7390*/  IMAD R64, R5.reuse, R8, R64 ;  /* 0x0000000805407224 */ /* 0x040fe200078e0240 */
[----:B------:R-:W-:Y:S01]  /*73a0*/  IABS R14, R15 ;  /* 0x0000000f000e7213 */ /* 0x000fe20000000000 */
[----:B------:R-:W-:Y:S02]  /*73b0*/  IMAD.MOV R4, RZ, RZ, -R4 ;  /* 0x000000ffff047224 */ /* 0x000fe400078e0a04 */
[----:B------:R-:W-:Y:S01]  /*73c0*/  @!P0 IMAD.MOV R66, RZ, RZ, -R66 ;  /* 0x000000ffff428224 */ /* 0x000fe200078e0a42 */
[C---:B------:R-:W-:Y:S01]  /*73d0*/  ISETP.GT.U32.AND P0, PT, R5.reuse, R64, PT ;  /* 0x000000400500720c */ /* 0x040fe20003f04070 */
[----:B------:R-:W-:-:S02]  /*73e0*/  IMAD R4, R5, R4, R10 ;  /* 0x0000000405047224 */ /* 0x000fc400078e020a */
[----:B------:R-:W-:-:S04]  /*73f0*/  IMAD.HI.U32 R10, R6, R14, RZ ;  /* 0x0000000e060a7227 */ /* 0x000fc800078e00ff */
[----:B------:R-:W-:Y:S02]  /*7400*/  @!P6 IMAD.IADD R30, R30, 0x1, -R5 ;  /* 0x000000011e1ee824 */ /* 0x000fe400078e0a05 */
[----:B------:R-:W-:Y:S02]  /*7410*/  IMAD.MOV R10, RZ, RZ, -R10 ;  /* 0x000000ffff0a7224 */ /* 0x000fe400078e0a0a */
[----:B------:R-:W-:Y:S01]  /*7420*/  IMAD.HI.U32 R8, R6, R13, RZ ;  /* 0x0000000d06087227 */ /* 0x000fe200078e00ff */
[----:B------:R-:W-:-:S03]  /*7430*/  ISETP.GT.U32.AND P6, PT, R5, R30, PT ;  /* 0x0000001e0500720c */ /* 0x000fc60003fc4070 */
[C---:B------:R-:W-:Y:S01]  /*7440*/  IMAD R10, R5.reuse, R10, R14 ;  /* 0x0000000a050a7224 */ /* 0x040fe200078e020e */
[----:B------:R-:W-:Y:S01]  /*7450*/  IABS R14, R27 ;  /* 0x0000001b000e7213 */ /* 0x000fe20000000000 */
[----:B------:R-:W-:Y:S02]  /*7460*/  IMAD.MOV R8, RZ, RZ, -R8 ;  /* 0x000000ffff087224 */ /* 0x000fe400078e0a08 */
[----:B------:R-:W-:Y:S01]  /*7470*/  @!P0 IMAD.IADD R64, R64, 0x1, -R5 ;  /* 0x0000000140408824 */ /* 0x000fe200078e0a05 */
[C---:B------:R-:W-:Y:S01]  /*7480*/  ISETP.GT.U32.AND P0, PT, R5.reuse, R10, PT ;  /* 0x0000000a0500720c */ /* 0x040fe20003f04070 */
[C---:B------:R-:W-:Y:S02]  /*7490*/  IMAD R8, R5.reuse, R8, R13 ;  /* 0x0000000805087224 */ /* 0x040fe400078e020d */
[----:B------:R-:W-:Y:S01]  /*74a0*/  @!P1 IMAD.MOV R72, RZ, RZ, -R72 ;  /* 0x000000ffff489224 */ /* 0x000fe200078e0a48 */
[C---:B------:R-:W-:Y:S01]  /*74b0*/  ISETP.GT.U32.AND P1, PT, R5.reuse, R4, PT ;  /* 0x000000040500720c */ /* 0x040fe20003f24070 */
[----:B------:R-:W-:Y:S01]  /*74c0*/  @!P6 IMAD.IADD R30, R30, 0x1, -R5 ;  /* 0x000000011e1ee824 */ /* 0x000fe200078e0a05 */
[----:B------:R-:W-:Y:S01]  /*74d0*/  ISETP.GT.U32.AND P6, PT, R5, R8, PT ;  /* 0x000000080500720c */ /* 0x000fe20003fc4070 */
[----:B------:R-:W-:-:S04]  /*74e0*/  IMAD.HI.U32 R13, R6, R14, RZ ;  /* 0x0000000e060d7227 */ /* 0x000fc800078e00ff */
[----:B------:R-:W-:Y:S02]  /*74f0*/  IMAD.MOV R19, RZ, RZ, -R13 ;  /* 0x000000ffff137224 */ /* 0x000fe400078e0a0d */
[----:B------:R-:W-:Y:S02]  /*7500*/  @!P0 IMAD.IADD R10, R10, 0x1, -R5 ;  /* 0x000000010a0a8824 */ /* 0x000fe400078e0a05 */
[----:B------:R-:W-:-:S03]  /*7510*/  IMAD.HI.U32 R13, R6, R23, RZ ;  /* 0x00000017060d7227 */ /* 0x000fc600078e00ff */
[C---:B------:R-:W-:Y:S01]  /*7520*/  ISETP.GT.U32.AND P0, PT, R5.reuse, R10, PT ;  /* 0x0000000a0500720c */ /* 0x040fe20003f04070 */
[----:B------:R-:W-:Y:S01]  /*7530*/  @!P5 IMAD.MOV R68, RZ, RZ, -R68 ;  /* 0x000000ffff44d224 */ /* 0x000fe200078e0a44 */
[----:B------:R-:W-:Y:S01]  /*7540*/  ISETP.GE.AND P5, PT, R18, RZ, PT ;  /* 0x000000ff1200720c */ /* 0x000fe20003fa6270 */
[----:B------:R-:W-:Y:S01]  /*7550*/  @!P6 IMAD.IADD R8, R8, 0x1, -R5 ;  /* 0x000000010808e824 */ /* 0x000fe200078e0a05 */
[----:B------:R-:W-:Y:S01]  /*7560*/  ISETP.GT.U32.AND P6, PT, R5, R64, PT ;  /* 0x000000400500720c */ /* 0x000fe20003fc4070 */
[----:B------:R-:W-:-:S04]  /*7570*/  IMAD.HI.U32 R18, R6, R56, RZ ;  /* 0x0000003806127227 */ /* 0x000fc800078e00ff */
[----:B------:R-:W-:Y:S02]  /*7580*/  IMAD.MOV R36, RZ, RZ, -R13 ;  /* 0x000000ffff247224 */ /* 0x000fe400078e0a0d */
[----:B------:R-:W-:Y:S02]  /*7590*/  IMAD.MOV R13, RZ, RZ, -R18 ;  /* 0x000000ffff0d7224 */ /* 0x000fe400078e0a12 */
[----:B------:R-:W-:Y:S02]  /*75a0*/  @!P1 IMAD.IADD R4, R4, 0x1, -R5 ;  /* 0x0000000104049824 */ /* 0x000fe400078e0a05 */
[----:B------:R-:W-:Y:S01]  /*75b0*/  IMAD R18, R5, R36, R23 ;  /* 0x0000002405127224 */ /* 0x000fe200078e0217 */
[----:B------:R-:W-:Y:S01]  /*75c0*/  LOP3.LUT R23, R7, 0xc, RZ, 0xfc, !PT ;  /* 0x0000000c07177812 */ /* 0x000fe200078efcff */
[C---:B------:R-:W-:Y:S01]  /*75d0*/  IMAD R14, R5.reuse, R19, R14 ;  /* 0x00000013050e7224 */ /* 0x040fe200078e020e */
[C---:B------:R-:W-:Y:S01]  /*75e0*/  ISETP.GT.U32.AND P1, PT, R5.reuse, R4, PT ;  /* 0x000000040500720c */ /* 0x040fe20003f24070 */
[--C-:B------:R-:W-:Y:S01]  /*75f0*/  @!P0 IMAD.IADD R10, R10, 0x1, -R5.reuse ;  /* 0x000000010a0a8824 */ /* 0x100fe200078e0a05 */
[C---:B------:R-:W-:Y:S01]  /*7600*/  ISETP.GT.U32.AND P0, PT, R5.reuse, R18, PT ;  /* 0x000000120500720c */ /* 0x040fe20003f04070 */
[----:B------:R-:W-:Y:S01]  /*7610*/  @!P6 IMAD.IADD R64, R64, 0x1, -R5 ;  /* 0x000000014040e824 */ /* 0x000fe200078e0a05 */
[C---:B------:R-:W-:Y:S01]  /*7620*/  ISETP.GT.U32.AND P6, PT, R5.reuse, R14, PT ;  /* 0x0000000e0500720c */ /* 0x040fe20003fc4070 */
[----:B------:R-:W-:Y:S01]  /*7630*/  IMAD R56, R5, R13, R56 ;  /* 0x0000000d05387224 */ /* 0x000fe200078e0238 */
[----:B------:R-:W-:Y:S01]  /*7640*/  IABS R62, R23 ;  /* 0x00000017003e7213 */ /* 0x000fe20000000000 */
[----:B------:R-:W-:-:S04]  /*7650*/  IMAD.HI.U32 R19, R6, R52, RZ ;  /* 0x0000003406137227 */ /* 0x000fc800078e00ff */
[----:B------:R-:W-:-:S04]  /*7660*/  IMAD.HI.U32 R13, R6, R62, RZ ;  /* 0x0000003e060d7227 */ /* 0x000fc800078e00ff */
[--C-:B------:R-:W-:Y:S01]  /*7670*/  @!P1 IMAD.IADD R4, R4, 0x1, -R5.reuse ;  /* 0x0000000104049824 */ /* 0x100fe200078e0a05 */
[----:B------:R-:W-:Y:S01]  /*7680*/  ISETP.GE.AND P1, PT, R15, RZ, PT ;  /* 0x000000ff0f00720c */ /* 0x000fe20003f26270 */
[----:B------:R-:W-:Y:S02]  /*7690*/  @!P0 IMAD.IADD R18, R18, 0x1, -R5 ;  /* 0x0000000112128824 */ /* 0x000fe400078e0a05 */
[----:B------:R-:W-:-:S03]  /*76a0*/  IMAD.HI.U32 R15, R6, R25, RZ ;  /* 0x00000019060f7227 */ /* 0x000fc600078e00ff */
[C---:B------:R-:W-:Y:S01]  /*76b0*/  ISETP.GT.U32.AND P0, PT, R5.reuse, R18, PT ;  /* 0x000000120500720c */ /* 0x040fe20003f04070 */
[----:B------:R-:W-:Y:S02]  /*76c0*/  @!P6 IMAD.IADD R14, R14, 0x1, -R5 ;  /* 0x000000010e0ee824 */ /* 0x000fe400078e0a05 */
[----:B------:R-:W-:Y:S01]  /*76d0*/  @!P2 IMAD.MOV R4, RZ, RZ, -R4 ;  /* 0x000000ffff04a224 */ /* 0x000fe200078e0a04 */
[C---:B------:R-:W-:Y:S01]  /*76e0*/  ISETP.GT.U32.AND P2, PT, R5.reuse, R8, PT ;  /* 0x000000080500720c */ /* 0x040fe20003f44070 */
[----:B------:R-:W-:Y:S01]  /*76f0*/  IMAD.MOV R50, RZ, RZ, -R15 ;  /* 0x000000ffff327224 */ /* 0x000fe200078e0a0f */
[C---:B------:R-:W-:Y:S01]  /*7700*/  ISETP.GT.U32.AND P6, PT, R5.reuse, R14, PT ;  /* 0x0000000e0500720c */ /* 0x040fe20003fc4070 */
[----:B------:R-:W-:Y:S02]  /*7710*/  IMAD.MOV R13, RZ, RZ, -R13 ;  /* 0x000000ffff0d7224 */ /* 0x000fe400078e0a0d */
[----:B------:R-:W-:Y:S01]  /*7720*/  IMAD R36, R5, R50, R25 ;  /* 0x0000003205247224 */ /* 0x000fe200078e0219 */
[----:B------:R-:W-:Y:S01]  /*7730*/  LOP3.LUT R25, R7, 0xa, RZ, 0xfc, !PT ;  /* 0x0000000a07197812 */ /* 0x000fe200078efcff */
[----:B------:R-:W-:-:S02]  /*7740*/  IMAD R62, R5, R13, R62 ;  /* 0x0000000d053e7224 */ /* 0x000fc400078e023e */
[--C-:B------:R-:W-:Y:S01]  /*7750*/  @!P0 IMAD.IADD R18, R18, 0x1, -R5.reuse ;  /* 0x0000000112128824 */ /* 0x100fe200078e0a05 */
[----:B------:R-:W-:Y:S01]  /*7760*/  IABS R60, R25 ;  /* 0x00000019003c7213 */ /* 0x000fe20000000000 */
[----:B------:R-:W-:Y:S01]  /*7770*/  @!P3 IMAD.MOV R30, RZ, RZ, -R30 ;  /* 0x000000ffff1eb224 */ /* 0x000fe200078e0a1e */
[----:B------:R-:W-:Y:S01]  /*7780*/  ISETP.GT.U32.AND P0, PT, R5, R56, PT ;  /* 0x000000380500720c */ /* 0x000fe20003f04070 */
[--C-:B------:R-:W-:Y:S01]  /*7790*/  @!P2 IMAD.IADD R8, R8, 0x1, -R5.reuse ;  /* 0x000000010808a824 */ /* 0x100fe200078e0a05 */
[----:B------:R-:W-:Y:S01]  /*77a0*/  ISETP.GE.AND P2, PT, R27, RZ, PT ;  /* 0x000000ff1b00720c */ /* 0x000fe20003f46270 */
[----:B------:R-:W-:Y:S01]  /*77b0*/  IMAD.HI.U32 R15, R6, R60, RZ ;  /* 0x0000003c060f7227 */ /* 0x000fe200078e00ff */
[C---:B------:R-:W-:Y:S02]  /*77c0*/  LOP3.LUT R27, R7.reuse, 0x8, RZ, 0xfc, !PT ;  /* 0x00000008071b7812 */ /* 0x040fe400078efcff */
[----:B------:R-:W-:Y:S01]  /*77d0*/  LOP3.LUT R7, R7, 0x2, RZ, 0xfc, !PT ;  /* 0x0000000207077812 */ /* 0x000fe200078efcff */
[----:B------:R-:W-:Y:S01]  /*77e0*/  @!P6 IMAD.IADD R14, R14, 0x1, -R5 ;  /* 0x000000010e0ee824 */ /* 0x000fe200078e0a05 */
[C---:B------:R-:W-:Y:S01]  /*77f0*/  ISETP.GT.U32.AND P6, PT, R5.reuse, R36, PT ;  /* 0x000000240500720c */ /* 0x040fe20003fc4070 */
[----:B------:R-:W-:Y:S01]  /*7800*/  IMAD.MOV R15, RZ, RZ, -R15 ;  /* 0x000000ffff0f7224 */ /* 0x000fe200078e0a0f */
[----:B------:R-:W-:Y:S01]  /*7810*/  IABS R58, R27 ;  /* 0x0000001b003a7213 */ /* 0x000fe20000000000 */
[----:B------:R-:W-:Y:S01]  /*7820*/  @!P4 IMAD.MOV R64, RZ, RZ, -R64 ;  /* 0x000000ffff40c224 */ /* 0x000fe200078e0a40 */
[----:B------:R-:W-:Y:S01]  /*7830*/  IABS R50, R7 ;  /* 0x0000000700327213 */ /* 0x000fe20000000000 */
[----:B------:R-:W-:-:S02]  /*7840*/  IMAD R60, R5, R15, R60 ;  /* 0x0000000f053c7224 */ /* 0x000fc400078e023c */
[----:B------:R-:W-:-:S04]  /*7850*/  IMAD.HI.U32 R13, R6, R58, RZ ;  /* 0x0000003a060d7227 */ /* 0x000fc800078e00ff */
[----:B------:R-:W-:Y:S01]  /*7860*/  @!P0 IMAD.IADD R56, R56, 0x1, -R5 ;  /* 0x0000000138388824 */ /* 0x000fe200078e0a05 */
[----:B------:R-:W-:Y:S01]  /*7870*/  ISETP.GT.U32.AND P0, PT, R5, R60, PT ;  /* 0x0000003c0500720c */ /* 0x000fe20003f04070 */
[----:B------:R-:W-:-:S04]  /*7880*/  IMAD.HI.U32 R15, R6, R54, RZ ;  /* 0x00000036060f7227 */ /* 0x000fc800078e00ff */
[----:B------:R-:W-:Y:S02]  /*7890*/  IMAD.MOV R13, RZ, RZ, -R13 ;  /* 0x000000ffff0d7224 */ /* 0x000fe400078e0a0d */
[----:B------:R-:W-:Y:S01]  /*78a0*/  @!P6 IMAD.IADD R36, R36, 0x1, -R5 ;  /* 0x000000012424e824 */ /* 0x000fe200078e0a05 */
[C---:B------:R-:W-:Y:S01]  /*78b0*/  ISETP.GT.U32.AND P6, PT, R5.reuse, R62, PT ;  /* 0x0000003e0500720c */ /* 0x040fe20003fc4070 */
[----:B------:R-:W-:Y:S02]  /*78c0*/  IMAD.MOV R15, RZ, RZ, -R15 ;  /* 0x000000ffff0f7224 */ /* 0x000fe400078e0a0f */
[C---:B------:R-:W-:Y:S01]  /*78d0*/  IMAD R58, R5.reuse, R13, R58 ;  /* 0x0000000d053a7224 */ /* 0x040fe200078e023a */
[----:B------:R-:W-:Y:S01]  /*78e0*/  SHF.R.U32.HI R13, RZ, 0x4, R237 ;  /* 0x00000004ff0d7819 */ /* 0x000fe200000116ed */
[C---:B------:R-:W-:Y:S01]  /*78f0*/  IMAD R54, R5.reuse, R15, R54 ;  /* 0x0000000f05367224 */ /* 0x040fe200078e0236 */
[----:B------:R-:W-:Y:S01]  /*7900*/  ISETP.GT.U32.AND P3, PT, R5, R36, PT ;  /* 0x000000240500720c */ /* 0x000fe20003f64070 */
[----:B------:R-:W-:Y:S01]  /*7910*/  @!P0 IMAD.IADD R60, R60, 0x1, -R5 ;  /* 0x000000013c3c8824 */ /* 0x000fe200078e0a05 */
[----:B------:R-:W-:Y:S01]  /*7920*/  SGXT.U32 R15, R13, 0xe ;  /* 0x0000000e0d0f781a */ /* 0x000fe20000000000 */
[----:B------:R-:W-:Y:S01]  /*7930*/  IMAD.HI.U32 R13, R6, R50, RZ ;  /* 0x00000032060d7227 */ /* 0x000fe200078e00ff */
[----:B------:R-:W-:-:S03]  /*7940*/  ISETP.GT.U32.AND P4, PT, R5, R58, PT ;  /* 0x0000003a0500720c */ /* 0x000fc60003f84070 */
[----:B------:R-:W-:Y:S02]  /*7950*/  IMAD.MOV.U32 R6, RZ, RZ, R8 ;  /* 0x000000ffff067224 */ /* 0x000fe400078e0008 */
[----:B------:R-:W-:Y:S02]  /*7960*/  IMAD.MOV.U32 R8, RZ, RZ, R10 ;  /* 0x000000ffff087224 */ /* 0x000fe400078e000a */
[----:B------:R-:W-:Y:S01]  /*7970*/  @!P6 IMAD.IADD R62, R62, 0x1, -R5 ;  /* 0x000000013e3ee824 */ /* 0x000fe200078e0a05 */
[C---:B------:R-:W-:Y:S01]  /*7980*/  ISETP.GT.U32.AND P6, PT, R5.reuse, R56, PT ;  /* 0x000000380500720c */ /* 0x040fe20003fc4070 */
[----:B------:R-:W-:Y:S01]  /*7990*/  @!P1 IMAD.MOV R8, RZ, RZ, -R8 ;  /* 0x000000ffff089224 */ /* 0x000fe200078e0a08 */
[C---:B------:R-:W-:Y:S01]  /*79a0*/  ISETP.GT.U32.AND P1, PT, R5.reuse, R60, PT ;  /* 0x0000003c0500720c */ /* 0x040fe20003f24070 */
[----:B------:R-:W-:Y:S01]  /*79b0*/  IMAD.MOV R19, RZ, RZ, -R19 ;  /* 0x000000ffff137224 */ /* 0x000fe200078e0a13 */
[----:B------:R-:W-:Y:S01]  /*79c0*/  ISETP.GT.U32.AND P0, PT, R5, R62, PT ;  /* 0x0000003e0500720c */ /* 0x000fe20003f04070 */
[----:B------:R-:W-:-:S02]  /*79d0*/  IMAD.MOV R13, RZ, RZ, -R13 ;  /* 0x000000ffff0d7224 */ /* 0x000fc400078e0a0d */
[C---:B------:R-:W-:Y:S02]  /*79e0*/  IMAD R52, R5.reuse, R19, R52 ;  /* 0x0000001305347224 */ /* 0x040fe400078e0234 */
[C---:B------:R-:W-:Y:S02]  /*79f0*/  IMAD R50, R5.reuse, R13, R50 ;  /* 0x0000000d05327224 */ /* 0x040fe400078e0232 */
[--C-:B------:R-:W-:Y:S01]  /*7a00*/  @!P3 IMAD.IADD R36, R36, 0x1, -R5.reuse ;  /* 0x000000012424b824 */ /* 0x100fe200078e0a05 */
[C---:B------:R-:W-:Y:S01]  /*7a10*/  ISETP.GT.U32.AND P3, PT, R5.reuse, R54, PT ;  /* 0x000000360500720c */ /* 0x040fe20003f64070 */
[--C-:B------:R-:W-:Y:S01]  /*7a20*/  @!P6 IMAD.IADD R56, R56, 0x1, -R5.reuse ;  /* 0x000000013838e824 */ /* 0x100fe200078e0a05 */
[C---:B------:R-:W-:Y:S01]  /*7a30*/  ISETP.GT.U32.AND P6, PT, R5.reuse, R52, PT ;  /* 0x000000340500720c */ /* 0x040fe20003fc4070 */
[--C-:B------:R-:W-:Y:S01]  /*7a40*/  @!P1 IMAD.IADD R60, R60, 0x1, -R5.reuse ;  /* 0x000000013c3c9824 */ /* 0x100fe200078e0a05 */
[----:B------:R-:W-:Y:S01]  /*7a50*/  ISETP.GT.U32.AND P1, PT, R5, R50, PT ;  /* 0x000000320500720c */ /* 0x000fe20003f24070 */
[----:B------:R-:W-:-:S02]  /*7a60*/  @!P4 IMAD.IADD R58, R58, 0x1, -R5 ;  /* 0x000000013a3ac824 */ /* 0x000fc400078e0a05 */
[----:B------:R-:W-:Y:S01]  /*7a70*/  @!P5 IMAD.MOV R6, RZ, RZ, -R6 ;  /* 0x000000ffff06d224 */ /* 0x000fe200078e0a06 */
[----:B------:R-:W-:Y:S01]  /*7a80*/  IADD3 R10, P5, R15, 0x80, RZ ;  /* 0x000000800f0a7810 */ /* 0x000fe20007fbe0ff */
[--C-:B------:R-:W-:Y:S01]  /*7a90*/  @!P0 IMAD.IADD R62, R62, 0x1, -R5.reuse ;  /* 0x000000013e3e8824 */ /* 0x100fe200078e0a05 */
[----:B------:R-:W-:Y:S01]  /*7aa0*/  ISETP.GT.U32.AND P4, PT, R5, R58, PT ;  /* 0x0000003a0500720c */ /* 0x000fe20003f84070 */
[----:B------:R-:W-:Y:S01]  /*7ab0*/  IMAD.MOV.U32 R12, RZ, RZ, R18 ;  /* 0x000000ffff0c7224 */ /* 0x000fe200078e0012 */
[----:B------:R-:W-:Y:S01]  /*7ac0*/  R2UR UR4, R10 ;  /* 0x000000000a0472ca */ /* 0x000fe200000e0000 */
[----:B------:R-:W-:Y:S01]  /*7ad0*/  IMAD.MOV.U32 R10, RZ, RZ, R14 ;  /* 0x000000ffff0a7224 */ /* 0x000fe200078e000e */
[----:B------:R-:W-:Y:S01]  /*7ae0*/  ISETP.GE.AND P0, PT, R29, RZ, PT ;  /* 0x000000ff1d00720c */ /* 0x000fe20003f06270 */
[--C-:B------:R-:W-:Y:S01]  /*7af0*/  @!P3 IMAD.IADD R54, R54, 0x1, -R5.reuse ;  /* 0x000000013636b824 */ /* 0x100fe200078e0a05 */
[----:B------:R-:W-:Y:S01]  /*7b00*/  ISETP.GE.AND P3, PT, R31, RZ, PT ;  /* 0x000000ff1f00720c */ /* 0x000fe20003f66270 */
[--C-:B------:R-:W-:Y:S01]  /*7b10*/  @!P6 IMAD.IADD R52, R52, 0x1, -R5.reuse ;  /* 0x000000013434e824 */ /* 0x100fe200078e0a05 */
[----:B------:R-:W-:Y:S01]  /*7b20*/  IADD3.X R9, R9, 0x40000040, RZ, P5, !PT ;  /* 0x4000004009097810 */ /* 0x000fe20002ffe4ff */
[--C-:B------:R-:W-:Y:S01]  /*7b30*/  @!P1 IMAD.IADD R50, R50, 0x1, -R5.reuse ;  /* 0x0000000132329824 */ /* 0x100fe200078e0a05 */
[----:B------:R-:W-:Y:S01]  /*7b40*/  ISETP.GE.AND P5, PT, R37, RZ, PT ;  /* 0x000000ff2500720c */ /* 0x000fe20003fa6270 */
[----:B------:R-:W-:Y:S01]  /*7b50*/  @!P2 IMAD.MOV R10, RZ, RZ, -R10 ;  /* 0x000000ffff0aa224 */ /* 0x000fe200078e0a0a */
[C---:B------:R-:W-:Y:S01]  /*7b60*/  ISETP.GT.U32.AND P2, PT, R5.reuse, R54, PT ;  /* 0x000000360500720c */ /* 0x040fe20003f44070 */
[----:B------:R-:W-:Y:S01]  /*7b70*/  @!P4 IMAD.IADD R58, R58, 0x1, -R5 ;  /* 0x000000013a3ac824 */ /* 0x000fe200078e0a05 */
[C---:B------:R-:W-:Y:S01]  /*7b80*/  ISETP.GT.U32.AND P6, PT, R5.reuse, R52, PT ;  /* 0x000000340500720c */ /* 0x040fe20003fc4070 */
[----:B------:R-:W-:Y:S01]  /*7b90*/  IMAD.MOV.U32 R14, RZ, RZ, R36 ;  /* 0x000000ffff0e7224 */ /* 0x000fe200078e0024 */
[----:B------:R-:W-:Y:S01]  /*7ba0*/  ISETP.GT.U32.AND P1, PT, R5, R50, PT ;  /* 0x000000320500720c */ /* 0x000fe20003f24070 */
[----:B------:R-:W-:Y:S01]  /*7bb0*/  @!P0 IMAD.MOV R12, RZ, RZ, -R12 ;  /* 0x000000ffff0c8224 */ /* 0x000fe200078e0a0c */
[----:B------:R-:W-:Y:S01]  /*7bc0*/  ISETP.GE.AND P4, PT, R33, RZ, PT ;  /* 0x000000ff2100720c */ /* 0x000fe20003f86270 */
[----:B------:R-:W-:Y:S01]  /*7bd0*/  @!P3 IMAD.MOV R14, RZ, RZ, -R14 ;  /* 0x000000ffff0eb224 */ /* 0x000fe200078e0a0e */
[----:B------:R-:W-:Y:S01]  /*7be0*/  ISETP.GE.AND P0, PT, R23, RZ, PT ;  /* 0x000000ff1700720c */ /* 0x000fe20003f06270 */
[----:B------:R-:W1:Y:S01]  /*7bf0*/  LDC R36, c[0x0][0x240] ;  /* 0x00009000ff247b82 */ /* 0x000e620000000800 */
[----:B------:R-:W-:-:S02]  /*7c00*/  ISETP.GE.AND P3, PT, R25, RZ, PT ;  /* 0x000000ff1900720c */ /* 0x000fc40003f66270 */
[----:B------:R-:W-:Y:S01]  /*7c10*/  R2UR UR5, R9 ;  /* 0x00000000090572ca */ /* 0x000fe200000e0000 */
[--C-:B------:R-:W-:Y:S01]  /*7c20*/  @!P2 IMAD.IADD R54, R54, 0x1, -R5.reuse ;  /* 0x000000013636a824 */ /* 0x100fe200078e0a05 */
[----:B------:R-:W-:Y:S01]  /*7c30*/  ISETP.GE.AND P2, PT, R27, RZ, PT ;  /* 0x000000ff1b00720c */ /* 0x000fe20003f46270 */
[--C-:B------:R-:W-:Y:S01]  /*7c40*/  @!P6 IMAD.IADD R52, R52, 0x1, -R5.reuse ;  /* 0x000000013434e824 */ /* 0x100fe200078e0a05 */
[----:B------:R-:W-:Y:S01]  /*7c50*/  ISETP.GE.AND P6, PT, R35, RZ, PT ;  /* 0x000000ff2300720c */ /* 0x000fe20003fc6270 */
[----:B------:R-:W-:Y:S01]  /*7c60*/  @!P1 IMAD.IADD R50, R50, 0x1, -R5 ;  /* 0x0000000132329824 */ /* 0x000fe200078e0a05 */
[----:B------:R-:W-:Y:S01]  /*7c70*/  ISETP.NE.AND P1, PT, R3, RZ, PT ;  /* 0x000000ff0300720c */ /* 0x000fe20003f25270 */
[----:B------:R-:W-:Y:S01]  /*7c80*/  @!P4 IMAD.MOV R56, RZ, RZ, -R56 ;  /* 0x000000ffff38c224 */ /* 0x000fe200078e0a38 */
[----:B------:R-:W2:Y:S01]  /*7c90*/  LDC.64 R18, c[0x0][0x210] ;  /* 0x00008400ff127b82 */ /* 0x000ea20000000a00 */
[----:B------:R-:W-:Y:S01]  /*7ca0*/  ISETP.GE.AND P4, PT, R7, RZ, PT ;  /* 0x000000ff0700720c */ /* 0x000fe20003f86270 */
[----:B------:R-:W-:Y:S01]  /*7cb0*/  @!P0 IMAD.MOV R62, RZ, RZ, -R62 ;  /* 0x000000ffff3e8224 */ /* 0x000fe200078e0a3e */
[C---:B------:R-:W-:Y:S01]  /*7cc0*/  SEL R247, R243.reuse, R48, !P1 ;  /* 0x00000030f3f77207 */ /* 0x040fe20004800000 */
[----:B------:R-:W-:Y:S01]  /*7cd0*/  @!P3 IMAD.MOV R60, RZ, RZ, -R60 ;  /* 0x000000ffff3cb224 */ /* 0x000fe200078e0a3c */
[C---:B------:R-:W-:Y:S01]  /*7ce0*/  SEL R48, R243.reuse, R11, !P1 ;  /* 0x0000000bf3307207 */ /* 0x040fe20004800000 */
[----:B------:R-:W-:Y:S01]  /*7cf0*/  @!P5 IMAD.MOV R52, RZ, RZ, -R52 ;  /* 0x000000ffff34d224 */ /* 0x000fe200078e0a34 */
[C---:B------:R-:W-:Y:S01]  /*7d00*/  SEL R5, R243.reuse, R4, !P1 ;  /* 0x00000004f3057207 */ /* 0x040fe20004800000 */
[----:B------:R-:W4:Y:S01]  /*7d10*/  LDC.64 R2, c[0x0][0x218] ;  /* 0x00008600ff027b82 */ /* 0x000f220000000a00 */
[----:B------:R-:W-:Y:S01]  /*7d20*/  @!P2 IMAD.MOV R58, RZ, RZ, -R58 ;  /* 0x000000ffff3aa224 */ /* 0x000fe200078e0a3a */
[C---:B------:R-:W-:Y:S01]  /*7d30*/  SEL R241, R243.reuse, R90, !P1 ;  /* 0x0000005af3f17207 */ /* 0x040fe20004800000 */
[----:B------:R-:W-:Y:S01]  /*7d40*/  @!P6 IMAD.MOV R54, RZ, RZ, -R54 ;  /* 0x000000ffff36e224 */ /* 0x000fe200078e0a36 */
[----:B------:R-:W-:Y:S01]  /*7d50*/  SEL R239, R243, R92, !P1 ;  /* 0x0000005cf3ef7207 */ /* 0x000fe20004800000 */
[----:B-1----:R-:W-:Y:S01]  /*7d60*/  IMAD R247, R247, R36, RZ ;  /* 0x00000024f7f77224 */ /* 0x002fe200078e02ff */
[C---:B------:R-:W-:Y:S01]  /*7d70*/  SEL R237, R243.reuse, R94, !P1 ;  /* 0x0000005ef3ed7207 */ /* 0x040fe20004800000 */
[----:B------:R-:W-:Y:S01]  /*7d80*/  @!P4 IMAD.MOV R50, RZ, RZ, -R50 ;  /* 0x000000ffff32c224 */ /* 0x000fe200078e0a32 */
[----:B------:R-:W-:Y:S01]  /*7d90*/  SEL R235, R243, R96, !P1 ;  /* 0x00000060f3eb7207 */ /* 0x000fe20004800000 */
[----:B------:R-:W-:Y:S01]  /*7da0*/  IMAD R241, R241, R36, RZ ;  /* 0x00000024f1f17224 */ /* 0x000fe200078e02ff */
        /* <DEDUP_REMOVED lines=153> */
[-C--:B------:R-:W-:Y:S01]  /*8740*/  IMAD R81, R81, R36.reuse, RZ ;  /* 0x0000002451517224 */ /* 0x080fe200078e02ff */
        /* <DEDUP_REMOVED lines=30> */
[C---:B------:R-:W-:Y:S01]  /*8930*/  SEL R39, R243.reuse, R86, !P1 ;  /* 0x00000056f3277207 */ /* 0x040fe20004800000 */
        /* <DEDUP_REMOVED lines=23> */
[C---:B------:R-:W-:Y:S01]  /*8ab0*/  SEL R11, R243.reuse, R70, !P1 ;  /* 0x00000046f30b7207 */ /* 0x040fe20004800000 */
        /* <DEDUP_REMOVED lines=32> */
[----:B---3--:R-:W-:Y:S01]  /*8cc0*/  IMAD R50, R153, R49, RZ ;  /* 0x0000003199327224 */ /* 0x008fe200078e02ff */
[----:B--2---:R-:W-:Y:S01]  /*8cd0*/  LEA R156, P0, R42, R18, 0x1 ;  /* 0x000000122a9c7211 */ /* 0x004fe200078008ff */
[----:B------:R-:W-:Y:S01]  /*8ce0*/  IMAD R27, R27, R36, RZ ;  /* 0x000000241b1b7224 */ /* 0x000fe200078e02ff */
[-C--:B------:R-:W-:Y:S01]  /*8cf0*/  LEA R154, P1, R32, R18.reuse, 0x1 ;  /* 0x00000012209a7211 */ /* 0x080fe200078208ff */
[----:B------:R-:W-:Y:S01]  /*8d00*/  IMAD.SHL.U32 R49, R49, 0x40, RZ ;  /* 0x0000004031317824 */ /* 0x000fe200078e00ff */
[----:B------:R-:W-:-:S02]  /*8d10*/  LEA R152, P2, R0, R18, 0x1 ;  /* 0x0000001200987211 */ /* 0x000fc400078408ff */
[----:B----4-:R-:W-:Y:S02]  /*8d20*/  LEA R2, P4, R50, R2, 0x1 ;  /* 0x0000000232027211 */ /* 0x010fe400078808ff */
[----:B------:R-:W-:Y:S02]  /*8d30*/  LEA R18, P3, R34, R18, 0x1 ;  /* 0x0000001222127211 */ /* 0x000fe400078608ff */
[-C--:B------:R-:W-:Y:S01]  /*8d40*/  LEA.HI.X.SX32 R157, R42, R19.reuse, 0x1, P0 ;  /* 0x000000132a9d7211 */ /* 0x080fe200000f0eff */
[----:B0-----:R-:W-:Y:S01]  /*8d50*/  IMAD R42, R43, 0x3f, RZ ;  /* 0x0000003f2b2a7824 */ /* 0x001fe200078e02ff */
[-C--:B------:R-:W-:Y:S01]  /*8d60*/  LEA.HI.X.SX32 R155, R32, R19.reuse, 0x1, P1 ;  /* 0x00000013209b7211 */ /* 0x080fe200008f0eff */
[-C--:B------:R-:W-:Y:S01]  /*8d70*/  IMAD R32, R249, R36.reuse, RZ ;  /* 0x00000024f9207224 */ /* 0x080fe200078e02ff */
[-C--:B------:R-:W-:Y:S02]  /*8d80*/  LEA.HI.X.SX32 R153, R0, R19.reuse, 0x1, P2 ;  /* 0x0000001300997211 */ /* 0x080fe400010f0eff */
[----:B------:R-:W-:Y:S01]  /*8d90*/  LEA.HI.X.SX32 R19, R34, R19, 0x1, P3 ;  /* 0x0000001322137211 */ /* 0x000fe200018f0eff */
[----:B------:R-:W-:Y:S01]  /*8da0*/  IMAD R34, R245, R36, RZ ;  /* 0x00000024f5227224 */ /* 0x000fe200078e02ff */
[----:B------:R-:W-:-:S02]  /*8db0*/  LEA R54, P2, R247, R2, 0x1 ;  /* 0x00000002f7367211 */ /* 0x000fc400078408ff */
[----:B------:R-:W-:Y:S01]  /*8dc0*/  LEA.HI.X.SX32 R0, R50, R3, 0x1, P4 ;  /* 0x0000000332007211 */ /* 0x000fe200020f0eff */
[----:B------:R-:W-:Y:S01]  /*8dd0*/  IMAD R3, R30, R36, RZ ;  /* 0x000000241e037224 */ /* 0x000fe200078e02ff */
[-C--:B------:R-:W-:Y:S01]  /*8de0*/  LEA R52, P3, R241, R2.reuse, 0x1 ;  /* 0x00000002f1347211 */ /* 0x080fe200078608ff */
[----:B------:R0:W-:Y:S01]  /*8df0*/  STL [R1+0x1c70], R54 ;  /* 0x001c703601007387 */ /* 0x0001e20000100800 */
[----:B------:R-:W-:Y:S01]  /*8e00*/  LEA R50, P4, R239, R2, 0x1 ;  /* 0x00000002ef327211 */ /* 0x000fe200078808ff */
[-C--:B------:R-:W-:Y:S02]  /*8e10*/  IMAD R30, R251, R36.reuse, RZ ;  /* 0x00000024fb1e7224 */ /* 0x080fe400078e02ff */
[----:B------:R1:W-:Y:S01]  /*8e20*/  STL [R1+0x1098], R52 ;  /* 0x0010983401007387 */ /* 0x0003e20000100800 */
[----:B------:R-:W-:-:S03]  /*8e30*/  IMAD R36, R243, R36, RZ ;  /* 0x00000024f3247224 */ /* 0x000fc600078e02ff */
[----:B------:R2:W-:Y:S01]  /*8e40*/  STL [R1+0x10a0], R50 ;  /* 0x0010a03201007387 */ /* 0x0005e20000100800 */
[-C--:B0-----:R-:W-:Y:S02]  /*8e50*/  LEA R54, P5, R237, R2.reuse, 0x1 ;  /* 0x00000002ed367211 */ /* 0x081fe400078a08ff */
[----:B-1----:R-:W-:-:S03]  /*8e60*/  LEA R52, P6, R235, R2, 0x1 ;  /* 0x00000002eb347211 */ /* 0x002fc600078c08ff */
[----:B------:R0:W-:Y:S01]  /*8e70*/  STL [R1+0x10a8], R54 ;  /* 0x0010a83601007387 */ /* 0x0001e20000100800 */
[----:B--2---:R-:W-:-:S03]  /*8e80*/  LEA R50, P0, R233, R2, 0x1 ;  /* 0x00000002e9327211 */ /* 0x004fc600078008ff */
[----:B------:R1:W-:Y:S04]  /*8e90*/  STL [R1+0x10b0], R52 ;  /* 0x0010b03401007387 */ /* 0x0003e80000100800 */
[----:B------:R2:W-:Y:S01]  /*8ea0*/  STL [R1+0x10b8], R50 ;  /* 0x0010b83201007387 */ /* 0x0005e20000100800 */
[----:B0-----:R-:W-:Y:S02]  /*8eb0*/  LEA R54, P1, R231, R2, 0x1 ;  /* 0x00000002e7367211 */ /* 0x001fe400078208ff */
[----:B-1----:R-:W-:-:S03]  /*8ec0*/  LEA.HI.X.SX32 R52, R247, R0, 0x1, P2 ;  /* 0x00000000f7347211 */ /* 0x002fc600010f0eff */
[----:B------:R0:W-:Y:S01]  /*8ed0*/  STL [R1+0x10c0], R54 ;  /* 0x0010c03601007387 */ /* 0x0001e20000100800 */
[----:B--2---:R-:W-:-:S03]  /*8ee0*/  LEA R50, P2, R229, R2, 0x1 ;  /* 0x00000002e5327211 */ /* 0x004fc600078408ff */
[----:B------:R1:W-:Y:S04]  /*8ef0*/  STL [R1+0x1c6c], R52 ;  /* 0x001c6c3401007387 */ /* 0x0003e80000100800 */
[----:B------:R2:W-:Y:S01]  /*8f00*/  STL [R1+0x10c8], R50 ;  /* 0x0010c83201007387 */ /* 0x0005e20000100800 */
[----:B0-----:R-:W-:Y:S02]  /*8f10*/  LEA.HI.X.SX32 R54, R241, R0, 0x1, P3 ;  /* 0x00000000f1367211 */ /* 0x001fe400018f0eff */
[----:B-1----:R-:W-:-:S03]  /*8f20*/  LEA R52, P3, R227, R2, 0x1 ;  /* 0x00000002e3347211 */ /* 0x002fc600078608ff */
[----:B------:R0:W-:Y:S01]  /*8f30*/  STL [R1+0x1094], R54 ;  /* 0x0010943601007387 */ /* 0x0001e20000100800 */
[----:B--2---:R-:W-:-:S03]  /*8f40*/  LEA.HI.X.SX32 R50, R239, R0, 0x1, P4 ;  /* 0x00000000ef327211 */ /* 0x004fc600020f0eff */
        /* <DEDUP_REMOVED lines=358> */
[----:B------:R-:W-:Y:S01]  /*a5b0*/  STL [R1+0x1364], R54 ;  /* 0x0013643601007387 */ /* 0x000fe20000100800 */
[----:B--2---:R-:W-:-:S03]  /*a5c0*/  LEA.HI.X.SX32 R50, R53, R0, 0x1, P3 ;  /* 0x0000000035327211 */ /* 0x004fc600018f0eff */
[----:B------:R0:W-:Y:S01]  /*a5d0*/  STL [R1+0x13a0], R52 ;  /* 0x0013a03401007387 */ /* 0x0001e20000100800 */
[----:B------:R-:W-:-:S03]  /*a5e0*/  LEA R53, P3, R38, R2, 0x1 ;  /* 0x0000000226357211 */ /* 0x000fc600078608ff */
[----:B------:R1:W-:Y:S04]  /*a5f0*/  STL [R1+0x136c], R50 ;  /* 0x00136c3201007387 */ /* 0x0003e80000100800 */
[----:B------:R-:W-:Y:S01]  /*a600*/  STL [R1+0x13a8], R53 ;  /* 0x0013a83501007387 */ /* 0x000fe20000100800 */
[-C--:B0-----:R-:W-:Y:S02]  /*a610*/  LEA.HI.X.SX32 R52, R51, R0.reuse, 0x1, P4 ;  /* 0x0000000033347211 */ /* 0x081fe400020f0eff */
[----:B------:R-:W-:Y:S02]  /*a620*/  LEA.HI.X.SX32 R51, R48, R0, 0x1, P5 ;  /* 0x0000000030337211 */ /* 0x000fe400028f0eff */
[-C--:B-1----:R-:W-:Y:S01]  /*a630*/  LEA R50, P4, R37, R2.reuse, 0x1 ;  /* 0x0000000225327211 */ /* 0x082fe200078808ff */
[----:B------:R-:W-:Y:S01]  /*a640*/  STL [R1+0x1374], R52 ;  /* 0x0013743401007387 */ /* 0x000fe20000100800 */
[----:B------:R-:W-:-:S03]  /*a650*/  LEA R48, P5, R35, R2, 0x1 ;  /* 0x0000000223307211 */ /* 0x000fc600078a08ff */
[----:B------:R0:W-:Y:S04]  /*a660*/  STL [R1+0x13b0], R50 ;  /* 0x0013b03201007387 */ /* 0x0001e80000100800 */
[----:B------:R-:W-:Y:S04]  /*a670*/  STL [R1+0x137c], R51 ;  /* 0x00137c3301007387 */ /* 0x000fe80000100800 */
[----:B------:R1:W-:Y:S01]  /*a680*/  STL [R1+0x13b8], R48 ;  /* 0x0013b83001007387 */ /* 0x0003e20000100800 */
[----:B0-----:R-:W-:Y:S02]  /*a690*/  LEA.HI.X.SX32 R50, R47, R0, 0x1, P6 ;  /* 0x000000002f327211 */ /* 0x001fe400030f0eff */
[----:B------:R-:W-:-:S03]  /*a6a0*/  LEA R47, P6, R33, R2, 0x1 ;  /* 0x00000002212f7211 */ /* 0x000fc600078c08ff */
[----:B------:R-:W-:Y:S01]  /*a6b0*/  STL [R1+0x1384], R50 ;  /* 0x0013843201007387 */ /* 0x000fe20000100800 */
[----:B-1----:R-:W-:-:S03]  /*a6c0*/  LEA.HI.X.SX32 R48, R41, R0, 0x1, P0 ;  /* 0x0000000029307211 */ /* 0x002fc600000f0eff */
[----:B------:R0:W-:Y:S01]  /*a6d0*/  STL [R1+0x13c0], R47 ;  /* 0x0013c02f01007387 */ /* 0x0001e20000100800 */
[----:B------:R-:W-:-:S03]  /*a6e0*/  LEA R41, P0, R31, R2, 0x1 ;  /* 0x000000021f297211 */ /* 0x000fc600078008ff */
        /* <DEDUP_REMOVED lines=12> */
[----:B------:R0:W-:Y:S01]  /*a7b0*/  STL [R1+0x13a4], R40 ;  /* 0x0013a42801007387 */ /* 0x0001e20000100800 */
[----:B-1----:R-:W-:-:S03]  /*a7c0*/  LEA.HI.X.SX32 R39, R37, R0, 0x1, P4 ;  /* 0x0000000025277211 */ /* 0x002fc600020f0eff */
[----:B------:R1:W-:Y:S01]  /*a7d0*/  STL [R1+0x13e0], R38 ;  /* 0x0013e02601007387 */ /* 0x0003e20000100800 */
[----:B------:R-:W-:-:S03]  /*a7e0*/  LEA R37, P4, R24, R2, 0x1 ;  /* 0x0000000218257211 */ /* 0x000fc600078808ff */
[----:B------:R-:W-:Y:S01]  /*a7f0*/  STL [R1+0x13ac], R39 ;  /* 0x0013ac2701007387 */ /* 0x000fe20000100800 */
[----:B0-----:R-:W-:-:S03]  /*a800*/  CS2R R40, SRZ ;  /* 0x0000000000287805 */ /* 0x001fc6000001ff00 */
[----:B------:R0:W-:Y:S01]  /*a810*/  STL [R1+0x13e8], R37 ;  /* 0x0013e82501007387 */ /* 0x0001e20000100800 */
[----:B-1----:R-:W-:Y:S02]  /*a820*/  LEA.HI.X.SX32 R38, R35, R0, 0x1, P5 ;  /* 0x0000000023267211 */ /* 0x002fe400028f0eff */
[----:B------:R-:W-:-:S03]  /*a830*/  LEA R35, P5, R15, R2, 0x1 ;  /* 0x000000020f237211 */ /* 0x000fc600078a08ff */
[----:B------:R1:W-:Y:S01]  /*a840*/  STL [R1+0x13b4], R38 ;  /* 0x0013b42601007387 */ /* 0x0003e20000100800 */
[----:B0-----:R-:W-:-:S03]  /*a850*/  LEA.HI.X.SX32 R37, R33, R0, 0x1, P6 ;  /* 0x0000000021257211 */ /* 0x001fc600030f0eff */
[----:B------:R0:W-:Y:S01]  /*a860*/  STL [R1+0x13f0], R35 ;  /* 0x0013f02301007387 */ /* 0x0001e20000100800 */
[----:B------:R-:W-:-:S03]  /*a870*/  LEA R33, P6, R13, R2, 0x1 ;  /* 0x000000020d217211 */ /* 0x000fc600078c08ff */
[----:B------:R-:W-:Y:S01]  /*a880*/  STL [R1+0x13bc], R37 ;  /* 0x0013bc2501007387 */ /* 0x000fe20000100800 */
[----:B-1----:R-:W-:-:S03]  /*a890*/  CS2R R38, SRZ ;  /* 0x0000000000267805 */ /* 0x002fc6000001ff00 */
        /* <DEDUP_REMOVED lines=28> */
[----:B------:R-:W-:Y:S01]  /*aa60*/  STL [R1+0x13f4], R24 ;  /* 0x0013f41801007387 */ /* 0x000fe20000100800 */
[----:B0-----:R-:W-:-:S03]  /*aa70*/  LEA.HI.X.SX32 R15, R11, R0, 0x1, P0 ;  /* 0x000000000b0f7211 */ /* 0x001fc600000f0eff */
[----:B------:R0:W-:Y:S01]  /*aa80*/  STL [R1+0x1430], R13 ;  /* 0x0014300d01007387 */ /* 0x0001e20000100800 */
[----:B------:R-:W-:-:S03]  /*aa90*/  LEA R11, P0, R8, R2, 0x1 ;  /* 0x00000002080b7211 */ /* 0x000fc600078008ff */
[----:B------:R1:W-:Y:S04]  /*aaa0*/  STL [R1+0x13fc], R15 ;  /* 0x0013fc0f01007387 */ /* 0x0003e80000100800 */
[----:B------:R2:W-:Y:S01]  /*aab0*/  STL [R1+0x1438], R11 ;  /* 0x0014380b01007387 */ /* 0x0005e20000100800 */
[----:B0-----:R-:W-:Y:S02]  /*aac0*/  LEA.HI.X.SX32 R13, R9, R0, 0x1, P1 ;  /* 0x00000000090d7211 */ /* 0x001fe400008f0eff */
[----:B------:R-:W-:Y:S01]  /*aad0*/  LEA R9, P1, R10, R2, 0x1 ;  /* 0x000000020a097211 */ /* 0x000fe200078208ff */
[----:B-1----:R-:W-:Y:S02]  /*aae0*/  IMAD.SHL.U32 R15, R43, 0x40, RZ ;  /* 0x000000402b0f7824 */ /* 0x002fe400078e00ff */
[----:B------:R-:W-:Y:S01]  /*aaf0*/  STL [R1+0x1404], R13 ;  /* 0x0014040d01007387 */ /* 0x000fe20000100800 */
[----:B--2---:R-:W-:-:S03]  /*ab00*/  LEA.HI.X.SX32 R11, R7, R0, 0x1, P2 ;  /* 0x00000000070b7211 */ /* 0x004fc600010f0eff */
        /* <DEDUP_REMOVED lines=16> */
[----:B------:R1:W-:Y:S04]  /*ac10*/  STL [R1+0x1c58], R4 ;  /* 0x001c580401007387 */ /* 0x0003e80000100800 */
[----:B------:R2:W-:Y:S01]  /*ac20*/  STL [R1+0x142c], R3 ;  /* 0x00142c0301007387 */ /* 0x0005e20000100800 */
[----:B0-----:R-:W-:Y:S02]  /*ac30*/  LEA R5, P6, R27, R2, 0x1 ;  /* 0x000000021b057211 */ /* 0x001fe400078c08ff */
[----:B-1----:R-:W-:-:S03]  /*ac40*/  LEA.HI.X.SX32 R4, R8, R0, 0x1, P0 ;  /* 0x0000000008047211 */ /* 0x002fc600000f0eff */
[----:B------:R0:W-:Y:S01]  /*ac50*/  STL [R1+0x1c5c], R5 ;  /* 0x001c5c0501007387 */ /* 0x0001e20000100800 */
[----:B--2---:R-:W-:-:S03]  /*ac60*/  LEA R3, P0, R30, R2, 0x1 ;  /* 0x000000021e037211 */ /* 0x004fc600078008ff */
[----:B------:R1:W-:Y:S01]  /*ac70*/  STL [R1+0x1434], R4 ;  /* 0x0014340401007387 */ /* 0x0003e20000100800 */
[----:B------:R-:W-:-:S03]  /*ac80*/  LEA.HI.X.SX32 R6, R30, R0, 0x1, P0 ;  /* 0x000000001e067211 */ /* 0x000fc600000f0eff */
[----:B------:R2:W-:Y:S01]  /*ac90*/  STL [R1+0x1c60], R3 ;  /* 0x001c600301007387 */ /* 0x0005e20000100800 */
[----:B------:R-:W-:Y:S02]  /*aca0*/  CS2R R30, SRZ ;  /* 0x00000000001e7805 */ /* 0x000fe4000001ff00 */
[----:B0-----:R-:W-:Y:S01]  /*acb0*/  LEA.HI.X.SX32 R5, R10, R0, 0x1, P1 ;  /* 0x000000000a057211 */ /* 0x001fe200008f0eff */
[----:B------:R-:W-:Y:S01]  /*acc0*/  IMAD R10, R43, 0x3d, RZ ;  /* 0x0000003d2b0a7824 */ /* 0x000fe200078e02ff */
        /* <DEDUP_REMOVED lines=11> */
[----:B------:R-:W-:Y:S01]  /*ad80*/  STL [R1+0x1c44], R3 ;  /* 0x001c440301007387 */ /* 0x000fe20000100800 */
[-C--:B0-----:R-:W-:Y:S02]  /*ad90*/  LEA.HI.X.SX32 R5, R25, R0.reuse, 0x1, P5 ;  /* 0x0000000019057211 */ /* 0x081fe400028f0eff */
[----:B------:R-:W-:Y:S01]  /*ada0*/  CS2R R24, SRZ ;  /* 0x0000000000187805 */ /* 0x000fe2000001ff00 */
[----:B------:R0:W-:Y:S01]  /*adb0*/  STL [R1+0x1448], R2 ;  /* 0x0014480201007387 */ /* 0x0001e20000100800 */
[----:B-1----:R-:W-:Y:S02]  /*adc0*/  LEA.HI.X.SX32 R4, R27, R0, 0x1, P6 ;  /* 0x000000001b047211 */ /* 0x002fe400030f0eff */
[----:B------:R-:W-:Y:S01]  /*add0*/  CS2R R26, SRZ ;  /* 0x00000000001a7805 */ /* 0x000fe2000001ff00 */
[----:B------:R1:W-:Y:S04]  /*ade0*/  STL [R1+0x1c30], R5 ;  /* 0x001c300501007387 */ /* 0x0003e80000100800 */
[----:B------:R2:W-:Y:S01]  /*adf0*/  STL [R1+0x1c34], R4 ;  /* 0x001c340401007387 */ /* 0x0005e20000100800 */
[----:B0-----:R-:W-:-:S03]  /*ae00*/  IMAD.WIDE R2, R42, 0x2, R18 ;  /* 0x000000022a027825 */ /* 0x001fc600078e0212 */
[----:B------:R0:W-:Y:S01]  /*ae10*/  STL [R1+0x1c38], R6 ;  /* 0x001c380601007387 */ /* 0x0001e20000100800 */
[-C--:B-1----:R-:W-:Y:S02]  /*ae20*/  LEA.HI.X.SX32 R5, R32, R0.reuse, 0x1, P1 ;  /* 0x0000000020057211 */ /* 0x082fe400008f0eff */
[----:B------:R-:W-:Y:S02]  /*ae30*/  CS2R R32, SRZ ;  /* 0x0000000000207805 */ /* 0x000fe4000001ff00 */
[-C--:B--2---:R-:W-:Y:S01]  /*ae40*/  LEA.HI.X.SX32 R4, R34, R0.reuse, 0x1, P2 ;  /* 0x0000000022047211 */ /* 0x084fe200010f0eff */
[----:B------:R-:W-:Y:S01]  /*ae50*/  STL [R1+0x1c3c], R5 ;  /* 0x001c3c0501007387 */ /* 0x000fe20000100800 */
[----:B------:R-:W-:Y:S02]  /*ae60*/  LEA.HI.X.SX32 R0, R36, R0, 0x1, P3 ;  /* 0x0000000024007211 */ /* 0x000fe400018f0eff */
[----:B------:R-:W-:Y:S01]  /*ae70*/  CS2R R34, SRZ ;  /* 0x0000000000227805 */ /* 0x000fe2000001ff00 */
[----:B0-----:R-:W-:Y:S01]  /*ae80*/  IMAD.WIDE R6, R42, 0x2, R156 ;  /* 0x000000022a067825 */ /* 0x001fe200078e029c */
[----:B------:R0:W-:Y:S01]  /*ae90*/  STL [R1+0x1c40], R4 ;  /* 0x001c400401007387 */ /* 0x0001e20000100800 */
[----:B------:R-:W-:-:S03]  /*aea0*/  CS2R R36, SRZ ;  /* 0x0000000000247805 */ /* 0x000fc6000001ff00 */
[----:B------:R-:W-:Y:S04]  /*aeb0*/  STL [R1+0x1454], R2 ;  /* 0x0014540201007387 */ /* 0x000fe80000100800 */
[----:B------:R1:W-:Y:S01]  /*aec0*/  STL [R1+0x144c], R0 ;  /* 0x00144c0001007387 */ /* 0x0003e20000100800 */
[----:B0-----:R-:W-:-:S03]  /*aed0*/  IMAD.WIDE R4, R42, 0x2, R154 ;  /* 0x000000022a047825 */ /* 0x001fc600078e029a */
[----:B------:R0:W-:Y:S01]  /*aee0*/  STL [R1+0x1450], R3 ;  /* 0x0014500301007387 */ /* 0x0001e20000100800 */
[----:B-1----:R-:W-:Y:S02]  /*aef0*/  IMAD R0, R43, 0x3e, RZ ;  /* 0x0000003e2b007824 */ /* 0x002fe400078e02ff */
[----:B0-----:R-:W-:-:S04]  /*af00*/  IMAD.WIDE R2, R42, 0x2, R152 ;  /* 0x000000022a027825 */ /* 0x001fc800078e0298 */
[C---:B------:R-:W-:Y:S01]  /*af10*/  IMAD.WIDE R8, R0.reuse, 0x2, R18 ;  /* 0x0000000200087825 */ /* 0x040fe200078e0212 */
[----:B------:R-:W-:Y:S04]  /*af20*/  STL [R1+0x145c], R2 ;  /* 0x00145c0201007387 */ /* 0x000fe80000100800 */
[----:B------:R0:W-:Y:S04]  /*af30*/  STL [R1+0x1458], R3 ;  /* 0x0014580301007387 */ /* 0x0001e80000100800 */
[----:B------:R-:W-:Y:S04]  /*af40*/  STL [R1+0x1464], R4 ;  /* 0x0014640401007387 */ /* 0x000fe80000100800 */
[----:B------:R1:W-:Y:S01]  /*af50*/  STL [R1+0x1460], R5 ;  /* 0x0014600501007387 */ /* 0x0003e20000100800 */
[----:B0-----:R-:W-:-:S03]  /*af60*/  IMAD.WIDE R2, R0, 0x2, R152 ;  /* 0x0000000200027825 */ /* 0x001fc600078e0298 */
[----:B------:R-:W-:Y:S04]  /*af70*/  STL [R1+0x146c], R6 ;  /* 0x00146c0601007387 */ /* 0x000fe80000100800 */
[----:B------:R0:W-:Y:S01]  /*af80*/  STL [R1+0x1468], R7 ;  /* 0x0014680701007387 */ /* 0x0001e20000100800 */
[----:B-1----:R-:W-:-:S03]  /*af90*/  IMAD.WIDE R4, R0, 0x2, R154 ;  /* 0x0000000200047825 */ /* 0x002fc600078e029a */
[----:B------:R-:W-:Y:S04]  /*afa0*/  STL [R1+0x1474], R8 ;  /* 0x0014740801007387 */ /* 0x000fe80000100800 */
[----:B------:R1:W-:Y:S01]  /*afb0*/  STL [R1+0x1470], R9 ;  /* 0x0014700901007387 */ /* 0x0003e20000100800 */
[----:B0-----:R-:W-:-:S03]  /*afc0*/  IMAD.WIDE R6, R0, 0x2, R156 ;  /* 0x0000000200067825 */ /* 0x001fc600078e029c */
[----:B------:R-:W-:Y:S01]  /*afd0*/  STL [R1+0x147c], R2 ;  /* 0x00147c0201007387 */ /* 0x000fe20000100800 */
[----:B------:R-:W-:-:S03]  /*afe0*/  IMAD R0, R43, 0x3c, RZ ;  /* 0x0000003c2b007824 */ /* 0x000fc600078e02ff */
[----:B------:R0:W-:Y:S01]  /*aff0*/  STL [R1+0x1478], R3 ;  /* 0x0014780301007387 */ /* 0x0001e20000100800 */
[----:B-1----:R-:W-:-:S03]  /*b000*/  IMAD.WIDE R8, R10, 0x2, R18 ;  /* 0x000000020a087825 */ /* 0x002fc600078e0212 */
        /* <DEDUP_REMOVED lines=361> */
[----:B------:R-:W-:-:S03]  /*c6a0*/  IMAD.SHL.U32 R0, R43, 0x20, RZ ;  /* 0x000000202b007824 */ /* 0x000fc600078e00ff */
        /* <DEDUP_REMOVED lines=397> */
[----:B------:R1:W-:Y:S04]  /*df80*/  STL [R1+0x1bd4], R8 ;  /* 0x001bd40801007387 */ /* 0x0003e80000100800 */
[----:B------:R-:W-:Y:S01]  /*df90*/  STL [R1+0x1bd0], R9 ;  /* 0x001bd00901007387 */ /* 0x000fe20000100800 */
[----:B0-----:R-:W-:-:S03]  /*dfa0*/  IMAD.WIDE R6, R10, 0x2, R156 ;  /* 0x000000020a067825 */ /* 0x001fc600078e029c */
[----:B------:R-:W-:Y:S01]  /*dfb0*/  STL [R1+0x1bdc], R2 ;  /* 0x001bdc0201007387 */ /* 0x000fe20000100800 */
[----:B-1----:R-:W-:-:S03]  /*dfc0*/  IMAD.SHL.U32 R8, R43, 0x2, RZ ;  /* 0x000000022b087824 */ /* 0x002fc600078e00ff */
        /* <DEDUP_REMOVED lines=11> */
[----:B------:R-:W-:-:S03]  /*e080*/  IMAD.WIDE R8, R8, 0x2, R156 ;  /* 0x0000000208087825 */ /* 0x000fc600078e029c */
[----:B------:R0:W-:Y:S01]  /*e090*/  STL [R1+0x1bf8], R5 ;  /* 0x001bf80501007387 */ /* 0x0001e20000100800 */
[----:B-1----:R-:W-:-:S03]  /*e0a0*/  IMAD.WIDE R2, R43, 0x2, R18 ;  /* 0x000000022b027825 */ /* 0x002fc600078e0212 */
[----:B------:R-:W-:Y:S04]  /*e0b0*/  STL [R1+0x1c04], R6 ;  /* 0x001c040601007387 */ /* 0x000fe80000100800 */
[----:B------:R1:W-:Y:S01]  /*e0c0*/  STL [R1+0x1c00], R7 ;  /* 0x001c000701007387 */ /* 0x0003e20000100800 */
[----:B0-----:R-:W-:-:S03]  /*e0d0*/  IMAD.WIDE R4, R43, 0x2, R152 ;  /* 0x000000022b047825 */ /* 0x001fc600078e0298 */
[----:B------:R-:W-:Y:S04]  /*e0e0*/  STL [R1+0x1c0c], R8 ;  /* 0x001c0c0801007387 */ /* 0x000fe80000100800 */
[----:B------:R-:W-:Y:S01]  /*e0f0*/  STL [R1+0x1c08], R9 ;  /* 0x001c080901007387 */ /* 0x000fe20000100800 */
[----:B-1----:R-:W-:-:S03]  /*e100*/  IMAD.WIDE R6, R43, 0x2, R154 ;  /* 0x000000022b067825 */ /* 0x002fc600078e029a */
[----:B------:R-:W-:Y:S04]  /*e110*/  STL [R1+0x1c14], R2 ;  /* 0x001c140201007387 */ /* 0x000fe80000100800 */
[----:B------:R0:W-:Y:S04]  /*e120*/  STL [R1+0x1c10], R3 ;  /* 0x001c100301007387 */ /* 0x0001e80000100800 */
[----:B------:R-:W-:Y:S04]  /*e130*/  STL [R1+0x1c1c], R4 ;  /* 0x001c1c0401007387 */ /* 0x000fe80000100800 */
[----:B------:R-:W-:Y:S01]  /*e140*/  STL [R1+0x1c18], R5 ;  /* 0x001c180501007387 */ /* 0x000fe20000100800 */
[----:B0-----:R-:W-:Y:S01]  /*e150*/  IMAD.WIDE R2, R43, 0x2, R156 ;  /* 0x000000022b027825 */ /* 0x001fe200078e029c */
[----:B------:R-:W-:-:S02]  /*e160*/  CS2R R42, SRZ ;  /* 0x00000000002a7805 */ /* 0x000fc4000001ff00 */
[----:B------:R-:W-:Y:S04]  /*e170*/  STL [R1+0x1c24], R6 ;  /* 0x001c240601007387 */ /* 0x000fe80000100800 */
[----:B------:R-:W-:Y:S04]  /*e180*/  STL [R1+0x1c20], R7 ;  /* 0x001c200701007387 */ /* 0x000fe80000100800 */
[----:B------:R0:W-:Y:S04]  /*e190*/  STL [R1+0x1c2c], R2 ;  /* 0x001c2c0201007387 */ /* 0x0001e80000100800 */
[----:B------:R1:W-:Y:S04]  /*e1a0*/  STL [R1+0x1c28], R3 ;  /* 0x001c280301007387 */ /* 0x0003e80000100800 */
[----:B------:R-:W-:Y:S04]  /*e1b0*/  STL [R1+0xe8c], RZ ;  /* 0x000e8cff01007387 */ /* 0x000fe80000100800 */
[----:B------:R-:W-:Y:S01]  /*e1c0*/  STL [R1+0xc00], RZ ;  /* 0x000c00ff01007387 */ /* 0x000fe20000100800 */
[----:B0-----:R-:W-:-:S03]  /*e1d0*/  SHF.R.S32.HI R2, RZ, 0x1f, R49 ;  /* 0x0000001fff027819 */ /* 0x001fc60000011431 */
[----:B------:R-:W-:Y:S04]  /*e1e0*/  STL [R1+0xc04], RZ ;  /* 0x000c04ff01007387 */ /* 0x000fe80000100800 */
        /* <DEDUP_REMOVED lines=766> */
[----:B------:R-:W-:Y:S04]  /*111d0*/  STL [R1], RZ ;  /* 0x000000ff01007387 */ /* 0x000fe80000100800 */
        /* <DEDUP_REMOVED lines=127> */
[----:B------:R-:W2:Y:S01]  /*119d0*/  LDL R90, [R1+0x1c8c] ;  /* 0x001c8c00015a7983 */ /* 0x000ea20000100800 */
[----:B-1----:R-:W-:Y:S01]  /*119e0*/  SHF.R.S32.HI R3, RZ, 0x6, R46 ;  /* 0x00000006ff037819 */ /* 0x002fe2000001142e */
[----:B------:R-:W-:Y:S01]  /*119f0*/  UIADD3.64 UR14, UR4, 0x180, URZ ;  /* 0x00000180040e7897 */ /* 0x000fe2000fffe03f */
[C---:B------:R-:W-:Y:S01]  /*11a00*/  LOP3.LUT R13, R44.reuse, 0x10, RZ, 0x3c, !PT ;  /* 0x000000102c0d7812 */ /* 0x040fe200078e3cff */
[----:B------:R-:W-:Y:S01]  /*11a10*/  UIADD3.64 UR10, UR4, 0x200, URZ ;  /* 0x00000200040a7897 */ /* 0x000fe2000fffe03f */
[C---:B------:R-:W-:Y:S01]  /*11a20*/  LOP3.LUT R12, R44.reuse, 0x20, RZ, 0x3c, !PT ;  /* 0x000000202c0c7812 */ /* 0x040fe200078e3cff */
[----:B------:R0:W-:Y:S01]  /*11a30*/  STL [R1+0x1c94], R3 ;  /* 0x001c940301007387 */ /* 0x0001e20000100800 */
[C---:B------:R-:W-:Y:S01]  /*11a40*/  LOP3.LUT R11, R44.reuse, 0x30, RZ, 0x3c, !PT ;  /* 0x000000302c0b7812 */ /* 0x040fe200078e3cff */
[----:B------:R-:W-:Y:S01]  /*11a50*/  UIADD3.64 UR14, UR4, 0x280, URZ ;  /* 0x00000280040e7897 */ /* 0x000fe2000fffe03f */
[C---:B------:R-:W-:Y:S01]  /*11a60*/  LOP3.LUT R10, R44.reuse, 0x40, RZ, 0x3c, !PT ;  /* 0x000000402c0a7812 */ /* 0x040fe200078e3cff */
[----:B------:R-:W-:Y:S01]  /*11a70*/  UIADD3.64 UR10, UR4, 0x300, URZ ;  /* 0x00000300040a7897 */ /* 0x000fe2000fffe03f */
[C---:B------:R-:W-:Y:S01]  /*11a80*/  LOP3.LUT R9, R44.reuse, 0x50, RZ, 0x3c, !PT ;  /* 0x000000502c097812 */ /* 0x040fe200078e3cff */
[----:B------:R-:W-:Y:S01]  /*11a90*/  UIADD3.64 UR14, UR4, 0x380, URZ ;  /* 0x00000380040e7897 */ /* 0x000fe2000fffe03f */
[C---:B------:R-:W-:Y:S01]  /*11aa0*/  LOP3.LUT R8, R44.reuse, 0x60, RZ, 0x3c, !PT ;  /* 0x000000602c087812 */ /* 0x040fe200078e3cff */
[----:B------:R-:W-:Y:S01]  /*11ab0*/  UIADD3.64 UR10, UR4, 0x400, URZ ;  /* 0x00000400040a7897 */ /* 0x000fe2000fffe03f */
[----:B------:R-:W-:Y:S01]  /*11ac0*/  LOP3.LUT R7, R44, 0x70, RZ, 0x3c, !PT ;  /* 0x000000702c077812 */ /* 0x000fe200078e3cff */
[----:B------:R-:W-:Y:S01]  /*11ad0*/  UIADD3.64 UR14, UR4, 0x480, URZ ;  /* 0x00000480040e7897 */ /* 0x000fe2000fffe03f */
[C---:B------:R-:W-:Y:S01]  /*11ae0*/  LOP3.LUT R23, R45.reuse, 0x20, RZ, 0x3c, !PT ;  /* 0x000000202d177812 */ /* 0x040fe200078e3cff */
[----:B------:R-:W-:Y:S01]  /*11af0*/  UIADD3.64 UR10, UR4, 0x500, URZ ;  /* 0x00000500040a7897 */ /* 0x000fe2000fffe03f */
[C---:B------:R-:W-:Y:S01]  /*11b00*/  LOP3.LUT R46, R45.reuse, 0x40, RZ, 0x3c, !PT ;  /* 0x000000402d2e7812 */ /* 0x040fe200078e3cff */
[----:B------:R-:W-:Y:S01]  /*11b10*/  UIADD3.64 UR14, UR4, 0x580, URZ ;  /* 0x00000580040e7897 */ /* 0x000fe2000fffe03f */
[----:B0-----:R-:W-:Y:S01]  /*11b20*/  LOP3.LUT R3, R45, 0x60, RZ, 0x3c, !PT ;  /* 0x000000602d037812 */ /* 0x001fe200078e3cff */
[----:B------:R-:W-:Y:S01]  /*11b30*/  UIADD3.64 UR10, UR4, 0x600, URZ ;  /* 0x00000600040a7897 */ /* 0x000fe2000fffe03f */
[----:B------:R-:W-:Y:S01]  /*11b40*/  SHF.R.S32.HI R0, RZ, 0x1f, R15 ;  /* 0x0000001fff007819 */ /* 0x000fe2000001140f */
[C---:B------:R-:W-:Y:S01]  /*11b50*/  IMAD.SHL.U32 R158, R49.reuse, 0x2, RZ ;  /* 0x00000002319e7824 */ /* 0x040fe200078e00ff */
[----:B------:R-:W-:Y:S01]  /*11b60*/  SHF.L.U64.HI R2, R49, 0x1, R2 ;  /* 0x0000000131027819 */ /* 0x000fe20000010202 */
[----:B------:R-:W-:Y:S01]  /*11b70*/  UIADD3.64 UR14, UR4, 0x680, URZ ;  /* 0x00000680040e7897 */ /* 0x000fe2000fffe03f */
[C---:B------:R-:W-:Y:S01]  /*11b80*/  SHF.L.U64.HI R0, R15.reuse, 0x1, R0 ;  /* 0x000000010f007819 */ /* 0x040fe20000010200 */
[----:B------:R-:W-:Y:S01]  /*11b90*/  UIADD3.64 UR10, UR4, 0x700, URZ ;  /* 0x00000700040a7897 */ /* 0x000fe2000fffe03f */
[----:B------:R-:W-:Y:S01]  /*11ba0*/  IMAD.SHL.U32 R15, R15, 0x2, RZ ;  /* 0x000000020f0f7824 */ /* 0x000fe200078e00ff */
[----:B------:R-:W-:Y:S01]  /*11bb0*/  UIADD3.64 UR14, UR4, 0x780, URZ ;  /* 0x00000780040e7897 */ /* 0x000fe2000fffe03f */
[----:B------:R-:W-:Y:S01]  /*11bc0*/  CS2R R48, SRZ ;  /* 0x0000000000307805 */ /* 0x000fe2000001ff00 */
[----:B------:R-:W-:Y:S01]  /*11bd0*/  UIADD3.64 UR10, UR4, 0x800, URZ ;  /* 0x00000800040a7897 */ /* 0x000fe2000fffe03f */
        /* <DEDUP_REMOVED lines=50> */
[----:B------:R-:W-:Y:S02]  /*11f00*/  UIADD3.64 UR14, UR4, 0x880, URZ ;  /* 0x00000880040e7897 */ /* 0x000fe4000fffe03f */
[----:B------:R-:W-:Y:S02]  /*11f10*/  UIADD3.64 UR10, UR4, 0x900, URZ ;  /* 0x00000900040a7897 */ /* 0x000fe4000fffe03f */
[----:B------:R-:W-:Y:S02]  /*11f20*/  UIADD3.64 UR14, UR4, 0x980, URZ ;  /* 0x00000980040e7897 */ /* 0x000fe4000fffe03f */
[----:B------:R-:W-:Y:S02]  /*11f30*/  UIADD3.64 UR10, UR4, 0xa00, URZ ;  /* 0x00000a00040a7897 */ /* 0x000fe4000fffe03f */
[----:B------:R-:W-:Y:S02]  /*11f40*/  UIADD3.64 UR8, UR4, 0x80, URZ ;  /* 0x0000008004087897 */ /* 0x000fe4000fffe03f */
[----:B------:R-:W-:-:S02]  /*11f50*/  UIADD3.64 UR12, UR4, 0x100, URZ ;  /* 0x00000100040c7897 */ /* 0x000fc4000fffe03f */
[----:B------:R-:W-:Y:S02]  /*11f60*/  UIADD3.64 UR20, UR4, 0xa80, URZ ;  /* 0x00000a8004147897 */ /* 0x000fe4000fffe03f */
[----:B------:R-:W-:Y:S02]  /*11f70*/  UIADD3.64 UR24, UR4, 0xb00, URZ ;  /* 0x00000b0004187897 */ /* 0x000fe4000fffe03f */
[----:B------:R-:W-:Y:S01]  /*11f80*/  UIADD3.64 UR28, UR4, 0xb80, URZ ;  /* 0x00000b80041c7897 */ /* 0x000fe2000fffe03f */
[----:B------:R-:W-:Y:S01]  /*11f90*/  UMOV UR19, 0x40000040 ;  /* 0x4000004000137882 */ /* 0x000fe20000000000 */
[----:B------:R-:W-:Y:S02]  /*11fa0*/  UIADD3.64 UR32, UR4, 0xc00, URZ ;  /* 0x00000c0004207897 */ /* 0x000fe4000fffe03f */
[----:B------:R-:W-:Y:S02]  /*11fb0*/  UIADD3.64 UR36, UR4, 0xc80, URZ ;  /* 0x00000c8004247897 */ /* 0x000fe4000fffe03f */
[----:B------:R-:W-:-:S02]  /*11fc0*/  UIADD3.64 UR40, UR4, 0xd00, URZ ;  /* 0x00000d0004287897 */ /* 0x000fc4000fffe03f */
[----:B------:R-:W-:Y:S02]  /*11fd0*/  UIADD3.64 UR44, UR4, 0xd80, URZ ;  /* 0x00000d80042c7897 */ /* 0x000fe4000fffe03f */
[----:B------:R-:W-:Y:S02]  /*11fe0*/  UIADD3.64 UR48, UR4, 0xe00, URZ ;  /* 0x00000e0004307897 */ /* 0x000fe4000fffe03f */
[----:B------:R-:W-:Y:S02]  /*11ff0*/  UIADD3.64 UR52, UR4, 0xe80, URZ ;  /* 0x00000e8004347897 */ /* 0x000fe4000fffe03f */
[----:B------:R-:W-:Y:S02]  /*12000*/  UIADD3.64 UR56, UR4, 0xf00, URZ ;  /* 0x00000f0004387897 */ /* 0x000fe4000fffe03f */
[----:B------:R-:W-:Y:S02]  /*12010*/  UIADD3.64 UR10, UR6, 0x2, URZ ;  /* 0x00000002060a7897 */ /* 0x000fe4000fffe03f */
[----:B------:R-:W-:Y:S01]  /*12020*/  UIADD3.64 UR14, UR6, 0x4, URZ ;  /* 0x00000004060e7897 */ /* 0x000fe2000fffe03f */
[----:B--2---:R-:W-:-:S02]  /*12030*/  IMAD.IADD R14, R90, 0x1, R44 ;  /* 0x000000015a0e7824 */ /* 0x004fc400078e022c */
[C---:B------:R-:W-:Y:S01]  /*12040*/  IMAD.IADD R6, R90.reuse, 0x1, R45 ;  /* 0x000000015a067824 */ /* 0x040fe200078e022d */
[----:B------:R-:W-:Y:S01]  /*12050*/  CS2R R44, SRZ ;  /* 0x00000000002c7805 */ /* 0x000fe2000001ff00 */
[C---:B------:R-:W-:Y:S02]  /*12060*/  IMAD.IADD R13, R90.reuse, 0x1, R13 ;  /* 0x000000015a0d7824 */ /* 0x040fe400078e020d */
[C---:B------:R-:W-:Y:S02]  /*12070*/  IMAD.IADD R12, R90.reuse, 0x1, R12 ;  /* 0x000000015a0c7824 */ /* 0x040fe400078e020c */
[C---:B------:R-:W-:Y:S02]  /*12080*/  IMAD.IADD R11, R90.reuse, 0x1, R11 ;  /* 0x000000015a0b7824 */ /* 0x040fe400078e020b */
[C---:B------:R-:W-:Y:S02]  /*12090*/  IMAD.IADD R10, R90.reuse, 0x1, R10 ;  /* 0x000000015a0a7824 */ /* 0x040fe400078e020a */
[----:B------:R-:W-:-:S02]  /*120a0*/  IMAD.IADD R9, R90, 0x1, R9 ;  /* 0x000000015a097824 */ /* 0x000fc400078e0209 */
[C---:B------:R-:W-:Y:S02]  /*120b0*/  IMAD.IADD R8, R90.reuse, 0x1, R8 ;  /* 0x000000015a087824 */ /* 0x040fe400078e0208 */
[C---:B------:R-:W-:Y:S02]  /*120c0*/  IMAD.IADD R7, R90.reuse, 0x1, R7 ;  /* 0x000000015a077824 */ /* 0x040fe400078e0207 */
[C---:B------:R-:W-:Y:S02]  /*120d0*/  IMAD.IADD R5, R90.reuse, 0x1, R23 ;  /* 0x000000015a057824 */ /* 0x040fe400078e0217 */
[C---:B------:R-:W-:Y:S01]  /*120e0*/  IMAD.IADD R4, R90.reuse, 0x1, R46 ;  /* 0x000000015a047824 */ /* 0x040fe200078e022e */
[----:B------:R-:W-:Y:S01]  /*120f0*/  CS2R R46, SRZ ;  /* 0x00000000002e7805 */ /* 0x000fe2000001ff00 */
[----:B------:R-:W-:Y:S01]  /*12100*/  IMAD.IADD R3, R90, 0x1, R3 ;  /* 0x000000015a037824 */ /* 0x000fe200078e0203 */
[----:B------:R-:W-:-:S07]  /*12110*/  CS2R R90, SRZ ;  /* 0x00000000005a7805 */ /* 0x000fce000001ff00 */
.L_x_1:
[----:B-----5:R-:W-:Y:S01]  /*12120*/  STL [R1+0x2688], R14 ;  /* 0x0026880e01007387 */ /* 0x020fe20000100800 */
[----:B------:R-:W0:Y:S03]  /*12130*/  LDC R23, c[0x0][0x230] ;  /* 0x00008c00ff177b82 */ /* 0x000e260000000800 */
[----:B------:R-:W-:Y:S04]  /*12140*/  STL [R1+0x2644], R13 ;  /* 0x0026440d01007387 */ /* 0x000fe80000100800 */
        /* <DEDUP_REMOVED lines=11> */
[----:B------:R-:W-:Y:S04]  /*12200*/  STL.64 [R1+0x1f60], R150 ;  /* 0x001f609601007387 */ /* 0x000fe80000100a00 */
        /* <DEDUP_REMOVED lines=34> */
[----:B------:R-:W-:Y:S04]  /*12430*/  STL [R1+0x2594], R82 ;  /* 0x0025945201007387 */ /* 0x000fe80000100800 */
[----:B------:R-:W-:Y:S04]  /*12440*/  STL.64 [R1+0x1e48], R80 ;  /* 0x001e485001007387 */ /* 0x000fe80000100a00 */
[----:B------:R-:W-:Y:S04]  /*12450*/  STL [R1+0x259c], R80 ;  /* 0x00259c5001007387 */ /* 0x000fe80000100800 */
        /* <DEDUP_REMOVED lines=50> */
[----:B------:R-:W-:Y:S04]  /*12780*/  STL.64 [R1+0x1db8], R44 ;  /* 0x001db82c01007387 */ /* 0x000fe80000100a00 */
[----:B------:R1:W-:Y:S04]  /*12790*/  STL.64 [R1+0x1db0], R42 ;  /* 0x001db02a01007387 */ /* 0x0003e80000100a00 */
[----:B-1----:R-:W0:Y:S01]  /*127a0*/  LDL R43, [R1+0xe8c] ;  /* 0x000e8c00012b7983 */ /* 0x002e220000100800 */
[----:B------:R-:W-:-:S03]  /*127b0*/  PRMT R14, RZ, 0x7610, R14 ;  /* 0x00007610ff0e7816 */ /* 0x000fc6000000000e */
[----:B------:R-:W-:Y:S04]  /*127c0*/  STL.64 [R1+0x1da8], R40 ;  /* 0x001da82801007387 */ /* 0x000fe80000100a00 */
[----:B------:R-:W-:Y:S04]  /*127d0*/  STL.64 [R1+0x1da0], R38 ;  /* 0x001da02601007387 */ /* 0x000fe80000100a00 */
[----:B------:R-:W-:Y:S04]  /*127e0*/  STL.64 [R1+0x1d98], R36 ;  /* 0x001d982401007387 */ /* 0x000fe80000100a00 */
[----:B------:R-:W-:Y:S04]  /*127f0*/  STL.64 [R1+0x1d90], R34 ;  /* 0x001d902201007387 */ /* 0x000fe80000100a00 */
[----:B------:R-:W-:Y:S04]  /*12800*/  STL.64 [R1+0x1d88], R32 ;  /* 0x001d882001007387 */ /* 0x000fe80000100a00 */
[----:B------:R1:W-:Y:S04]  /*12810*/  STL.64 [R1+0x1d80], R30 ;  /* 0x001d801e01007387 */ /* 0x0003e80000100a00 */
[----:B------:R-:W-:Y:S04]  /*12820*/  STL.64 [R1+0x1d78], R28 ;  /* 0x001d781c01007387 */ /* 0x000fe80000100a00 */
[----:B------:R-:W-:Y:S01]  /*12830*/  STL.64 [R1+0x1d70], R26 ;  /* 0x001d701a01007387 */ /* 0x000fe20000100a00 */
[----:B------:R-:W-:-:S03]  /*12840*/  MOV R151, UR49 ;  /* 0x0000003100977c02 */ /* 0x000fc60008000f00 */
[----:B------:R-:W-:Y:S01]  /*12850*/  STL.64 [R1+0x1d68], R24 ;  /* 0x001d681801007387 */ /* 0x000fe20000100a00 */
[----:B0-----:R-:W-:-:S03]  /*12860*/  IMAD R23, R43, -0x40, R23 ;  /* 0xffffffc02b177824 */ /* 0x001fc600078e0217 */
[----:B------:R-:W2:Y:S01]  /*12870*/  LDL.LU R158, [R1+0x1478] ;  /* 0x00147800019e7983 */ /* 0x000ea20000300800 */
[----:B-1----:R-:W-:Y:S02]  /*12880*/  PRMT R30, RZ, 0x7610, R30 ;  /* 0x00007610ff1e7816 */ /* 0x002fe4000000001e */
[----:B------:R-:W-:Y:S01]  /*12890*/  MOV R150, UR48 ;  /* 0x0000003000967c02 */ /* 0x000fe20008000f00 */
[----:B------:R-:W-:Y:S01]  /*128a0*/  STL [R1+0x1d4c], R2 ;  /* 0x001d4c0201007387 */ /* 0x000fe20000100800 */
[----:B------:R-:W-:Y:S02]  /*128b0*/  ISETP.GT.AND P0, PT, R23, RZ, PT ;  /* 0x000000ff1700720c */ /* 0x000fe40003f04270 */
[----:B------:R-:W-:Y:S01]  /*128c0*/  MOV R149, UR53 ;  /* 0x0000003500957c02 */ /* 0x000fe20008000f00 */
[----:B------:R-:W-:Y:S01]  /*128d0*/  STL [R1+0x1ca8], R22 ;  /* 0x001ca81601007387 */ /* 0x000fe20000100800 */
[----:B------:R-:W-:Y:S02]  /*128e0*/  MOV R148, UR52 ;  /* 0x0000003400947c02 */ /* 0x000fe40008000f00 */
[----:B------:R-:W-:Y:S01]  /*128f0*/  MOV R147, UR57 ;  /* 0x0000003900937c02 */ /* 0x000fe20008000f00 */
[----:B------:R-:W-:Y:S01]  /*12900*/  STL [R1+0x1ca4], R21 ;  /* 0x001ca41501007387 */ /* 0x000fe20000100800 */
[----:B------:R-:W-:-:S02]  /*12910*/  MOV R146, UR56 ;  /* 0x0000003800927c02 */ /* 0x000fc40008000f00 */
[----:B------:R-:W-:Y:S01]  /*12920*/  PRMT R160, RZ, 0x7610, R160 ;  /* 0x00007610ffa07816 */ /* 0x000fe200000000a0 */
[----:B------:R-:W-:Y:S01]  /*12930*/  STL [R1+0x1ca0], R20 ;  /* 0x001ca01401007387 */ /* 0x000fe20000100800 */
[----:B------:R-:W-:Y:S02]  /*12940*/  PRMT R161, RZ, 0x7610, R161 ;  /* 0x00007610ffa17816 */ /* 0x000fe400000000a1 */
[----:B------:R-:W-:Y:S01]  /*12950*/  ISETP.GT.AND P1, PT, R23, 0x1, PT ;  /* 0x000000011700780c */ /* 0x000fe20003f24270 */
[----:B------:R-:W3:Y:S04]  /*12960*/  @P0 LDG.E.U16 R14, desc[UR60][R156.64] ;  /* 0x0000003c9c0e0981 */ /* 0x000ee8000c1e1500 */
[----:B------:R-:W-:Y:S04]  /*12970*/  STL [R1+0x1c9c], R17 ;  /* 0x001c9c1101007387 */ /* 0x000fe80000100800 */
[----:B------:R-:W-:Y:S04]  /*12980*/  STL [R1+0x1c98], R16 ;  /* 0x001c981001007387 */ /* 0x000fe80000100800 */
[----:B------:R-:W-:Y:S04]  /*12990*/  STL [R1+0x2628], R151 ;  /* 0x0026289701007387 */ /* 0x000fe80000100800 */
[----:B------:R-:W4:Y:S04]  /*129a0*/  @P0 LDG.E.U16 R30, desc[UR60][R154.64] ;  /* 0x0000003c9a1e0981 */ /* 0x000f28000c1e1500 */
[----:B------:R-:W-:Y:S04]  /*129b0*/  STL [R1+0x262c], R150 ;  /* 0x00262c9601007387 */ /* 0x000fe80000100800 */
[----:B------:R-:W-:Y:S04]  /*129c0*/  STL [R1+0x2630], R149 ;  /* 0x0026309501007387 */ /* 0x000fe80000100800 */
[----:B------:R-:W-:Y:S04]  /*129d0*/  STL [R1+0x2634], R148 ;  /* 0x0026349401007387 */ /* 0x000fe80000100800 */
[----:B------:R-:W-:Y:S04]  /*129e0*/  STL [R1+0x2638], R147 ;  /* 0x0026389301007387 */ /* 0x000fe80000100800 */
[----:B------:R-:W-:Y:S04]  /*129f0*/  STL [R1+0x263c], R146 ;  /* 0x00263c9201007387 */ /* 0x000fe80000100800 */
[----:B------:R-:W2:Y:S04]  /*12a00*/  @P0 LDG.E.U16 R160, desc[UR60][R18.64] ;  /* 0x0000003c12a00981 */ /* 0x000ea8000c1e1500 */
[----:B------:R-:W2:Y:S04]  /*12a10*/  @P0 LDG.E.U16 R161, desc[UR60][R152.64] ;  /* 0x0000003c98a10981 */ /* 0x000ea8000c1e1500 */
[----:B---3--:R0:W-:Y:S04]  /*12a20*/  STL [R1+0xff4], R14 ;  /* 0x000ff40e01007387 */ /* 0x0081e80000100800 */
[----:B0-----:R-:W3:Y:S04]  /*12a30*/  LDL R14, [R1+0x1c2c] ;  /* 0x001c2c00010e7983 */ /* 0x001ee80000100800 */
[----:B------:R-:W-:Y:S04]  /*12a40*/  STL [R1+0x2648], R156 ;  /* 0x0026489c01007387 */ /* 0x000fe80000100800 */
[----:B------:R0:W-:Y:S04]  /*12a50*/  STL [R1+0x2640], R157 ;  /* 0x0026409d01007387 */ /* 0x0001e80000100800 */
[----:B------:R-:W3:Y:S04]  /*12a60*/  LDL R43, [R1+0x1c28] ;  /* 0x001c2800012b7983 */ /* 0x000ee80000100800 */
[----:B------:R-:W3:Y:S04]  /*12a70*/  LDL R40, [R1+0x1c20] ;  /* 0x001c200001287983 */ /* 0x000ee80000100800 */
[----:B----4-:R1:W-:Y:S01]  /*12a80*/  STL [R1+0xff0], R30 ;  /* 0x000ff01e01007387 */ /* 0x0103e20000100800 */
[----:B0-----:R-:W-:-:S03]  /*12a90*/  PRMT R157, RZ, 0x7610, R157 ;  /* 0x00007610ff9d7816 */ /* 0x001fc6000000009d */
[----:B-1----:R-:W4:Y:S04]  /*12aa0*/  LDL R30, [R1+0x1c24] ;  /* 0x001c2400011e7983 */ /* 0x002f280000100800 */
[----:B------:R-:W-:Y:S04]  /*12ab0*/  STL [R1+0x2650], R154 ;  /* 0x0026509a01007387 */ /* 0x000fe80000100800 */
[----:B------:R-:W-:Y:S04]  /*12ac0*/  STL [R1+0x264c], R155 ;  /* 0x00264c9b01007387 */ /* 0x000fe80000100800 */
[----:B------:R-:W-:Y:S04]  /*12ad0*/  STL [R1+0x2658], R152 ;  /* 0x0026589801007387 */ /* 0x000fe80000100800 */
[----:B------:R-:W-:Y:S04]  /*12ae0*/  STL [R1+0x2654], R153 ;  /* 0x0026549901007387 */ /* 0x000fe80000100800 */
[----:B------:R-:W-:Y:S04]  /*12af0*/  STL [R1+0x2660], R18 ;  /* 0x0026601201007387 */ /* 0x000fe80000100800 */
[----:B------:R-:W-:Y:S04]  /*12b00*/  STL [R1+0x265c], R19 ;  /* 0x00265c1301007387 */ /* 0x000fe80000100800 */
[----:B--2---:R3:W-:Y:S04]  /*12b10*/  STL [R1+0xfe8], R160 ;  /* 0x000fe8a001007387 */ /* 0x0047e80000100800 */
[----:B------:R0:W-:Y:S01]  /*12b20*/  STL [R1+0xfec], R161 ;  /* 0x000feca101007387 */ /* 0x0001e20000100800 */
[----:B---3--:R-:W-:Y:S01]  /*12b30*/  @P1 IMAD.MOV.U32 R160, RZ, RZ, R14 ;  /* 0x000000ffffa01224 */ /* 0x008fe200078e000e */
[----:B------:R-:W-:-:S02]  /*12b40*/  PRMT R146, RZ, 0x7610, R146 ;  /* 0x00007610ff927816 */ /* 0x000fc40000000092 */
[----:B------:R-:W2:Y:S01]  /*12b50*/  LDL R14, [R1+0x1c0c] ;  /* 0x001c0c00010e7983 */ /* 0x000ea20000100800 */
[----:B0-----:R-:W-:-:S03]  /*12b60*/  @P1 IMAD.MOV.U32 R161, RZ, RZ, R43 ;  /* 0x000000ffffa11224 */ /* 0x001fc600078e002b */
[----:B------:R-:W3:Y:S04]  /*12b70*/  LDL R43, [R1+0x1c08] ;  /* 0x001c0800012b7983 */ /* 0x000ee80000100800 */
[----:B------:R0:W2:Y:S02]  /*12b80*/  @P1 LDG.E.U16 R157, desc[UR60][R160.64] ;  /* 0x0000003ca09d1981 */ /* 0x0000a4000c1e1500 */
[----:B0-----:R-:W-:Y:S02]  /*12b90*/  @P1 IMAD.MOV.U32 R161, RZ, RZ, R40 ;  /* 0x000000ffffa11224 */ /* 0x001fe400078e0028 */
[----:B----4-:R-:W-:-:S05]  /*12ba0*/  @P1 IMAD.MOV.U32 R160, RZ, RZ, R30 ;  /* 0x000000ffffa01224 */ /* 0x010fca00078e001e */
[----:B------:R-:W4:Y:S04]  /*12bb0*/  @P1 LDG.E.U16 R146, desc[UR60][R160.64] ;  /* 0x0000003ca0921981 */ /* 0x000f28000c1e1500 */
[----:B--2---:R-:W-:Y:S04]  /*12bc0*/  STL [R1+0x2664], R157 ;  /* 0x0026649d01007387 */ /* 0x004fe80000100800 */
[----:B------:R-:W2:Y:S04]  /*12bd0*/  LDL R160, [R1+0x1c18] ;  /* 0x001c180001a07983 */ /* 0x000ea80000100800 */
[----:B------:R-:W2:Y:S01]  /*12be0*/  LDL R161, [R1+0x1c1c] ;  /* 0x001c1c0001a17983 */ /* 0x000ea20000100800 */
[----:B------:R-:W-:-:S03]  /*12bf0*/  PRMT R147, RZ, 0x7610, R147 ;  /* 0x00007610ff937816 */ /* 0x000fc60000000093 */
[----:B------:R-:W3:Y:S04]  /*12c00*/  LDL R40, [R1+0x1c00] ;  /* 0x001c000001287983 */ /* 0x000ee80000100800 */
[----:B------:R-:W3:Y:S04]  /*12c10*/  LDL R30, [R1+0x1c04] ;  /* 0x001c0400011e7983 */ /* 0x000ee80000100800 */
[----:B----4-:R-:W-:Y:S01]  /*12c20*/  STL [R1+0x2668], R146 ;  /* 0x0026689201007387 */ /* 0x010fe20000100800 */
[----:B--2---:R-:W-:-:S04]  /*12c30*/  @P1 LOP3.LUT R161, R161, R160, RZ, 0x3c, !PT ;  /* 0x000000a0a1a11212 */ /* 0x004fc800078e3cff */
[----:B------:R-:W-:-:S04]  /*12c40*/  @P1 LOP3.LUT R160, R161, R160, RZ, 0x3c, !PT ;  /* 0x000000a0a1a01212 */ /* 0x000fc800078e3cff */
[----:B------:R-:W-:-:S05]  /*12c50*/  @P1 LOP3.LUT R161, R161, R160, RZ, 0x3c, !PT ;  /* 0x000000a0a1a11212 */ /* 0x000fca00078e3cff */
[----:B------:R0:W2:Y:S04]  /*12c60*/  @P1 LDG.E.U16 R147, desc[UR60][R160.64] ;  /* 0x0000003ca0931981 */ /* 0x0000a8000c1e1500 */
[----:B------:R-:W0:Y:S04]  /*12c70*/  LDL R160, [R1+0x1c10] ;  /* 0x001c100001a07983 */ /* 0x000e280000100800 */
[----:B------:R-:W0:Y:S01]  /*12c80*/  LDL R161, [R1+0x1c14] ;  /* 0x001c140001a17983 */ /* 0x000e220000100800 */
[----:B------:R-:W-:Y:S02]  /*12c90*/  ISETP.GT.AND P0, PT, R23, 0x2, PT ;  /* 0x000000021700780c */ /* 0x000fe40003f04270 */
[----:B------:R-:W-:-:S02]  /*12ca0*/  PRMT R148, RZ, 0x7610, R148 ;  /* 0x00007610ff947816 */ /* 0x000fc40000000094 */
[----:B------:R-:W-:Y:S02]  /*12cb0*/  PRMT R56, RZ, 0x7610, R56 ;  /* 0x00007610ff387816 */ /* 0x000fe40000000038 */
[----:B0-----:R-:W-:-:S04]  /*12cc0*/  @P1 LOP3.LUT R161, R161, R160, RZ, 0x3c, !PT ;  /* 0x000000a0a1a11212 */ /* 0x001fc800078e3cff */
[----:B------:R-:W-:-:S04]  /*12cd0*/  @P1 LOP3.LUT R160, R161, R160, RZ, 0x3c, !PT ;  /* 0x000000a0a1a01212 */ /* 0x000fc800078e3cff */
[----:B------:R-:W-:-:S05]  /*12ce0*/  @P1 LOP3.LUT R161, R161, R160, RZ, 0x3c, !PT ;  /* 0x000000a0a1a11212 */ /* 0x000fca00078e3cff */
[----:B------:R0:W4:Y:S02]  /*12cf0*/  @P1 LDG.E.U16 R148, desc[UR60][R160.64] ;  /* 0x0000003ca0941981 */ /* 0x000124000c1e1500 */
[----:B0-----:R-:W-:Y:S02]  /*12d00*/  @P0 IMAD.MOV.U32 R160, RZ, RZ, R14 ;  /* 0x000000ffffa00224 */ /* 0x001fe400078e000e */
[----:B---3--:R-:W-:-:S05]  /*12d10*/  @P0 IMAD.MOV.U32 R161, RZ, RZ, R43 ;  /* 0x000000ffffa10224 */ /* 0x008fca00078e002b */
[----:B------:R0:W3:Y:S01]  /*12d20*/  @P0 LDG.E.U16 R56, desc[UR60][R160.64] ;  /* 0x0000003ca0380981 */ /* 0x0000e2000c1e1500 */
[----:B------:R-:W-:-:S03]  /*12d30*/  PRMT R57, RZ, 0x7610, R57 ;  /* 0x00007610ff397816 */ /* 0x000fc60000000039 */
[----:B--2---:R-:W-:Y:S01]  /*12d40*/  STL [R1+0x266c], R147 ;  /* 0x00266c9301007387 */ /* 0x004fe20000100800 */
[----:B0-----:R-:W-:Y:S02]  /*12d50*/  @P0 IMAD.MOV.U32 R160, RZ, RZ, R30 ;  /* 0x000000ffffa00224 */ /* 0x001fe400078e001e */
[----:B------:R-:W-:-:S05]  /*12d60*/  @P0 IMAD.MOV.U32 R161, RZ, RZ, R40 ;  /* 0x000000ffffa10224 */ /* 0x000fca00078e0028 */
[----:B------:R-:W2:Y:S04]  /*12d70*/  @P0 LDG.E.U16 R57, desc[UR60][R160.64] ;  /* 0x0000003ca0390981 */ /* 0x000ea8000c1e1500 */
[----:B----4-:R-:W-:Y:S04]  /*12d80*/  STL [R1+0x2670], R148 ;  /* 0x0026709401007387 */ /* 0x010fe80000100800 */
[----:B------:R-:W4:Y:S04]  /*12d90*/  LDL R43, [R1+0x1be8] ;  /* 0x001be800012b7983 */ /* 0x000f280000100800 */
[----:B------:R-:W4:Y:S04]  /*12da0*/  LDL R14, [R1+0x1bec] ;  /* 0x001bec00010e7983 */ /* 0x000f280000100800 */
[----:B---3--:R-:W-:Y:S04]  /*12db0*/  STL [R1+0x2674], R56 ;  /* 0x0026743801007387 */ /* 0x008fe80000100800 */
[----:B------:R-:W3:Y:S04]  /*12dc0*/  LDL R160, [R1+0x1bf8] ;  /* 0x001bf80001a07983 */ /* 0x000ee80000100800 */
[----:B------:R-:W3:Y:S01]  /*12dd0*/  LDL R161, [R1+0x1bfc] ;  /* 0x001bfc0001a17983 */ /* 0x000ee20000100800 */
[----:B------:R-:W-:-:S03]  /*12de0*/  PRMT R58, RZ, 0x7610, R58 ;  /* 0x00007610ff3a7816 */ /* 0x000fc6000000003a */
[----:B------:R-:W4:Y:S04]  /*12df0*/  LDL R40, [R1+0x1be0] ;  /* 0x001be00001287983 */ /* 0x000f280000100800 */
[----:B------:R-:W4:Y:S04]  /*12e00*/  LDL R30, [R1+0x1be4] ;  /* 0x001be400011e7983 */ /* 0x000f280000100800 */
[----:B--2---:R-:W-:Y:S01]  /*12e10*/  STL [R1+0x2678], R57 ;  /* 0x0026783901007387 */ /* 0x004fe20000100800 */
[----:B---3--:R-:W-:-:S04]  /*12e20*/  @P0 LOP3.LUT R161, R161, R160, RZ, 0x3c, !PT ;  /* 0x000000a0a1a10212 */ /* 0x008fc800078e3cff */
        /* <DEDUP_REMOVED lines=11> */
[----:B------:R4:W3:Y:S02]  /*12ee0*/  @P0 LDG.E.U16 R59, desc[UR60][R160.64] ;  /* 0x0000003ca03b0981 */ /* 0x0008e4000c1e1500 */
[----:B----4-:R-:W-:Y:S02]  /*12ef0*/  @P1 IMAD.MOV.U32 R160, RZ, RZ, R14 ;  /* 0x000000ffffa01224 */ /* 0x010fe400078e000e */
[----:B------:R-:W-:-:S05]  /*12f00*/  @P1 IMAD.MOV.U32 R161, RZ, RZ, R43 ;  /* 0x000000ffffa11224 */ /* 0x000fca00078e002b */
[----:B------:R0:W4:Y:S01]  /*12f10*/  @P1 LDG.E.U16 R71, desc[UR60][R160.64] ;  /* 0x0000003ca0471981 */ /* 0x000122000c1e1500 */
[----:B------:R-:W-:-:S03]  /*12f20*/  PRMT R72, RZ, 0x7610, R72 ;  /* 0x00007610ff487816 */ /* 0x000fc60000000048 */
[----:B--2---:R-:W-:Y:S01]  /*12f30*/  STL [R1+0x267c], R58 ;  /* 0x00267c3a01007387 */ /* 0x004fe20000100800 */
[----:B0-----:R-:W-:Y:S02]  /*12f40*/  @P1 IMAD.MOV.U32 R160, RZ, RZ, R30 ;  /* 0x000000ffffa01224 */ /* 0x001fe400078e001e */
[----:B------:R-:W-:-:S05]  /*12f50*/  @P1 IMAD.MOV.U32 R161, RZ, RZ, R40 ;  /* 0x000000ffffa11224 */ /* 0x000fca00078e0028 */
[----:B------:R0:W2:Y:S04]  /*12f60*/  @P1 LDG.E.U16 R72, desc[UR60][R160.64] ;  /* 0x0000003ca0481981 */ /* 0x0000a8000c1e1500 */
[----:B---3--:R-:W-:Y:S04]  /*12f70*/  STL [R1+0x2680], R59 ;  /* 0x0026803b01007387 */ /* 0x008fe80000100800 */
[----:B------:R-:W3:Y:S04]  /*12f80*/  LDL R43, [R1+0x1bc0] ;  /* 0x001bc000012b7983 */ /* 0x000ee80000100800 */
[----:B------:R-:W2:Y:S04]  /*12f90*/  LDL R14, [R1+0x1bc4] ;  /* 0x001bc400010e7983 */ /* 0x000ea80000100800 */
[----:B----4-:R1:W-:Y:S04]  /*12fa0*/  STL [R1+0x2684], R71 ;  /* 0x0026844701007387 */ /* 0x0103e80000100800 */
[----:B------:R-:W0:Y:S04]  /*12fb0*/  LDL R160, [R1+0x1bd8] ;  /* 0x001bd80001a07983 */ /* 0x000e280000100800 */
[----:B------:R-:W0:Y:S01]  /*12fc0*/  LDL R161, [R1+0x1bdc] ;  /* 0x001bdc0001a17983 */ /* 0x000e220000100800 */
[----:B------:R-:W-:-:S02]  /*12fd0*/  PRMT R73, RZ, 0x7610, R73 ;  /* 0x00007610ff497816 */ /* 0x000fc40000000049 */
[----:B------:R-:W-:Y:S01]  /*12fe0*/  PRMT R74, RZ, 0x7610, R74 ;  /* 0x00007610ff4a7816 */ /* 0x000fe2000000004a */
[----:B-1----:R-:W4:Y:S04]  /*12ff0*/  LDL R71, [R1+0x1bcc] ;  /* 0x001bcc0001477983 */ /* 0x002f280000100800 */
[----:B------:R-:W3:Y:S04]  /*13000*/  LDL R40, [R1+0x1bb8] ;  /* 0x001bb80001287983 */ /* 0x000ee80000100800 */
[----:B------:R-:W3:Y:S01]  /*13010*/  LDL R30, [R1+0x1bbc] ;  /* 0x001bbc00011e7983 */ /* 0x000ee20000100800 */
[----:B0-----:R-:W-:-:S04]  /*13020*/  @P1 LOP3.LUT R161, R161, R160, RZ, 0x3c, !PT ;  /* 0x000000a0a1a11212 */ /* 0x001fc800078e3cff */
[----:B------:R-:W-:-:S04]  /*13030*/  @P1 LOP3.LUT R160, R161, R160, RZ, 0x3c, !PT ;  /* 0x000000a0a1a01212 */ /* 0x000fc800078e3cff */
[----:B------:R-:W-:-:S05]  /*13040*/  @P1 LOP3.LUT R161, R161, R160, RZ, 0x3c, !PT ;  /* 0x000000a0a1a11212 */ /* 0x000fca00078e3cff */
[----:B------:R0:W3:Y:S04]  /*13050*/  @P1 LDG.E.U16 R73, desc[UR60][R160.64] ;  /* 0x0000003ca0491981 */ /* 0x0000e8000c1e1500 */
[----:B------:R-:W0:Y:S04]  /*13060*/  LDL R160, [R1+0x1bd0] ;  /* 0x001bd00001a07983 */ /* 0x000e280000100800 */
[----:B------:R-:W0:Y:S01]  /*13070*/  LDL R161, [R1+0x1bd4] ;  /* 0x001bd40001a17983 */ /* 0x000e220000100800 */
[----:B------:R-:W-:Y:S02]  /*13080*/  ISETP.GT.AND P0, PT, R23, 0x4, PT ;  /* 0x000000041700780c */ /* 0x000fe40003f04270 */
[----:B0-----:R-:W-:-:S04]  /*13090*/  @P1 LOP3.LUT R161, R161, R160, RZ, 0x3c, !PT ;  /* 0x000000a0a1a11212 */ /* 0x001fc800078e3cff */
[----:B------:R-:W-:-:S04]  /*130a0*/  @P1 LOP3.LUT R160, R161, R160, RZ, 0x3c, !PT ;  /* 0x000000a0a1a01212 */ /* 0x000fc800078e3cff */
[----:B------:R-:W-:-:S05]  /*130b0*/  @P1 LOP3.LUT R161, R161, R160, RZ, 0x3c, !PT ;  /* 0x000000a0a1a11212 */ /* 0x000fca00078e3cff */
[----:B------:R4:W3:Y:S04]  /*130c0*/  @P1 LDG.E.U16 R74, desc[UR60][R160.64] ;  /* 0x0000003ca04a1981 */ /* 0x0008e8000c1e1500 */
[----:B------:R-:W2:Y:S01]  /*130d0*/  LDL R161, [R1+0x1bc8] ;  /* 0x001bc80001a17983 */ /* 0x000ea20000100800 */
[----:B------:R-:W-:Y:S01]  /*130e0*/  PRMT R6, RZ, 0x7610, R6 ;  /* 0x00007610ff067816 */ /* 0x000fe20000000006 */
[----:B----4-:R-:W-:Y:S01]  /*130f0*/  @P0 IMAD.MOV.U32 R160, RZ, RZ, R71 ;  /* 0x000000ffffa00224 */ /* 0x010fe200078e0047 */
[----:B------:R-:W-:Y:S01]  /*13100*/  PRMT R5, RZ, 0x7610, R5 ;  /* 0x00007610ff057816 */ /* 0x000fe20000000005 */
[----:B------:R-:W4:Y:S01]  /*13110*/  LDL R71, [R1+0x1ba4] ;  /* 0x001ba40001477983 */ /* 0x000f220000100800 */
[----:B------:R-:W-:-:S03]  /*13120*/  PRMT R4, RZ, 0x7610, R4 ;  /* 0x00007610ff047816 */ /* 0x000fc60000000004 */
[----:B--2---:R0:W2:Y:S02]  /*13130*/  @P0 LDG.E.U16 R6, desc[UR60][R160.64] ;  /* 0x0000003ca0060981 */ /* 0x0040a4000c1e1500 */
[----:B0-----:R-:W-:Y:S02]  /*13140*/  @P0 IMAD.MOV.U32 R160, RZ, RZ, R14 ;  /* 0x000000ffffa00224 */ /* 0x001fe400078e000e */
[----:B---3--:R-:W-:Y:S01]  /*13150*/  @P0 IMAD.MOV.U32 R161, RZ, RZ, R43 ;  /* 0x000000ffffa10224 */ /* 0x008fe200078e002b */
[----:B------:R-:W-:Y:S01]  /*13160*/  PRMT R3, RZ, 0x7610, R3 ;  /* 0x00007610ff037816 */ /* 0x000fe20000000003 */
[----:B------:R-:W3:Y:S04]  /*13170*/  LDL R43, [R1+0x1b98] ;  /* 0x001b9800012b7983 */ /* 0x000ee80000100800 */
[----:B------:R0:W2:Y:S01]  /*13180*/  @P0 LDG.E.U16 R5, desc[UR60][R160.64] ;  /* 0x0000003ca0050981 */ /* 0x0000a2000c1e1500 */
[----:B------:R-:W-:-:S02]  /*13190*/  ISETP.GT.AND P1, PT, R23, 0x5, PT ;  /* 0x000000051700780c */ /* 0x000fc40003f24270 */
[----:B------:R-:W-:Y:S01]  /*131a0*/  PRMT R44, RZ, 0x7610, R44 ;  /* 0x00007610ff2c7816 */ /* 0x000fe2000000002c */
[----:B------:R-:W3:Y:S01]  /*131b0*/  LDL R14, [R1+0x1b9c] ;  /* 0x001b9c00010e7983 */ /* 0x000ee20000100800 */
[----:B0-----:R-:W-:Y:S02]  /*131c0*/  @P0 IMAD.MOV.U32 R160, RZ, RZ, R30 ;  /* 0x000000ffffa00224 */ /* 0x001fe400078e001e */
[----:B------:R-:W-:Y:S01]  /*131d0*/  @P0 IMAD.MOV.U32 R161, RZ, RZ, R40 ;  /* 0x000000ffffa10224 */ /* 0x000fe200078e0028 */
[----:B------:R-:W2:Y:S04]  /*131e0*/  LDL R30, [R1+0x1b94] ;  /* 0x001b9400011e7983 */ /* 0x000ea80000100800 */
[----:B------:R0:W2:Y:S04]  /*131f0*/  @P0 LDG.E.U16 R4, desc[UR60][R160.64] ;  /* 0x0000003ca0040981 */ /* 0x0000a8000c1e1500 */
[----:B------:R-:W2:Y:S04]  /*13200*/  LDL R40, [R1+0x1b90] ;  /* 0x001b900001287983 */ /* 0x000ea80000100800 */
[----:B------:R-:W0:Y:S04]  /*13210*/  LDL R160, [R1+0x1bb0] ;  /* 0x001bb00001a07983 */ /* 0x000e280000100800 */
[----:B------:R-:W0:Y:S02]  /*13220*/  LDL R161, [R1+0x1bb4] ;  /* 0x001bb40001a17983 */ /* 0x000e240000100800 */
[----:B0-----:R-:W-:-:S04]  /*13230*/  @P0 LOP3.LUT R161, R161, R160, RZ, 0x3c, !PT ;  /* 0x000000a0a1a10212 */ /* 0x001fc800078e3cff */
[----:B------:R-:W-:-:S04]  /*13240*/  @P0 LOP3.LUT R160, R161, R160, RZ, 0x3c, !PT ;  /* 0x000000a0a1a00212 */ /* 0x000fc800078e3cff */
[----:B------:R-:W-:-:S05]  /*13250*/  @P0 LOP3.LUT R161, R161, R160, RZ, 0x3c, !PT ;  /* 0x000000a0a1a10212 */ /* 0x000fca00078e3cff */
[----:B------:R0:W2:Y:S04]  /*13260*/  @P0 LDG.E.U16 R3, desc[UR60][R160.64] ;  /* 0x0000003ca0030981 */ /* 0x0000a8000c1e1500 */
[----:B------:R-:W0:Y:S04]  /*13270*/  LDL R160, [R1+0x1ba8] ;  /* 0x001ba80001a07983 */ /* 0x000e280000100800 */
[----:B------:R-:W0:Y:S02]  /*13280*/  LDL R161, [R1+0x1bac] ;  /* 0x001bac0001a17983 */ /* 0x000e240000100800 */
[----:B0-----:R-:W-:-:S04]  /*13290*/  @P1 LOP3.LUT R161, R161, R160, RZ, 0x3c, !PT ;  /* 0x000000a0a1a11212 */ /* 0x001fc800078e3cff */
[----:B------:R-:W-:-:S04]  /*132a0*/  @P1 LOP3.LUT R160, R161, R160, RZ, 0x3c, !PT ;  /* 0x000000a0a1a01212 */ /* 0x000fc800078e3cff */
[----:B------:R-:W-:-:S05]  /*132b0*/  @P1 LOP3.LUT R161, R161, R160, RZ, 0x3c, !PT ;  /* 0x000000a0a1a11212 */ /* 0x000fca00078e3cff */
[----:B------:R4:W2:Y:S04]  /*132c0*/  @P1 LDG.E.U16 R44, desc[UR60][R160.64] ;  /* 0x0000003ca02c1981 */ /* 0x0008a8000c1e1500 */
[----:B------:R-:W3:Y:S01]  /*132d0*/  LDL R161, [R1+0x1ba0] ;  /* 0x001ba00001a17983 */ /* 0x000ee20000100800 */
[----:B------:R-:W-:Y:S01]  /*132e0*/  PRMT R42, RZ, 0x7610, R42 ;  /* 0x00007610ff2a7816 */ /* 0x000fe2000000002a */
[----:B----4-:R-:W-:Y:S01]  /*132f0*/  @P1 IMAD.MOV.U32 R160, RZ, RZ, R71 ;  /* 0x000000ffffa01224 */ /* 0x010fe200078e0047 */
[----:B------:R-:W-:Y:S01]  /*13300*/  PRMT R41, RZ, 0x7610, R41 ;  /* 0x00007610ff297816 */ /* 0x000fe20000000029 */
[----:B------:R-:W4:Y:S01]  /*13310*/  LDL R71, [R1+0x1b7c] ;  /* 0x001b7c0001477983 */ /* 0x000f220000100800 */
[----:B------:R-:W-:-:S03]  /*13320*/  PRMT R39, RZ, 0x7610, R39 ;  /* 0x00007610ff277816 */ /* 0x000fc60000000027 */
[----:B---3--:R0:W3:Y:S02]  /*13330*/  @P1 LDG.E.U16 R42, desc[UR60][R160.64] ;  /* 0x0000003ca02a1981 */ /* 0x0080e4000c1e1500 */
[----:B0-----:R-:W-:Y:S02]  /*13340*/  @P1 IMAD.MOV.U32 R160, RZ, RZ, R14 ;  /* 0x000000ffffa01224 */ /* 0x001fe400078e000e */
[----:B------:R-:W-:Y:S01]  /*13350*/  @P1 IMAD.MOV.U32 R161, RZ, RZ, R43 ;  /* 0x000000ffffa11224 */ /* 0x000fe200078e002b */
[----:B------:R-:W-:Y:S01]  /*13360*/  ISETP.GT.AND P0, PT, R23, 0x6, PT ;  /* 0x000000061700780c */ /* 0x000fe20003f04270 */
[----:B------:R-:W3:Y:S04]  /*13370*/  LDL R43, [R1+0x1b70] ;  /* 0x001b7000012b7983 */ /* 0x000ee80000100800 */
[----:B------:R2:W3:Y:S01]  /*13380*/  @P1 LDG.E.U16 R41, desc[UR60][R160.64] ;  /* 0x0000003ca0291981 */ /* 0x0004e2000c1e1500 */
[----:B------:R-:W-:-:S02]  /*13390*/  PRMT R26, RZ, 0x7610, R26 ;  /* 0x00007610ff1a7816 */ /* 0x000fc4000000001a */
[----:B------:R-:W-:Y:S01]  /*133a0*/  PRMT R25, RZ, 0x7610, R25 ;  /* 0x00007610ff197816 */ /* 0x000fe20000000019 */
[----:B------:R-:W3:Y:S01]  /*133b0*/  LDL R14, [R1+0x1b74] ;  /* 0x001b7400010e7983 */ /* 0x000ee20000100800 */
[----:B--2---:R-:W-:Y:S02]  /*133c0*/  @P1 IMAD.MOV.U32 R160, RZ, RZ, R30 ;  /* 0x000000ffffa01224 */ /* 0x004fe400078e001e */
        /* <DEDUP_REMOVED lines=17> */
[----:B------:R-:W-:Y:S01]  /*134e0*/  ISETP.GT.AND P1, PT, R23, 0x7, PT ;  /* 0x000000071700780c */ /* 0x000fe20003f24270 */
[----:B----4-:R-:W-:Y:S01]  /*134f0*/  @P0 IMAD.MOV.U32 R160, RZ, RZ, R71 ;  /* 0x000000ffffa00224 */ /* 0x010fe200078e0047 */
[----:B------:R-:W-:Y:S01]  /*13500*/  PRMT R24, RZ, 0x7610, R24 ;  /* 0x00007610ff187816 */ /* 0x000fe20000000018 */
[----:B------:R-:W4:Y:S01]  /*13510*/  LDL R71, [R1+0x1b54] ;  /* 0x001b540001477983 */ /* 0x000f220000100800 */
[----:B------:R-:W-:Y:S02]  /*13520*/  PRMT R21, RZ, 0x7610, R21 ;  /* 0x00007610ff157816 */ /* 0x000fe40000000015 */
[----:B------:R-:W-:-:S02]  /*13530*/  PRMT R114, RZ, 0x7610, R114 ;  /* 0x00007610ff727816 */ /* 0x000fc40000000072 */
[----:B---3--:R0:W3:Y:S02]  /*13540*/  @P0 LDG.E.U16 R24, desc[UR60][R160.64] ;  /* 0x0000003ca0180981 */ /* 0x0080e4000c1e1500 */
[----:B0-----:R-:W-:Y:S02]  /*13550*/  @P0 IMAD.MOV.U32 R160, RZ, RZ, R14 ;  /* 0x000000ffffa00224 */ /* 0x001fe400078e000e */
[----:B------:R-:W-:Y:S01]  /*13560*/  @P0 IMAD.MOV.U32 R161, RZ, RZ, R43 ;  /* 0x000000ffffa10224 */ /* 0x000fe200078e002b */
[----:B------:R-:W-:Y:S01]  /*13570*/  PRMT R113, RZ, 0x7610, R113 ;  /* 0x00007610ff717816 */ /* 0x000fe20000000071 */
[----:B------:R-:W3:Y:S04]  /*13580*/  LDL R43, [R1+0x1b48] ;  /* 0x001b4800012b7983 */ /* 0x000ee80000100800 */
[----:B------:R2:W3:Y:S01]  /*13590*/  @P0 LDG.E.U16 R21, desc[UR60][R160.64] ;  /* 0x0000003ca0150981 */ /* 0x0004e2000c1e1500 */
[----:B------:R-:W-:-:S03]  /*135a0*/  PRMT R112, RZ, 0x7610, R112 ;  /* 0x00007610ff707816 */ /* 0x000fc60000000070 */
        /* <DEDUP_REMOVED lines=25> */
[----:B---3--:R0:W3:Y:S05]  /*13740*/  @P1 LDG.E.U16 R111, desc[UR60][R160.64] ;  /* 0x0000003ca06f1981 */ /* 0x0080ea000c1e1500 */
        /* <DEDUP_REMOVED lines=19> */
[----:B------:R-:W0:Y:S01]  /*13880*/  LDL R161, [R1+0x1b34] ;  /* 0x001b340001a17983 */ /* 0x000e220000100800 */
[----:B------:R-:W-:Y:S02]  /*13890*/  ISETP.GT.AND P1, PT, R23, 0x9, PT ;  /* 0x000000091700780c */ /* 0x000fe40003f24270 */
        /* <DEDUP_REMOVED lines=13> */
[----:B------:R-:W-:Y:S01]  /*13970*/  PRMT R48, RZ, 0x7610, R48 ;  /* 0x00007610ff307816 */ /* 0x000fe20000000030 */
[----:B------:R-:W3:Y:S04]  /*13980*/  LDL R43, [R1+0x1af8] ;  /* 0x001af800012b7983 */ /* 0x000ee80000100800 */
[----:B------:R2:W3:Y:S01]  /*13990*/  @P1 LDG.E.U16 R150, desc[UR60][R160.64] ;  /* 0x0000003ca0961981 */ /* 0x0004e2000c1e1500 */
[----:B------:R-:W-:-:S02]  /*139a0*/  ISETP.GT.AND P0, PT, R23, 0xa, PT ;  /* 0x0000000a1700780c */ /* 0x000fc40003f04270 */
        /* <DEDUP_REMOVED lines=699> */
[----:B------:R-:W-:Y:S01]  /*16560*/  ISETP.GT.AND P1, PT, R23, 0x25, PT ;  /* 0x000000251700780c */ /* 0x000fe20003f24270 */
[----:B------:R-:W4:Y:S01]  /*16570*/  LDL R71, [R1+0x1794] ;  /* 0x0017940001477983 */ /* 0x000f220000100800 */
[----:B------:R-:W-:Y:S02]  /*16580*/  PRMT R237, RZ, 0x7610, R237 ;  /* 0x00007610ffed7816 */ /* 0x000fe400000000ed */
[----:B------:R-:W-:Y:S01]  /*16590*/  PRMT R236, RZ, 0x7610, R236 ;  /* 0x00007610ffec7816 */ /* 0x000fe200000000ec */
[----:B---3--:R0:W3:Y:S02]  /*165a0*/  @P0 LDG.E.U16 R238, desc[UR60][R160.64] ;  /* 0x0000003ca0ee0981 */ /* 0x0080e4000c1e1500 */
[----:B0-----:R-:W-:-:S02]  /*165b0*/  @P0 IMAD.MOV.U32 R160, RZ, RZ, R14 ;  /* 0x000000ffffa00224 */ /* 0x001fc400078e000e */
        /* <DEDUP_REMOVED lines=486> */
[----:B------:R-:W4:Y:S04]  /*18420*/  LDL R14, [R1+0x14ec] ;  /* 0x0014ec00010e7983 */ /* 0x000f280000100800 */
        /* <DEDUP_REMOVED lines=47> */
[----:B------:R-:W3:Y:S01]  /*18720*/  LDL R161, [R1+0x1590] ;  /* 0x0015900001a17983 */ /* 0x000ee20000100800 */
[----:B----4-:R-:W-:Y:S01]  /*18730*/  @P1 IMAD.MOV.U32 R160, RZ, RZ, R14 ;  /* 0x000000ffffa01224 */ /* 0x010fe200078e000e */
[----:B------:R-:W-:Y:S02]  /*18740*/  ISETP.GT.AND P2, PT, R23, 0x3c, PT ;  /* 0x0000003c1700780c */ /* 0x000fe40003f44270 */
[----:B------:R-:W-:Y:S01]  /*18750*/  PRMT R167, RZ, 0x7610, R167 ;  /* 0x00007610ffa77816 */ /* 0x000fe200000000a7 */
[----:B------:R-:W4:Y:S04]  /*18760*/  LDL R14, [R1+0x14b4] ;  /* 0x0014b400010e7983 */ /* 0x000f280000100800 */
[----:B---3--:R0:W3:Y:S04]  /*18770*/  @P1 LDG.E.U16 R169, desc[UR60][R160.64] ;  /* 0x0000003ca0a91981 */ /* 0x0080e8000c1e1500 */
[----:B------:R-:W2:Y:S02]  /*18780*/  LDL R161, [R1+0x14c8] ;  /* 0x0014c80001a17983 */ /* 0x000ea40000100800 */
[----:B0-----:R-:W-:Y:S01]  /*18790*/  @P2 IMAD.MOV.U32 R160, RZ, RZ, R43 ;  /* 0x000000ffffa02224 */ /* 0x001fe200078e002b */
[----:B------:R-:W-:Y:S01]  /*187a0*/  PRMT R166, RZ, 0x7610, R166 ;  /* 0x00007610ffa67816 */ /* 0x000fe200000000a6 */
[----:B------:R-:W3:Y:S04]  /*187b0*/  LDL R43, [R1+0x14ac] ;  /* 0x0014ac00012b7983 */ /* 0x000ee80000100800 */
[----:B--2---:R0:W2:Y:S04]  /*187c0*/  @P2 LDG.E.U16 R168, desc[UR60][R160.64] ;  /* 0x0000003ca0a82981 */ /* 0x0040a8000c1e1500 */
[----:B------:R-:W4:Y:S01]  /*187d0*/  LDL R161, [R1+0x14c0] ;  /* 0x0014c00001a17983 */ /* 0x000f220000100800 */
[----:B0-----:R-:W-:-:S03]  /*187e0*/  @P2 IMAD.MOV.U32 R160, RZ, RZ, R40 ;  /* 0x000000ffffa02224 */ /* 0x001fc600078e0028 */
[----:B------:R-:W2:Y:S04]  /*187f0*/  LDL R40, [R1+0x14a4] ;  /* 0x0014a40001287983 */ /* 0x000ea80000100800 */
[----:B----4-:R0:W4:Y:S02]  /*18800*/  @P2 LDG.E.U16 R167, desc[UR60][R160.64] ;  /* 0x0000003ca0a72981 */ /* 0x010124000c1e1500 */
[----:B0-----:R-:W-:Y:S02]  /*18810*/  @P2 IMAD.MOV.U32 R160, RZ, RZ, R30 ;  /* 0x000000ffffa02224 */ /* 0x001fe400078e001e */
[----:B------:R-:W-:Y:S02]  /*18820*/  @P2 IMAD.MOV.U32 R161, RZ, RZ, R71 ;  /* 0x000000ffffa12224 */ /* 0x000fe400078e0047 */
[----:B------:R-:W4:Y:S04]  /*18830*/  LDL R71, [R1+0x1494] ;  /* 0x0014940001477983 */ /* 0x000f280000100800 */
[----:B------:R-:W4:Y:S04]  /*18840*/  LDL.LU R30, [R1+0x1490] ;  /* 0x00149000011e7983 */ /* 0x000f280000300800 */
[----:B------:R0:W4:Y:S04]  /*18850*/  @P2 LDG.E.U16 R166, desc[UR60][R160.64] ;  /* 0x0000003ca0a62981 */ /* 0x000128000c1e1500 */
[----:B------:R-:W3:Y:S01]  /*18860*/  LDL R161, [R1+0x14b0] ;  /* 0x0014b00001a17983 */ /* 0x000ee20000100800 */
[----:B------:R-:W-:Y:S01]  /*18870*/  PRMT R165, RZ, 0x7610, R165 ;  /* 0x00007610ffa57816 */ /* 0x000fe200000000a5 */
[----:B0-----:R-:W-:Y:S01]  /*18880*/  @P2 IMAD.MOV.U32 R160, RZ, RZ, R14 ;  /* 0x000000ffffa02224 */ /* 0x001fe200078e000e */
[----:B------:R-:W-:Y:S01]  /*18890*/  ISETP.GT.AND P1, PT, R23, 0x3d, PT ;  /* 0x0000003d1700780c */ /* 0x000fe20003f24270 */
[----:B------:R-:W4:Y:S01]  /*188a0*/  LDL R14, [R1+0x1654] ;  /* 0x00165400010e7983 */ /* 0x000f220000100800 */
[----:B------:R-:W-:-:S03]  /*188b0*/  PRMT R164, RZ, 0x7610, R164 ;  /* 0x00007610ffa47816 */ /* 0x000fc600000000a4 */
[----:B---3--:R0:W3:Y:S04]  /*188c0*/  @P2 LDG.E.U16 R165, desc[UR60][R160.64] ;  /* 0x0000003ca0a52981 */ /* 0x0080e8000c1e1500 */
[----:B------:R-:W2:Y:S04]  /*188d0*/  LDL R161, [R1+0x14a8] ;  /* 0x0014a80001a17983 */ /* 0x000ea80000100800 */
[----:B0-----:R-:W-:Y:S01]  /*188e0*/  @P1 IMAD.MOV.U32 R160, RZ, RZ, R43 ;  /* 0x000000ffffa01224 */ /* 0x001fe200078e002b */
[----:B------:R-:W-:Y:S02]  /*188f0*/  PRMT R163, RZ, 0x7610, R163 ;  /* 0x00007610ffa37816 */ /* 0x000fe400000000a3 */
[----:B------:R-:W-:Y:S01]  /*18900*/  PRMT R162, RZ, 0x7610, R162 ;  /* 0x00007610ffa27816 */ /* 0x000fe200000000a2 */
[----:B------:R-:W3:Y:S04]  /*18910*/  LDL R43, [R1+0x158c] ;  /* 0x00158c00012b7983 */ /* 0x000ee80000100800 */
[----:B--2---:R0:W2:Y:S04]  /*18920*/  @P1 LDG.E.U16 R164, desc[UR60][R160.64] ;  /* 0x0000003ca0a41981 */ /* 0x0040a8000c1e1500 */
[----:B------:R-:W4:Y:S01]  /*18930*/  LDL R161, [R1+0x14a0] ;  /* 0x0014a00001a17983 */ /* 0x000f220000100800 */
[----:B0-----:R-:W-:Y:S01]  /*18940*/  @P1 IMAD.MOV.U32 R160, RZ, RZ, R40 ;  /* 0x000000ffffa01224 */ /* 0x001fe200078e0028 */
[----:B------:R-:W-:-:S02]  /*18950*/  PRMT R159, RZ, 0x7610, R159 ;  /* 0x00007610ff9f7816 */ /* 0x000fc4000000009f */
[----:B------:R-:W-:Y:S01]  /*18960*/  PRMT R91, RZ, 0x7610, R91 ;  /* 0x00007610ff5b7816 */ /* 0x000fe2000000005b */
[----:B------:R-:W2:Y:S04]  /*18970*/  LDL R40, [R1+0x1584] ;  /* 0x0015840001287983 */ /* 0x000ea80000100800 */
[----:B----4-:R0:W4:Y:S04]  /*18980*/  @P1 LDG.E.U16 R163, desc[UR60][R160.64] ;  /* 0x0000003ca0a31981 */ /* 0x010128000c1e1500 */
[----:B------:R-:W0:Y:S04]  /*18990*/  LDL R160, [R1+0x1498] ;  /* 0x0014980001a07983 */ /* 0x000e280000100800 */
[----:B------:R-:W0:Y:S02]  /*189a0*/  LDL R161, [R1+0x149c] ;  /* 0x00149c0001a17983 */ /* 0x000e240000100800 */
[----:B0-----:R-:W-:-:S04]  /*189b0*/  @P1 LOP3.LUT R161, R161, R160, RZ, 0x3c, !PT ;  /* 0x000000a0a1a11212 */ /* 0x001fc800078e3cff */
[----:B------:R-:W-:-:S04]  /*189c0*/  @P1 LOP3.LUT R160, R161, R160, RZ, 0x3c, !PT ;  /* 0x000000a0a1a01212 */ /* 0x000fc800078e3cff */
[----:B------:R-:W-:-:S05]  /*189d0*/  @P1 LOP3.LUT R161, R161, R160, RZ, 0x3c, !PT ;  /* 0x000000a0a1a11212 */ /* 0x000fca00078e3cff */
[----:B------:R0:W4:Y:S02]  /*189e0*/  @P1 LDG.E.U16 R162, desc[UR60][R160.64] ;  /* 0x0000003ca0a21981 */ /* 0x000124000c1e1500 */
[----:B0-----:R-:W-:Y:S02]  /*189f0*/  @P1 IMAD.MOV.U32 R160, RZ, RZ, R71 ;  /* 0x000000ffffa01224 */ /* 0x001fe400078e0047 */
[----:B------:R-:W-:Y:S01]  /*18a00*/  @P1 IMAD.MOV.U32 R161, RZ, RZ, R30 ;  /* 0x000000ffffa11224 */ /* 0x000fe200078e001e */
[----:B------:R-:W-:Y:S01]  /*18a10*/  PRMT R122, RZ, 0x7610, R122 ;  /* 0x00007610ff7a7816 */ /* 0x000fe2000000007a */
[----:B------:R-:W4:Y:S04]  /*18a20*/  LDL R71, [R1+0x1574] ;  /* 0x0015740001477983 */ /* 0x000f280000100800 */
[----:B------:R0:W4:Y:S04]  /*18a30*/  @P1 LDG.E.U16 R159, desc[UR60][R160.64] ;  /* 0x0000003ca09f1981 */ /* 0x000128000c1e1500 */
[----:B------:R-:W3:Y:S01]  /*18a40*/  LDL R161, [R1+0x1650] ;  /* 0x0016500001a17983 */ /* 0x000ee20000100800 */
[----:B0-----:R-:W-:Y:S01]  /*18a50*/  @P0 IMAD.MOV.U32 R160, RZ, RZ, R14 ;  /* 0x000000ffffa00224 */ /* 0x001fe200078e000e */
[----:B------:R-:W-:-:S02]  /*18a60*/  ISETP.GT.AND P1, PT, R23, 0x36, PT ;  /* 0x000000361700780c */ /* 0x000fc40003f24270 */
[----:B------:R-:W-:Y:S01]  /*18a70*/  PRMT R121, RZ, 0x7610, R121 ;  /* 0x00007610ff797816 */ /* 0x000fe20000000079 */
[----:B------:R-:W4:Y:S04]  /*18a80*/  LDL R14, [R1+0x156c] ;  /* 0x00156c00010e7983 */ /* 0x000f280000100800 */
[----:B---3--:R0:W3:Y:S04]  /*18a90*/  @P0 LDG.E.U16 R91, desc[UR60][R160.64] ;  /* 0x0000003ca05b0981 */ /* 0x0080e8000c1e1500 */
[----:B------:R-:W2:Y:S02]  /*18aa0*/  LDL R161, [R1+0x1588] ;  /* 0x0015880001a17983 */ /* 0x000ea40000100800 */
[----:B0-----:R-:W-:Y:S01]  /*18ab0*/  @P1 IMAD.MOV.U32 R160, RZ, RZ, R43 ;  /* 0x000000ffffa01224 */ /* 0x001fe200078e002b */
[----:B------:R-:W-:-:S02]  /*18ac0*/  PRMT R120, RZ, 0x7610, R120 ;  /* 0x00007610ff787816 */ /* 0x000fc40000000078 */
[----:B------:R-:W-:Y:S01]  /*18ad0*/  PRMT R119, RZ, 0x7610, R119 ;  /* 0x00007610ff777816 */ /* 0x000fe20000000077 */
[----:B------:R-:W3:Y:S04]  /*18ae0*/  LDL R43, [R1+0x1564] ;  /* 0x00156400012b7983 */ /* 0x000ee80000100800 */
[----:B--2---:R0:W2:Y:S04]  /*18af0*/  @P1 LDG.E.U16 R122, desc[UR60][R160.64] ;  /* 0x0000003ca07a1981 */ /* 0x0040a8000c1e1500 */
[----:B------:R-:W4:Y:S01]  /*18b00*/  LDL R161, [R1+0x1580] ;  /* 0x0015800001a17983 */ /* 0x000f220000100800 */
[----:B0-----:R-:W-:Y:S01]  /*18b10*/  @P1 IMAD.MOV.U32 R160, RZ, RZ, R40 ;  /* 0x000000ffffa01224 */ /* 0x001fe200078e0028 */
[----:B------:R-:W-:-:S02]  /*18b20*/  ISETP.GT.AND P0, PT, R23, 0x37, PT ;  /* 0x000000371700780c */ /* 0x000fc40003f04270 */
        /* <DEDUP_REMOVED lines=8> */
[----:B------:R0:W4:Y:S04]  /*18bb0*/  @P1 LDG.E.U16 R120, desc[UR60][R160.64] ;  /* 0x0000003ca0781981 */ /* 0x000128000c1e1500 */
[----:B------:R-:W3:Y:S01]  /*18bc0*/  LDL R161, [R1+0x1570] ;  /* 0x0015700001a17983 */ /* 0x000ee20000100800 */
[----:B0-----:R-:W-:Y:S01]  /*18bd0*/  @P1 IMAD.MOV.U32 R160, RZ, RZ, R71 ;  /* 0x000000ffffa01224 */ /* 0x001fe200078e0047 */
[----:B------:R-:W-:Y:S02]  /*18be0*/  PRMT R89, RZ, 0x7610, R89 ;  /* 0x00007610ff597816 */ /* 0x000fe40000000059 */
[----:B------:R-:W4:Y:S04]  /*18bf0*/  LDL R71, [R1+0x148c] ;  /* 0x00148c0001477983 */ /* 0x000f280000100800 */
[----:B---3--:R0:W3:Y:S04]  /*18c00*/  @P1 LDG.E.U16 R119, desc[UR60][R160.64] ;  /* 0x0000003ca0771981 */ /* 0x0080e8000c1e1500 */
[----:B------:R-:W2:Y:S01]  /*18c10*/  LDL R161, [R1+0x1568] ;  /* 0x0015680001a17983 */ /* 0x000ea20000100800 */
[----:B0-----:R-:W-:-:S03]  /*18c20*/  @P0 IMAD.MOV.U32 R160, RZ, RZ, R14 ;  /* 0x000000ffffa00224 */ /* 0x001fc600078e000e */
[----:B------:R-:W3:Y:S04]  /*18c30*/  LDL R14, [R1+0x1484] ;  /* 0x00148400010e7983 */ /* 0x000ee80000100800 */
[----:B--2---:R0:W2:Y:S04]  /*18c40*/  @P0 LDG.E.U16 R90, desc[UR60][R160.64] ;  /* 0x0000003ca05a0981 */ /* 0x0040a8000c1e1500 */
[----:B------:R-:W4:Y:S01]  /*18c50*/  LDL R161, [R1+0x1560] ;  /* 0x0015600001a17983 */ /* 0x000f220000100800 */
[----:B0-----:R-:W-:-:S03]  /*18c60*/  @P0 IMAD.MOV.U32 R160, RZ, RZ, R43 ;  /* 0x000000ffffa00224 */ /* 0x001fc600078e002b */
[----:B------:R-:W2:Y:S01]  /*18c70*/  LDL.LU R43, [R1+0x147c] ;  /* 0x00147c00012b7983 */ /* 0x000ea20000300800 */
[----:B------:R-:W-:-:S03]  /*18c80*/  PRMT R88, RZ, 0x7610, R88 ;  /* 0x00007610ff587816 */ /* 0x000fc60000000058 */
[----:B----4-:R0:W4:Y:S04]  /*18c90*/  @P0 LDG.E.U16 R89, desc[UR60][R160.64] ;  /* 0x0000003ca0590981 */ /* 0x010128000c1e1500 */
[----:B------:R-:W3:Y:S01]  /*18ca0*/  LDL R161, [R1+0x1558] ;  /* 0x0015580001a17983 */ /* 0x000ee20000100800 */
[----:B0-----:R-:W-:-:S03]  /*18cb0*/  @P0 IMAD.MOV.U32 R160, RZ, RZ, R40 ;  /* 0x000000ffffa00224 */ /* 0x001fc600078e0028 */
[----:B------:R-:W4:Y:S04]  /*18cc0*/  LDL.LU R40, [R1+0x1474] ;  /* 0x0014740001287983 */ /* 0x000f280000300800 */
[----:B---3--:R0:W3:Y:S04]  /*18cd0*/  @P0 LDG.E.U16 R88, desc[UR60][R160.64] ;  /* 0x0000003ca0580981 */ /* 0x0080e8000c1e1500 */
[----:B------:R-:W0:Y:S04]  /*18ce0*/  LDL R160, [R1+0x1550] ;  /* 0x0015500001a07983 */ /* 0x000e280000100800 */
[----:B------:R-:W0:Y:S01]  /*18cf0*/  LDL R161, [R1+0x1554] ;  /* 0x0015540001a17983 */ /* 0x000e220000100800 */
[----:B------:R-:W-:-:S02]  /*18d00*/  PRMT R87, RZ, 0x7610, R87 ;  /* 0x00007610ff577816 */ /* 0x000fc40000000057 */
[----:B------:R-:W-:Y:S02]  /*18d10*/  ISETP.GT.AND P1, PT, R23, 0x3e, PT ;  /* 0x0000003e1700780c */ /* 0x000fe40003f24270 */
[----:B0-----:R-:W-:-:S04]  /*18d20*/  @P0 LOP3.LUT R161, R161, R160, RZ, 0x3c, !PT ;  /* 0x000000a0a1a10212 */ /* 0x001fc800078e3cff */
[----:B------:R-:W-:-:S04]  /*18d30*/  @P0 LOP3.LUT R160, R161, R160, RZ, 0x3c, !PT ;  /* 0x000000a0a1a00212 */ /* 0x000fc800078e3cff */
[----:B------:R-:W-:-:S05]  /*18d40*/  @P0 LOP3.LUT R161, R161, R160, RZ, 0x3c, !PT ;  /* 0x000000a0a1a10212 */ /* 0x000fca00078e3cff */
[----:B------:R0:W3:Y:S04]  /*18d50*/  @P0 LDG.E.U16 R87, desc[UR60][R160.64] ;  /* 0x0000003ca0570981 */ /* 0x0000e8000c1e1500 */
[----:B------:R-:W2:Y:S01]  /*18d60*/  LDL R161, [R1+0x1488] ;  /* 0x0014880001a17983 */ /* 0x000ea20000100800 */
[----:B------:R-:W-:Y:S01]  /*18d70*/  PRMT R118, RZ, 0x7610, R118 ;  /* 0x00007610ff767816 */ /* 0x000fe20000000076 */
[----:B0-----:R-:W-:Y:S02]  /*18d80*/  @P1 IMAD.MOV.U32 R160, RZ, RZ, R71 ;  /* 0x000000ffffa01224 */ /* 0x001fe400078e0047 */
[----:B------:R-:W3:Y:S01]  /*18d90*/  LDL.LU R71, [R1+0xff4] ;  /* 0x000ff40001477983 */ /* 0x000ee20000300800 */
[----:B------:R-:W-:-:S03]  /*18da0*/  PRMT R117, RZ, 0x7610, R117 ;  /* 0x00007610ff757816 */ /* 0x000fc60000000075 */
[----:B--2---:R0:W2:Y:S04]  /*18db0*/  @P1 LDG.E.U16 R118, desc[UR60][R160.64] ;  /* 0x0000003ca0761981 */ /* 0x0040a8000c1e1500 */
[----:B------:R-:W4:Y:S01]  /*18dc0*/  LDL R161, [R1+0x1480] ;  /* 0x0014800001a17983 */ /* 0x000f220000100800 */
[----:B0-----:R-:W-:Y:S01]  /*18dd0*/  @P1 IMAD.MOV.U32 R160, RZ, RZ, R14 ;  /* 0x000000ffffa01224 */ /* 0x001fe200078e000e */
[----:B------:R-:W-:Y:S02]  /*18de0*/  PRMT R116, RZ, 0x7610, R116 ;  /* 0x00007610ff747816 */ /* 0x000fe40000000074 */
[----:B------:R-:W3:Y:S04]  /*18df0*/  LDL R14, [R1+0x1450] ;  /* 0x00145000010e7983 */ /* 0x000ee80000100800 */
[----:B------:R0:W-:Y:S04]  /*18e00*/  STL [R1+0x1d54], R158 ;  /* 0x001d549e01007387 */ /* 0x0001e80000100800 */
[----:B----4-:R1:W4:Y:S02]  /*18e10*/  @P1 LDG.E.U16 R117, desc[UR60][R160.64] ;  /* 0x0000003ca0751981 */ /* 0x010324000c1e1500 */
[----:B-1----:R-:W-:-:S02]  /*18e20*/  @P1 IMAD.MOV.U32 R160, RZ, RZ, R43 ;  /* 0x000000ffffa01224 */ /* 0x002fc400078e002b */
[----:B------:R-:W-:Y:S02]  /*18e30*/  @P1 IMAD.MOV.U32 R161, RZ, RZ, R158 ;  /* 0x000000ffffa11224 */ /* 0x000fe400078e009e */
[----:B0-----:R-:W2:Y:S04]  /*18e40*/  LDL.LU R158, [R1+0x1454] ;  /* 0x00145400019e7983 */ /* 0x001ea80000300800 */
[----:B------:R0:W4:Y:S04]  /*18e50*/  @P1 LDG.E.U16 R116, desc[UR60][R160.64] ;  /* 0x0000003ca0741981 */ /* 0x000128000c1e1500 */
[----:B------:R-:W3:Y:S01]  /*18e60*/  LDL R161, [R1+0x1470] ;  /* 0x0014700001a17983 */ /* 0x000ee20000100800 */
[----:B------:R-:W-:Y:S01]  /*18e70*/  PRMT R115, RZ, 0x7610, R115 ;  /* 0x00007610ff737816 */ /* 0x000fe20000000073 */
[----:B0-----:R-:W-:Y:S01]  /*18e80*/  @P1 IMAD.MOV.U32 R160, RZ, RZ, R40 ;  /* 0x000000ffffa01224 */ /* 0x001fe200078e0028 */
[----:B------:R-:W-:-:S04]  /*18e90*/  ISETP.GT.AND P0, PT, R23, 0x3f, PT ;  /* 0x0000003f1700780c */ /* 0x000fc80003f04270 */
[----:B---3--:R0:W3:Y:S04]  /*18ea0*/  @P1 LDG.E.U16 R115, desc[UR60][R160.64] ;  /* 0x0000003ca0731981 */ /* 0x0080e8000c1e1500 */
[----:B------:R-:W0:Y:S04]  /*18eb0*/  LDL R160, [R1+0x1468] ;  /* 0x0014680001a07983 */ /* 0x000e280000100800 */
[----:B------:R-:W0:Y:S01]  /*18ec0*/  LDL R161, [R1+0x146c] ;  /* 0x00146c0001a17983 */ /* 0x000e220000100800 */
[----:B------:R-:W-:Y:S02]  /*18ed0*/  PRMT R86, RZ, 0x7610, R86 ;  /* 0x00007610ff567816 */ /* 0x000fe40000000056 */
[----:B0-----:R-:W-:-:S04]  /*18ee0*/  @P0 LOP3.LUT R161, R161, R160, RZ, 0x3c, !PT ;  /* 0x000000a0a1a10212 */ /* 0x001fc800078e3cff */
[----:B------:R-:W-:-:S04]  /*18ef0*/  @P0 LOP3.LUT R160, R161, R160, RZ, 0x3c, !PT ;  /* 0x000000a0a1a00212 */ /* 0x000fc800078e3cff */
[----:B------:R-:W-:-:S05]  /*18f00*/  @P0 LOP3.LUT R161, R161, R160, RZ, 0x3c, !PT ;  /* 0x000000a0a1a10212 */ /* 0x000fca00078e3cff */
[----:B------:R0:W3:Y:S04]  /*18f10*/  @P0 LDG.E.U16 R86, desc[UR60][R160.64] ;  /* 0x0000003ca0560981 */ /* 0x0000e8000c1e1500 */
        /* <DEDUP_REMOVED lines=10> */
[----:B------:R-:W-:Y:S01]  /*18fc0*/  PRMT R83, RZ, 0x7610, R83 ;  /* 0x00007610ff537816 */ /* 0x000fe20000000053 */
[----:B--2---:R1:W-:Y:S01]  /*18fd0*/  STL [R1+0x1d58], R158 ;  /* 0x001d589e01007387 */ /* 0x0043e20000100800 */
[----:B0-----:R-:W-:-:S04]  /*18fe0*/  @P0 LOP3.LUT R161, R161, R160, RZ, 0x3c, !PT ;  /* 0x000000a0a1a10212 */ /* 0x001fc800078e3cff */
[----:B------:R-:W-:-:S04]  /*18ff0*/  @P0 LOP3.LUT R160, R161, R160, RZ, 0x3c, !PT ;  /* 0x000000a0a1a00212 */ /* 0x000fc800078e3cff */
[----:B------:R-:W-:-:S05]  /*19000*/  @P0 LOP3.LUT R161, R161, R160, RZ, 0x3c, !PT ;  /* 0x000000a0a1a10212 */ /* 0x000fca00078e3cff */
[----:B------:R0:W2:Y:S02]  /*19010*/  @P0 LDG.E.U16 R84, desc[UR60][R160.64] ;  /* 0x0000003ca0540981 */ /* 0x0000a4000c1e1500 */
[----:B0-----:R-:W-:Y:S02]  /*19020*/  @P0 IMAD.MOV.U32 R161, RZ, RZ, R14 ;  /* 0x000000ffffa10224 */ /* 0x001fe400078e000e */
[----:B------:R-:W0:Y:S01]  /*19030*/  S2R R14, SR_TID.X ;  /* 0x00000000000e7919 */ /* 0x000e220000002100 */
[----:B------:R-:W-:Y:S02]  /*19040*/  @P0 IMAD.MOV.U32 R160, RZ, RZ, R158 ;  /* 0x000000ffffa00224 */ /* 0x000fe400078e009e */
[----:B-1----:R-:W4:Y:S04]  /*19050*/  LDL.LU R158, [R1+0xfe8] ;  /* 0x000fe800019e7983 */ /* 0x002f280000300800 */
[----:B------:R1:W2:Y:S04]  /*19060*/  @P0 LDG.E.U16 R83, desc[UR60][R160.64] ;  /* 0x0000003ca0530981 */ /* 0x0002a8000c1e1500 */
[----:B------:R-:W3:Y:S04]  /*19070*/  LDL.LU R160, [R1+0xff0] ;  /* 0x000ff00001a07983 */ /* 0x000ee80000300800 */
[----:B------:R-:W4:Y:S01]  /*19080*/  LDL.LU R161, [R1+0xfec] ;  /* 0x000fec0001a17983 */ /* 0x000f220000300800 */
[----:B0-----:R-:W-:-:S04]  /*19090*/  LOP3.LUT R14, R14, 0x3f, RZ, 0xc0, !PT ;  /* 0x0000003f0e0e7812 */ /* 0x001fc800078ec0ff */
[----:B------:R-:W-:Y:S02]  /*190a0*/  ISETP.GE.AND P0, PT, R14, R23, PT ;  /* 0x000000170e00720c */ /* 0x000fe40003f06270 */
[----:B------:R-:W2:Y:S01]  /*190b0*/  LDL.LU R14, [R1+0x2688] ;  /* 0x00268800010e7983 */ /* 0x000ea20000300800 */
[----:B------:R-:W-:Y:S06]  /*190c0*/  BAR.SYNC.DEFER_BLOCKING 0x0 ;  /* 0x0000000000007b1d */ /* 0x000fec0000010000 */
[----:B--2---:R0:W-:Y:S04]  /*190d0*/  STS.U16 [R14], R71 ;  /* 0x000000470e007388 */ /* 0x0041e80000000400 */
[----:B------:R2:W-:Y:S04]  /*190e0*/  STS.U16 [R14+0x400], R59 ;  /* 0x0004003b0e007388 */ /* 0x0005e80000000400 */
[----:B------:R1:W-:Y:S04]  /*190f0*/  STS.U16 [R14+0x4400], R58 ;  /* 0x0044003a0e007388 */ /* 0x0003e80000000400 */
[----:B0-----:R-:W4:Y:S04]  /*19100*/  LDL.LU R71, [R1+0x2684] ;  /* 0x0026840001477983 */ /* 0x001f280000300800 */
[----:B--2---:R-:W2:Y:S04]  /*19110*/  LDL.LU R59, [R1+0x2680] ;  /* 0x00268000013b7983 */ /* 0x004ea80000300800 */
[----:B-1----:R-:W2:Y:S04]  /*19120*/  LDL.LU R58, [R1+0x267c] ;  /* 0x00267c00013a7983 */ /* 0x002ea80000300800 */
[----:B------:R0:W-:Y:S04]  /*19130*/  STS.U16 [R14+0x8400], R57 ;  /* 0x008400390e007388 */ /* 0x0001e80000000400 */
[----:B------:R1:W-:Y:S04]  /*19140*/  STS.U16 [R14+0xc400], R56 ;  /* 0x00c400380e007388 */ /* 0x0003e80000000400 */
[----:B------:R3:W-:Y:S04]  /*19150*/  STS.U16 [R14+0x800], R148 ;  /* 0x000800940e007388 */ /* 0x0007e80000000400 */
[----:B0-----:R-:W2:Y:S04]  /*19160*/  LDL.LU R57, [R1+0x2678] ;  /* 0x0026780001397983 */ /* 0x001ea80000300800 */
[----:B-1----:R-:W2:Y:S04]  /*19170*/  LDL.LU R56, [R1+0x2674] ;  /* 0x0026740001387983 */ /* 0x002ea80000300800 */
[----:B---3--:R-:W3:Y:S04]  /*19180*/  LDL.LU R148, [R1+0x2670] ;  /* 0x0026700001947983 */ /* 0x008ee80000300800 */
[----:B------:R0:W-:Y:S04]  /*19190*/  STS.U16 [R14+0x4800], R147 ;  /* 0x004800930e007388 */ /* 0x0001e80000000400 */
[----:B------:R1:W-:Y:S04]  /*191a0*/  STS.U16 [R14+0x8800], R146 ;  /* 0x008800920e007388 */ /* 0x0003e80000000400 */
[----:B------:R1:W-:Y:S04]  /*191b0*/  STS.U16 [R14+0xc800], R157 ;  /* 0x00c8009d0e007388 */ /* 0x0003e80000000400 */
[----:B0-----:R-:W2:Y:S04]  /*191c0*/  LDL.LU R147, [R1+0x266c] ;  /* 0x00266c0001937983 */ /* 0x001ea80000300800 */
[----:B-1----:R-:W3:Y:S04]  /*191d0*/  LDL.LU R146, [R1+0x2668] ;  /* 0x0026680001927983 */ /* 0x002ee80000300800 */
[----:B------:R-:W2:Y:S04]  /*191e0*/  LDL.LU R157, [R1+0x2664] ;  /* 0x00266400019d7983 */ /* 0x000ea80000300800 */
[----:B------:R0:W-:Y:S04]  /*191f0*/  STS.U16 [R14+0xc00], R18 ;  /* 0x000c00120e007388 */ /* 0x0001e80000000400 */
[----:B------:R1:W-:Y:S04]  /*19200*/  STS.U16 [R14+0x4c00], R19 ;  /* 0x004c00130e007388 */ /* 0x0003e80000000400 */
[----:B------:R1:W-:Y:S04]  /*19210*/  STS.U16 [R14+0x8c00], R152 ;  /* 0x008c00980e007388 */ /* 0x0003e80000000400 */
[----:B0-----:R-:W3:Y:S04]  /*19220*/  LDL.LU R18, [R1+0x2660] ;  /* 0x0026600001127983 */ /* 0x001ee80000300800 */
[----:B-1----:R-:W3:Y:S04]  /*19230*/  LDL.LU R19, [R1+0x265c] ;  /* 0x00265c0001137983 */ /* 0x002ee80000300800 */
[----:B------:R-:W3:Y:S04]  /*19240*/  LDL.LU R152, [R1+0x2658] ;  /* 0x0026580001987983 */ /* 0x000ee80000300800 */
        /* <DEDUP_REMOVED lines=8> */
[----:B0-----:R-:W3:Y:S04]  /*192d0*/  LDL.LU R156, [R1+0x2648] ;  /* 0x00264800019c7983 */ /* 0x001ee80000300800 */
[----:B-1----:R-:W2:Y:S04]  /*192e0*/  LDL.LU R13, [R1+0x2644] ;  /* 0x00264400010d7983 */ /* 0x002ea80000300800 */
[----:B------:R-:W-:Y:S04]  /*192f0*/  STS.U16 [R14+0x4000], R160 ;  /* 0x004000a00e007388 */ /* 0x000fe80000000400 */
[----:B----4-:R-:W-:Y:S04]  /*19300*/  STS.U16 [R14+0x8000], R161 ;  /* 0x008000a10e007388 */ /* 0x010fe80000000400 */
[----:B------:R-:W-:Y:S04]  /*19310*/  STS.U16 [R14+0xc000], R158 ;  /* 0x00c0009e0e007388 */ /* 0x000fe80000000400 */
        /* <DEDUP_REMOVED lines=12> */
[----:B------:R-:W-:Y:S04]  /*193e0*/  STL [R1+0x1cac], R14 ;  /* 0x001cac0e01007387 */ /* 0x000fe80000100800 */
[----:B--2---:R0:W-:Y:S04]  /*193f0*/  STS.U16 [R13+0x80], R157 ;  /* 0x0000809d0d007388 */ /* 0x0041e80000000400 */
[----:B---3--:R1:W-:Y:S04]  /*19400*/  STS.U16 [R13+0x4080], R146 ;  /* 0x004080920d007388 */ /* 0x0083e80000000400 */
[----:B------:R2:W-:Y:S04]  /*19410*/  STS.U16 [R13+0x8080], R147 ;  /* 0x008080930d007388 */ /* 0x0005e80000000400 */
[----:B0-----:R-:W3:Y:S04]  /*19420*/  LDL.LU R157, [R1+0x2640] ;  /* 0x00264000019d7983 */ /* 0x001ee80000300800 */
[----:B-1----:R-:W4:Y:S04]  /*19430*/  LDL.LU R146, [R1+0x263c] ;  /* 0x00263c0001927983 */ /* 0x002f280000300800 */
[----:B--2---:R-:W4:Y:S04]  /*19440*/  LDL.LU R147, [R1+0x2638] ;  /* 0x0026380001937983 */ /* 0x004f280000300800 */
[----:B------:R0:W-:Y:S04]  /*19450*/  STS.U16 [R13+0xc080], R148 ;  /* 0x00c080940d007388 */ /* 0x0001e80000000400 */
[----:B------:R1:W-:Y:S04]  /*19460*/  STS.U16 [R13+0x480], R149 ;  /* 0x000480950d007388 */ /* 0x0003e80000000400 */
[----:B------:R2:W-:Y:S04]  /*19470*/  STS.U16 [R13+0x4480], R150 ;  /* 0x004480960d007388 */ /* 0x0005e80000000400 */
[----:B0-----:R-:W3:Y:S04]  /*19480*/  LDL.LU R148, [R1+0x2634] ;  /* 0x0026340001947983 */ /* 0x001ee80000300800 */
[----:B-1----:R-:W3:Y:S04]  /*19490*/  LDL.LU R149, [R1+0x2630] ;  /* 0x0026300001957983 */ /* 0x002ee80000300800 */
[----:B--2---:R-:W2:Y:S04]  /*194a0*/  LDL.LU R150, [R1+0x262c] ;  /* 0x00262c0001967983 */ /* 0x004ea80000300800 */
[----:B------:R0:W-:Y:S04]  /*194b0*/  STS.U16 [R13+0x8480], R151 ;  /* 0x008480970d007388 */ /* 0x0001e80000000400 */
[----:B------:R1:W-:Y:S04]  /*194c0*/  STS.U16 [R13+0xc480], R48 ;  /* 0x00c480300d007388 */ /* 0x0003e80000000400 */
[----:B------:R1:W-:Y:S04]  /*194d0*/  STS.U16 [R13+0x880], R49 ;  /* 0x000880310d007388 */ /* 0x0003e80000000400 */
[----:B0-----:R-:W2:Y:S04]  /*194e0*/  LDL.LU R151, [R1+0x2628] ;  /* 0x0026280001977983 */ /* 0x001ea80000300800 */
[----:B-1----:R-:W4:Y:S04]  /*194f0*/  LDL.LU R48, [R1+0x2624] ;  /* 0x0026240001307983 */ /* 0x002f280000300800 */
[----:B------:R-:W3:Y:S04]  /*19500*/  LDL.LU R49, [R1+0x2620] ;  /* 0x0026200001317983 */ /* 0x000ee80000300800 */
        /* <DEDUP_REMOVED lines=10> */
[----:B-1----:R-:W2:Y:S04]  /*195b0*/  LDL.LU R54, [R1+0x260c] ;  /* 0x00260c0001367983 */ /* 0x002ea80000300800 */
[----:B------:R-:W3:Y:S04]  /*195c0*/  LDL.LU R55, [R1+0x2608] ;  /* 0x0026080001377983 */ /* 0x000ee80000300800 */
[----:B------:R0:W-:Y:S04]  /*195d0*/  STS.U16 [R13+0xcc80], R12 ;  /* 0x00cc800c0d007388 */ /* 0x0001e80000000400 */
[----:B0-----:R-:W4:Y:S04]  /*195e0*/  LDL.LU R12, [R1+0x2604] ;  /* 0x00260400010c7983 */ /* 0x001f280000300800 */
        /* <DEDUP_REMOVED lines=17> */
[----:B----4-:R0:W-:Y:S04]  /*19700*/  STS.U16 [R12+0x100], R56 ;  /* 0x000100380c007388 */ /* 0x0101e80000000400 */
[----:B------:R1:W-:Y:S04]  /*19710*/  STS.U16 [R12+0x4100], R57 ;  /* 0x004100390c007388 */ /* 0x0003e80000000400 */
[----:B------:R4:W-:Y:S04]  /*19720*/  STS.U16 [R12+0x8100], R58 ;  /* 0x0081003a0c007388 */ /* 0x0009e80000000400 */
[----:B0-----:R-:W2:Y:S04]  /*19730*/  LDL.LU R56, [R1+0x2600] ;  /* 0x0026000001387983 */ /* 0x001ea80000300800 */
[----:B-1----:R-:W3:Y:S04]  /*19740*/  LDL.LU R57, [R1+0x25fc] ;  /* 0x0025fc0001397983 */ /* 0x002ee80000300800 */
[----:B----4-:R-:W4:Y:S04]  /*19750*/  LDL.LU R58, [R1+0x25f8] ;  /* 0x0025f800013a7983 */ /* 0x010f280000300800 */
[----:B------:R0:W-:Y:S04]  /*19760*/  STS.U16 [R12+0xc100], R59 ;  /* 0x00c1003b0c007388 */ /* 0x0001e80000000400 */
[----:B------:R1:W-:Y:S04]  /*19770*/  STS.U16 [R12+0x500], R60 ;  /* 0x0005003c0c007388 */ /* 0x0003e80000000400 */
[----:B------:R1:W-:Y:S04]  /*19780*/  STS.U16 [R12+0x4500], R61 ;  /* 0x0045003d0c007388 */ /* 0x0003e80000000400 */
[----:B0-----:R-:W2:Y:S04]  /*19790*/  LDL.LU R59, [R1+0x25f4] ;  /* 0x0025f400013b7983 */ /* 0x001ea80000300800 */
[----:B-1----:R-:W3:Y:S04]  /*197a0*/  LDL.LU R60, [R1+0x25f0] ;  /* 0x0025f000013c7983 */ /* 0x002ee80000300800 */
[----:B------:R-:W4:Y:S04]  /*197b0*/  LDL.LU R61, [R1+0x25ec] ;  /* 0x0025ec00013d7983 */ /* 0x000f280000300800 */
        /* <DEDUP_REMOVED lines=19> */
[----:B0-----:R-:W2:Y:S04]  /*198f0*/  LDL.LU R11, [R1+0x25c4] ;  /* 0x0025c400010b7983 */ /* 0x001ea80000300800 */
        /* <DEDUP_REMOVED lines=18> */
[----:B------:R1:W-:Y:S04]  /*19a20*/  STS.U16 [R11+0x4180], R72 ;  /* 0x004180480b007388 */ /* 0x0003e80000000400 */
[----:B------:R2:W-:Y:S04]  /*19a30*/  STS.U16 [R11+0x8180], R73 ;  /* 0x008180490b007388 */ /* 0x0005e80000000400 */
[----:B0-----:R-:W3:Y:S04]  /*19a40*/  LDL.LU R71, [R1+0x25c0] ;  /* 0x0025c00001477983 */ /* 0x001ee80000300800 */
[----:B-1----:R-:W4:Y:S04]  /*19a50*/  LDL.LU R72, [R1+0x25bc] ;  /* 0x0025bc0001487983 */ /* 0x002f280000300800 */
[----:B--2---:R-:W2:Y:S04]  /*19a60*/  LDL.LU R73, [R1+0x25b8] ;  /* 0x0025b80001497983 */ /* 0x004ea80000300800 */
[----:B------:R0:W-:Y:S04]  /*19a70*/  STS.U16 [R11+0xc180], R74 ;  /* 0x00c1804a0b007388 */ /* 0x0001e80000000400 */
[----:B------:R1:W-:Y:S04]  /*19a80*/  STS.U16 [R11+0x580], R75 ;  /* 0x0005804b0b007388 */ /* 0x0003e80000000400 */
[----:B------:R1:W-:Y:S04]  /*19a90*/  STS.U16 [R11+0x4580], R76 ;  /* 0x0045804c0b007388 */ /* 0x0003e80000000400 */
[----:B0-----:R-:W3:Y:S04]  /*19aa0*/  LDL.LU R74, [R1+0x25b4] ;  /* 0x0025b400014a7983 */ /* 0x001ee80000300800 */
[----:B-1----:R-:W4:Y:S04]  /*19ab0*/  LDL.LU R75, [R1+0x25b0] ;  /* 0x0025b000014b7983 */ /* 0x002f280000300800 */
[----:B------:R-:W2:Y:S04]  /*19ac0*/  LDL.LU R76, [R1+0x25ac] ;  /* 0x0025ac00014c7983 */ /* 0x000ea80000300800 */
        /* <DEDUP_REMOVED lines=14> */
[----:B0-----:R-:W3:Y:S04]  /*19bb0*/  LDL.LU R10, [R1+0x2590] ;  /* 0x00259000010a7983 */ /* 0x001ee80000300800 */
[----:B-1----:R-:W4:Y:S04]  /*19bc0*/  LDL.LU R9, [R1+0x258c] ;  /* 0x00258c0001097983 */ /* 0x002f280000300800 */
[----:B------:R0:W-:Y:S04]  /*19bd0*/  STS.U16 [R11+0x8d80], R8 ;  /* 0x008d80080b007388 */ /* 0x0001e80000000400 */
[----:B0-----:R-:W2:Y:S04]  /*19be0*/  LDL.LU R8, [R1+0x2588] ;  /* 0x0025880001087983 */ /* 0x001ea80000300800 */
[----:B------:R0:W-:Y:S04]  /*19bf0*/  STS.U16 [R11+0xcd80], R7 ;  /* 0x00cd80070b007388 */ /* 0x0001e80000000400 */
[----:B------:R-:W-:Y:S04]  /*19c00*/  STS.U16 [R11+0x1180], R244 ;  /* 0x001180f40b007388 */ /* 0x000fe80000000400 */
[----:B------:R-:W-:Y:S04]  /*19c10*/  STS.U16 [R11+0x5180], R243 ;  /* 0x005180f30b007388 */ /* 0x000fe80000000400 */
        /* <DEDUP_REMOVED lines=16> */
[----:B---3--:R0:W-:Y:S04]  /*19d20*/  STS.U16 [R10+0x200], R6 ;  /* 0x000200060a007388 */ /* 0x0081e80000000400 */
        /* <DEDUP_REMOVED lines=8> */
[----:B0-----:R-:W3:Y:S04]  /*19db0*/  LDL.LU R3, [R1+0x2574] ;  /* 0x0025740001037983 */ /* 0x001ee80000300800 */
[----:B-1----:R-:W3:Y:S01]  /*19dc0*/  LDL.LU R0, [R1+0x2570] ;  /* 0x0025700001007983 */ /* 0x002ee20000300800 */
[----:B------:R-:W-:Y:S01]  /*19dd0*/  PRMT R48, RZ, 0x7610, R48 ;  /* 0x00007610ff307816 */ /* 0x000fe20000000030 */
[----:B----4-:R-:W0:Y:S02]  /*19de0*/  LDC R15, c[0x0][0x238] ;  /* 0x00008e00ff0f7b82 */ /* 0x010e240000000800 */
        /* <DEDUP_REMOVED lines=27> */
[----:B------:R1:W-:Y:S04]  /*19fa0*/  STS.U16 [R9+0xce80], R22 ;  /* 0x00ce801609007388 */ /* 0x0003e80000000400 */
        /* <DEDUP_REMOVED lines=14> */
[----:B------:R4:W-:Y:S04]  /*1a090*/  STS.U16 [R9+0x8e80], R27 ;  /* 0x008e801b09007388 */ /* 0x0009e80000000400 */
[----:B-1----:R-:W3:Y:S04]  /*1a0a0*/  LDL.LU R22, [R1+0x1098] ;  /* 0x0010980001167983 */ /* 0x002ee80000300800 */
        /* <DEDUP_REMOVED lines=18> */
[----:B----4-:R-:W2:Y:S04]  /*1a1d0*/  LDL R27, [R1+0x1c6c] ;  /* 0x001c6c00011b7983 */ /* 0x010ea80000100800 */
[----:B-1----:R-:W4:Y:S04]  /*1a1e0*/  LDL R26, [R1+0x1c70] ;  /* 0x001c7000011a7983 */ /* 0x002f280000100800 */
[----:B------:R-:W2:Y:S04]  /*1a1f0*/  LDL.LU R28, [R1+0x1094] ;  /* 0x00109400011c7983 */ /* 0x000ea80000300800 */
[----:B------:R-:W4:Y:S04]  /*1a200*/  LDL R33, [R1+0x1c38] ;  /* 0x001c380001217983 */ /* 0x000f280000100800 */
[----:B------:R-:W4:Y:S04]  /*1a210*/  LDL R29, [R1+0x1c60] ;  /* 0x001c6000011d7983 */ /* 0x000f280000100800 */
[----:B------:R1:W-:Y:S04]  /*1a220*/  STS.U16 [R8+0x4300], R25 ;  /* 0x0043001908007388 */ /* 0x0003e80000000400 */
[----:B------:R-:W4:Y:S04]  /*1a230*/  LDL R32, [R1+0x1c4c] ;  /* 0x001c4c0001207983 */ /* 0x000f280000100800 */
[----:B------:R0:W-:Y:S04]  /*1a240*/  STS.U16 [R8+0x8300], R24 ;  /* 0x0083001808007388 */ /* 0x0001e80000000400 */
[----:B-1----:R-:W4:Y:S04]  /*1a250*/  LDL R25, [R1+0x1c50] ;  /* 0x001c500001197983 */ /* 0x002f280000100800 */
[----:B------:R-:W-:Y:S04]  /*1a260*/  STS.U16 [R8+0xc300], R21 ;  /* 0x00c3001508007388 */ /* 0x000fe80000000400 */
[----:B------:R-:W-:Y:S04]  /*1a270*/  STS.U16 [R8+0x700], R20 ;  /* 0x0007001408007388 */ /* 0x000fe80000000400 */
[----:B------:R-:W-:Y:S04]  /*1a280*/  STS.U16 [R8+0x4700], R17 ;  /* 0x0047001108007388 */ /* 0x000fe80000000400 */
[----:B------:R-:W-:Y:S04]  /*1a290*/  STS.U16 [R8+0x8700], R16 ;  /* 0x0087001008007388 */ /* 0x000fe80000000400 */
[----:B------:R-:W4:Y:S04]  /*1a2a0*/  LDL R35, [R1+0x142c] ;  /* 0x00142c0001237983 */ /* 0x000f280000100800 */
[----:B------:R-:W4:Y:S04]  /*1a2b0*/  LDL R34, [R1+0x1430] ;  /* 0x0014300001227983 */ /* 0x000f280000100800 */
[----:B------:R1:W-:Y:S04]  /*1a2c0*/  STS.U16 [R8+0xc700], R2 ;  /* 0x00c7000208007388 */ /* 0x0003e80000000400 */
[----:B------:R-:W4:Y:S04]  /*1a2d0*/  LDL R31, [R1+0x140c] ;  /* 0x00140c00011f7983 */ /* 0x000f280000100800 */
[----:B0-----:R-:W4:Y:S04]  /*1a2e0*/  LDL R24, [R1+0x1410] ;  /* 0x0014100001187983 */ /* 0x001f280000100800 */
[----:B-1----:R-:W4:Y:S04]  /*1a2f0*/  LDL R2, [R1+0x13f0] ;  /* 0x0013f00001027983 */ /* 0x002f280000100800 */
[----:B------:R-:W4:Y:S04]  /*1a300*/  LDL.LU R9, [R1+0x10b0] ;  /* 0x0010b00001097983 */ /* 0x000f280000300800 */
        /* <DEDUP_REMOVED lines=8> */
[----:B------:R-:W4:Y:S01]  /*1a390*/  LDL.LU R16, [R1+0x10a4] ;  /* 0x0010a40001107983 */ /* 0x000f220000300800 */
[----:B---3--:R-:W-:-:S03]  /*1a3a0*/  @!P0 IMAD.MOV.U32 R160, RZ, RZ, R22 ;  /* 0x000000ffffa08224 */ /* 0x008fc600078e0016 */
[----:B------:R0:W-:Y:S04]  /*1a3b0*/  STL [R1+0x1cc4], R22 ;  /* 0x001cc41601007387 */ /* 0x0001e80000100800 */
[----:B0-----:R-:W3:Y:S01]  /*1a3c0*/  LDL.LU R22, [R1+0x10dc] ;  /* 0x0010dc0001167983 */ /* 0x001ee20000300800 */
[----:B------:R-:W-:Y:S02]  /*1a3d0*/  PRMT R82, RZ, 0x7610, R82 ;  /* 0x00007610ff527816 */ /* 0x000fe40000000052 */
[----:B------:R-:W-:Y:S01]  /*1a3e0*/  PRMT R81, RZ, 0x7610, R81 ;  /* 0x00007610ff517816 */ /* 0x000fe20000000051 */
[----:B------:R-:W3:Y:S01]  /*1a3f0*/  LDL R36, [R1+0x12ec] ;  /* 0x0012ec0001247983 */ /* 0x000ee20000100800 */
[----:B--2---:R-:W-:-:S05]  /*1a400*/  @!P0 IMAD.MOV.U32 R161, RZ, RZ, R28 ;  /* 0x000000ffffa18224 */ /* 0x004fca00078e001c */
[----:B------:R0:W2:Y:S02]  /*1a410*/  @!P0 LDG.E.U16 R48, desc[UR60][R160.64] ;  /* 0x0000003ca0308981 */ /* 0x0000a4000c1e1500 */
[----:B0-----:R-:W-:Y:S02]  /*1a420*/  @!P0 IMAD.MOV.U32 R161, RZ, RZ, R27 ;  /* 0x000000ffffa18224 */ /* 0x001fe400078e001b */
[----:B------:R-:W3:Y:S01]  /*1a430*/  LDL R27, [R1+0x13ec] ;  /* 0x0013ec00011b7983 */ /* 0x000ee20000100800 */
[----:B----4-:R-:W-:-:S03]  /*1a440*/  @!P0 IMAD.MOV.U32 R160, RZ, RZ, R26 ;  /* 0x000000ffffa08224 */ /* 0x010fc600078e001a */
[----:B------:R-:W4:Y:S04]  /*1a450*/  LDL R26, [R1+0x13d0] ;  /* 0x0013d000011a7983 */ /* 0x000f280000100800 */
[----:B------:R0:W2:Y:S02]  /*1a460*/  @!P0 LDG.E.U16 R82, desc[UR60][R160.64] ;  /* 0x0000003ca0528981 */ /* 0x0000a4000c1e1500 */
[----:B0-----:R-:W-:Y:S02]  /*1a470*/  @!P0 IMAD.MOV.U32 R161, RZ, RZ, R33 ;  /* 0x000000ffffa18224 */ /* 0x001fe400078e0021 */
[----:B------:R-:W2:Y:S01]  /*1a480*/  LDL R33, [R1+0x13cc] ;  /* 0x0013cc0001217983 */ /* 0x000ea20000100800 */
[----:B------:R-:W-:-:S03]  /*1a490*/  @!P0 IMAD.MOV.U32 R160, RZ, RZ, R29 ;  /* 0x000000ffffa08224 */ /* 0x000fc600078e001d */
[----:B------:R-:W2:Y:S01]  /*1a4a0*/  LDL R29, [R1+0x13b0] ;  /* 0x0013b000011d7983 */ /* 0x000ea20000100800 */
[----:B------:R-:W-:-:S03]  /*1a4b0*/  PRMT R80, RZ, 0x7610, R80 ;  /* 0x00007610ff507816 */ /* 0x000fc60000000050 */
[----:B------:R0:W2:Y:S01]  /*1a4c0*/  @!P0 LDG.E.U16 R81, desc[UR60][R160.64] ;  /* 0x0000003ca0518981 */ /* 0x0000a2000c1e1500 */
[----:B------:R-:W-:Y:S01]  /*1a4d0*/  PRMT R79, RZ, 0x7610, R79 ;  /* 0x00007610ff4f7816 */ /* 0x000fe2000000004f */
[----:B0-----:R-:W-:Y:S02]  /*1a4e0*/  @!P0 IMAD.MOV.U32 R160, RZ, RZ, R25 ;  /* 0x000000ffffa08224 */ /* 0x001fe400078e0019 */
[----:B------:R-:W-:Y:S01]  /*1a4f0*/  @!P0 IMAD.MOV.U32 R161, RZ, RZ, R32 ;  /* 0x000000ffffa18224 */ /* 0x000fe200078e0020 */
[----:B------:R-:W2:Y:S04]  /*1a500*/  LDL R25, [R1+0x1390] ;  /* 0x0013900001197983 */ /* 0x000ea80000100800 */
[----:B------:R-:W2:Y:S04]  /*1a510*/  LDL R32, [R1+0x13ac] ;  /* 0x0013ac0001207983 */ /* 0x000ea80000100800 */
[----:B------:R0:W2:Y:S01]  /*1a520*/  @!P0 LDG.E.U16 R80, desc[UR60][R160.64] ;  /* 0x0000003ca0508981 */ /* 0x0000a2000c1e1500 */
[----:B------:R-:W-:Y:S01]  /*1a530*/  PRMT R78, RZ, 0x7610, R78 ;  /* 0x00007610ff4e7816 */ /* 0x000fe2000000004e */
[----:B0-----:R-:W-:-:S02]  /*1a540*/  @!P0 IMAD.MOV.U32 R160, RZ, RZ, R34 ;  /* 0x000000ffffa08224 */ /* 0x001fc400078e0022 */
[----:B------:R-:W-:Y:S01]  /*1a550*/  @!P0 IMAD.MOV.U32 R161, RZ, RZ, R35 ;  /* 0x000000ffffa18224 */ /* 0x000fe200078e0023 */
[----:B------:R-:W2:Y:S04]  /*1a560*/  LDL R34, [R1+0x138c] ;  /* 0x00138c0001227983 */ /* 0x000ea80000100800 */
[----:B------:R0:W2:Y:S01]  /*1a570*/  @!P0 LDG.E.U16 R79, desc[UR60][R160.64] ;  /* 0x0000003ca04f8981 */ /* 0x0000a2000c1e1500 */
[----:B------:R-:W-:Y:S02]  /*1a580*/  PRMT R77, RZ, 0x7610, R77 ;  /* 0x00007610ff4d7816 */ /* 0x000fe4000000004d */
[----:B------:R-:W-:Y:S01]  /*1a590*/  PRMT R76, RZ, 0x7610, R76 ;  /* 0x00007610ff4c7816 */ /* 0x000fe2000000004c */
[----:B------:R-:W2:Y:S01]  /*1a5a0*/  LDL R35, [R1+0x12f0] ;  /* 0x0012f00001237983 */ /* 0x000ea20000100800 */
[----:B0-----:R-:W-:-:S03]  /*1a5b0*/  @!P0 IMAD.MOV.U32 R161, RZ, RZ, R31 ;  /* 0x000000ffffa18224 */ /* 0x001fc600078e001f */
[----:B------:R-:W2:Y:S01]  /*1a5c0*/  LDL R31, [R1+0x136c] ;  /* 0x00136c00011f7983 */ /* 0x000ea20000100800 */
[----:B------:R-:W-:-:S03]  /*1a5d0*/  @!P0 IMAD.MOV.U32 R160, RZ, RZ, R24 ;  /* 0x000000ffffa08224 */ /* 0x000fc600078e0018 */
[----:B------:R-:W2:Y:S04]  /*1a5e0*/  LDL R24, [R1+0x1370] ;  /* 0x0013700001187983 */ /* 0x000ea80000100800 */
[----:B------:R0:W2:Y:S02]  /*1a5f0*/  @!P0 LDG.E.U16 R78, desc[UR60][R160.64] ;  /* 0x0000003ca04e8981 */ /* 0x0000a4000c1e1500 */
[----:B0-----:R-:W-:Y:S02]  /*1a600*/  @!P0 IMAD.MOV.U32 R160, RZ, RZ, R2 ;  /* 0x000000ffffa08224 */ /* 0x001fe400078e0002 */
[----:B------:R-:W2:Y:S01]  /*1a610*/  LDL R2, [R1+0x1350] ;  /* 0x0013500001027983 */ /* 0x000ea20000100800 */
[----:B---3--:R-:W-:-:S03]  /*1a620*/  @!P0 IMAD.MOV.U32 R161, RZ, RZ, R27 ;  /* 0x000000ffffa18224 */ /* 0x008fc600078e001b */
[----:B------:R-:W3:Y:S04]  /*1a630*/  LDL R27, [R1+0x134c] ;  /* 0x00134c00011b7983 */ /* 0x000ee80000100800 */
[----:B------:R4:W3:Y:S02]  /*1a640*/  @!P0 LDG.E.U16 R77, desc[UR60][R160.64] ;  /* 0x0000003ca04d8981 */ /* 0x0008e4000c1e1500 */
[----:B----4-:R-:W-:Y:S02]  /*1a650*/  @!P0 IMAD.MOV.U32 R160, RZ, RZ, R26 ;  /* 0x000000ffffa08224 */ /* 0x010fe400078e001a */
[----:B------:R-:W4:Y:S01]  /*1a660*/  LDL R26, [R1+0x1330] ;  /* 0x00133000011a7983 */ /* 0x000f220000100800 */
[----:B--2---:R-:W-:-:S03]  /*1a670*/  @!P0 IMAD.MOV.U32 R161, RZ, RZ, R33 ;  /* 0x000000ffffa18224 */ /* 0x004fc600078e0021 */
[----:B------:R-:W2:Y:S04]  /*1a680*/  LDL R33, [R1+0x132c] ;  /* 0x00132c0001217983 */ /* 0x000ea80000100800 */
[----:B------:R0:W2:Y:S01]  /*1a690*/  @!P0 LDG.E.U16 R76, desc[UR60][R160.64] ;  /* 0x0000003ca04c8981 */ /* 0x0000a2000c1e1500 */
[----:B------:R-:W-:Y:S01]  /*1a6a0*/  PRMT R75, RZ, 0x7610, R75 ;  /* 0x00007610ff4b7816 */ /* 0x000fe2000000004b */
[----:B0-----:R-:W-:Y:S02]  /*1a6b0*/  @!P0 IMAD.MOV.U32 R160, RZ, RZ, R29 ;  /* 0x000000ffffa08224 */ /* 0x001fe400078e001d */
[----:B------:R-:W2:Y:S01]  /*1a6c0*/  LDL R29, [R1+0x1310] ;  /* 0x00131000011d7983 */ /* 0x000ea20000100800 */
[----:B------:R-:W-:Y:S01]  /*1a6d0*/  PRMT R74, RZ, 0x7610, R74 ;  /* 0x00007610ff4a7816 */ /* 0x000fe2000000004a */
[----:B------:R-:W-:-:S02]  /*1a6e0*/  @!P0 IMAD.MOV.U32 R161, RZ, RZ, R32 ;  /* 0x000000ffffa18224 */ /* 0x000fc400078e0020 */
[----:B------:R-:W2:Y:S04]  /*1a6f0*/  LDL R32, [R1+0x130c] ;  /* 0x00130c0001207983 */ /* 0x000ea80000100800 */
[----:B------:R0:W2:Y:S01]  /*1a700*/  @!P0 LDG.E.U16 R75, desc[UR60][R160.64] ;  /* 0x0000003ca04b8981 */ /* 0x0000a2000c1e1500 */
[----:B------:R-:W-:Y:S01]  /*1a710*/  PRMT R73, RZ, 0x7610, R73 ;  /* 0x00007610ff497816 */ /* 0x000fe20000000049 */
[----:B0-----:R-:W-:Y:S02]  /*1a720*/  @!P0 IMAD.MOV.U32 R160, RZ, RZ, R25 ;  /* 0x000000ffffa08224 */ /* 0x001fe400078e0019 */
[----:B------:R-:W-:Y:S01]  /*1a730*/  @!P0 IMAD.MOV.U32 R161, RZ, RZ, R34 ;  /* 0x000000ffffa18224 */ /* 0x000fe200078e0022 */
[----:B------:R-:W2:Y:S04]  /*1a740*/  LDL R25, [R1+0x12d0] ;  /* 0x0012d00001197983 */ /* 0x000ea80000100800 */
[----:B------:R0:W2:Y:S01]  /*1a750*/  @!P0 LDG.E.U16 R74, desc[UR60][R160.64] ;  /* 0x0000003ca04a8981 */ /* 0x0000a2000c1e1500 */
[----:B------:R-:W-:-:S02]  /*1a760*/  PRMT R72, RZ, 0x7610, R72 ;  /* 0x00007610ff487816 */ /* 0x000fc40000000048 */
        /* <DEDUP_REMOVED lines=26> */
[----:B------:R-:W-:-:S05]  /*1a910*/  @!P0 IMAD.MOV.U32 R161, RZ, RZ, R36 ;  /* 0x000000ffffa18224 */ /* 0x000fca00078e0024 */
[----:B------:R0:W2:Y:S01]  /*1a920*/  @!P0 LDG.E.U16 R69, desc[UR60][R160.64] ;  /* 0x0000003ca0458981 */ /* 0x0000a2000c1e1500 */
[----:B------:R-:W-:Y:S01]  /*1a930*/  PRMT R67, RZ, 0x7610, R67 ;  /* 0x00007610ff437816 */ /* 0x000fe20000000043 */
[----:B0-----:R-:W-:Y:S02]  /*1a940*/  @!P0 IMAD.MOV.U32 R161, RZ, RZ, R31 ;  /* 0x000000ffffa18224 */ /* 0x001fe400078e001f */
        /* <DEDUP_REMOVED lines=9> */
[----:B0-----:R-:W-:Y:S02]  /*1a9e0*/  @!P0 IMAD.MOV.U32 R160, RZ, RZ, R2 ;  /* 0x000000ffffa08224 */ /* 0x001fe400078e0002 */
[----:B------:R-:W3:Y:S01]  /*1a9f0*/  LDL R2, [R1+0x11f0] ;  /* 0x0011f00001027983 */ /* 0x000ee20000100800 */
[----:B----4-:R-:W-:-:S03]  /*1aa00*/  @!P0 IMAD.MOV.U32 R161, RZ, RZ, R26 ;  /* 0x000000ffffa18224 */ /* 0x010fc600078e001a */
[----:B------:R-:W4:Y:S01]  /*1aa10*/  LDL R26, [R1+0x11ec] ;  /* 0x0011ec00011a7983 */ /* 0x000f220000100800 */
[----:B------:R-:W-:Y:S02]  /*1aa20*/  PRMT R66, RZ, 0x7610, R66 ;  /* 0x00007610ff427816 */ /* 0x000fe40000000042 */
[----:B------:R-:W-:-:S04]  /*1aa30*/  PRMT R65, RZ, 0x7610, R65 ;  /* 0x00007610ff417816 */ /* 0x000fc80000000041 */
[----:B------:R2:W4:Y:S02]  /*1aa40*/  @!P0 LDG.E.U16 R66, desc[UR60][R160.64] ;  /* 0x0000003ca0428981 */ /* 0x000524000c1e1500 */
[----:B--2---:R-:W-:Y:S02]  /*1aa50*/  @!P0 IMAD.MOV.U32 R160, RZ, RZ, R33 ;  /* 0x000000ffffa08224 */ /* 0x004fe400078e0021 */
[----:B------:R-:W-:Y:S01]  /*1aa60*/  @!P0 IMAD.MOV.U32 R161, RZ, RZ, R34 ;  /* 0x000000ffffa18224 */ /* 0x000fe200078e0022 */
[----:B------:R-:W2:Y:S04]  /*1aa70*/  LDL.LU R33, [R1+0x11cc] ;  /* 0x0011cc0001217983 */ /* 0x000ea80000300800 */
[----:B------:R0:W2:Y:S04]  /*1aa80*/  @!P0 LDG.E.U16 R65, desc[UR60][R160.64] ;  /* 0x0000003ca0418981 */ /* 0x0000a8000c1e1500 */
[----:B------:R-:W2:Y:S04]  /*1aa90*/  LDL R37, [R1+0x11b0] ;  /* 0x0011b00001257983 */ /* 0x000ea80000100800 */
[----:B------:R-:W2:Y:S01]  /*1aaa0*/  LDL R36, [R1+0x1190] ;  /* 0x0011900001247983 */ /* 0x000ea20000100800 */
[----:B0-----:R-:W-:-:S03]  /*1aab0*/  @!P0 IMAD.MOV.U32 R160, RZ, RZ, R29 ;  /* 0x000000ffffa08224 */ /* 0x001fc600078e001d */
[----:B------:R-:W2:Y:S04]  /*1aac0*/  LDL R29, [R1+0x1170] ;  /* 0x00117000011d7983 */ /* 0x000ea80000100800 */
[----:B------:R-:W2:Y:S04]  /*1aad0*/  LDL.LU R45, [R1+0x11d0] ;  /* 0x0011d000012d7983 */ /* 0x000ea80000300800 */
[----:B------:R-:W2:Y:S01]  /*1aae0*/  LDL.LU R42, [R1+0x11ac] ;  /* 0x0011ac00012a7983 */ /* 0x000ea20000300800 */
[----:B------:R-:W-:Y:S01]  /*1aaf0*/  PRMT R64, RZ, 0x7610, R64 ;  /* 0x00007610ff407816 */ /* 0x000fe20000000040 */
[----:B------:R-:W-:-:S02]  /*1ab00*/  @!P0 IMAD.MOV.U32 R161, RZ, RZ, R32 ;  /* 0x000000ffffa18224 */ /* 0x000fc400078e0020 */
[----:B------:R-:W2:Y:S01]  /*1ab10*/  LDL.LU R158, [R1+0x118c] ;  /* 0x00118c00019e7983 */ /* 0x000ea20000300800 */
[----:B------:R-:W-:-:S03]  /*1ab20*/  PRMT R63, RZ, 0x7610, R63 ;  /* 0x00007610ff3f7816 */ /* 0x000fc6000000003f */
[----:B------:R0:W2:Y:S01]  /*1ab30*/  @!P0 LDG.E.U16 R64, desc[UR60][R160.64] ;  /* 0x0000003ca0408981 */ /* 0x0000a2000c1e1500 */
[----:B------:R-:W-:-:S03]  /*1ab40*/  PRMT R62, RZ, 0x7610, R62 ;  /* 0x00007610ff3e7816 */ /* 0x000fc6000000003e */
[----:B------:R-:W2:Y:S04]  /*1ab50*/  LDL R34, [R1+0x112c] ;  /* 0x00112c0001227983 */ /* 0x000ea80000100800 */
        /* <DEDUP_REMOVED lines=14> */
[----:B------:R-:W4:Y:S04]  /*1ac40*/  LDL.LU R35, [R1+0x1130] ;  /* 0x0011300001237983 */ /* 0x000f280000300800 */
[----:B------:R-:W3:Y:S01]  /*1ac50*/  LDL.LU R26, [R1+0x1150] ;  /* 0x00115000011a7983 */ /* 0x000ee20000300800 */
[----:B------:R-:W-:Y:S02]  /*1ac60*/  PRMT R61, RZ, 0x7610, R61 ;  /* 0x00007610ff3d7816 */ /* 0x000fe4000000003d */
[----:B------:R-:W-:-:S04]  /*1ac70*/  PRMT R60, RZ, 0x7610, R60 ;  /* 0x00007610ff3c7816 */ /* 0x000fc8000000003c */
[----:B------:R2:W4:Y:S01]  /*1ac80*/  @!P0 LDG.E.U16 R61, desc[UR60][R160.64] ;  /* 0x0000003ca03d8981 */ /* 0x000522000c1e1500 */
[----:B------:R-:W-:Y:S01]  /*1ac90*/  PRMT R59, RZ, 0x7610, R59 ;  /* 0x00007610ff3b7816 */ /* 0x000fe2000000003b */
[----:B--2---:R-:W-:Y:S01]  /*1aca0*/  @!P0 IMAD.MOV.U32 R161, RZ, RZ, R33 ;  /* 0x000000ffffa18224 */ /* 0x004fe200078e0021 */
[----:B------:R-:W-:Y:S01]  /*1acb0*/  PRMT R58, RZ, 0x7610, R58 ;  /* 0x00007610ff3a7816 */ /* 0x000fe2000000003a */
[----:B------:R-:W-:-:S05]  /*1acc0*/  @!P0 IMAD.MOV.U32 R160, RZ, RZ, R45 ;  /* 0x000000ffffa08224 */ /* 0x000fca00078e002d */
[----:B------:R0:W2:Y:S02]  /*1acd0*/  @!P0 LDG.E.U16 R60, desc[UR60][R160.64] ;  /* 0x0000003ca03c8981 */ /* 0x0000a4000c1e1500 */
[----:B0-----:R-:W-:Y:S02]  /*1ace0*/  @!P0 IMAD.MOV.U32 R160, RZ, RZ, R37 ;  /* 0x000000ffffa08224 */ /* 0x001fe400078e0025 */
[----:B------:R-:W-:-:S05]  /*1acf0*/  @!P0 IMAD.MOV.U32 R161, RZ, RZ, R42 ;  /* 0x000000ffffa18224 */ /* 0x000fca00078e002a */
[----:B------:R0:W2:Y:S04]  /*1ad00*/  @!P0 LDG.E.U16 R59, desc[UR60][R160.64] ;  /* 0x0000003ca03b8981 */ /* 0x0000a8000c1e1500 */
[----:B------:R-:W-:Y:S01]  /*1ad10*/  STL [R1+0x1d5c], R158 ;  /* 0x001d5c9e01007387 */ /* 0x000fe20000100800 */
[----:B------:R-:W-:Y:S02]  /*1ad20*/  PRMT R57, RZ, 0x7610, R57 ;  /* 0x00007610ff397816 */ /* 0x000fe40000000039 */
[----:B------:R-:W-:Y:S01]  /*1ad30*/  PRMT R56, RZ, 0x7610, R56 ;  /* 0x00007610ff387816 */ /* 0x000fe20000000038 */
[----:B------:R-:W2:Y:S01]  /*1ad40*/  LDL R37, [R1+0x1c34] ;  /* 0x001c340001257983 */ /* 0x000ea20000100800 */
[----:B0-----:R-:W-:Y:S02]  /*1ad50*/  @!P0 IMAD.MOV.U32 R160, RZ, RZ, R36 ;  /* 0x000000ffffa08224 */ /* 0x001fe400078e0024 */
[----:B------:R-:W-:Y:S01]  /*1ad60*/  @!P0 IMAD.MOV.U32 R161, RZ, RZ, R158 ;  /* 0x000000ffffa18224 */ /* 0x000fe200078e009e */
[----:B------:R-:W-:Y:S01]  /*1ad70*/  PRMT R55, RZ, 0x7610, R55 ;  /* 0x00007610ff377816 */ /* 0x000fe20000000037 */
[----:B------:R-:W2:Y:S04]  /*1ad80*/  LDL R36, [R1+0x1444] ;  /* 0x0014440001247983 */ /* 0x000ea80000100800 */
[----:B------:R0:W2:Y:S02]  /*1ad90*/  @!P0 LDG.E.U16 R58, desc[UR60][R160.64] ;  /* 0x0000003ca03a8981 */ /* 0x0000a4000c1e1500 */
[----:B0-----:R-:W-:-:S02]  /*1ada0*/  @!P0 IMAD.MOV.U32 R161, RZ, RZ, R31 ;  /* 0x000000ffffa18224 */ /* 0x001fc400078e001f */
[----:B------:R-:W2:Y:S01]  /*1adb0*/  LDL R31, [R1+0x10d0] ;  /* 0x0010d000011f7983 */ /* 0x000ea20000100800 */
[----:B------:R-:W-:Y:S01]  /*1adc0*/  @!P0 IMAD.MOV.U32 R160, RZ, RZ, R29 ;  /* 0x000000ffffa08224 */ /* 0x000fe200078e001d */
[----:B------:R-:W-:Y:S02]  /*1add0*/  PRMT R54, RZ, 0x7610, R54 ;  /* 0x00007610ff367816 */ /* 0x000fe40000000036 */
[----:B------:R-:W2:Y:S04]  /*1ade0*/  LDL R29, [R1+0x144c] ;  /* 0x00144c00011d7983 */ /* 0x000ea80000100800 */
[----:B------:R0:W2:Y:S02]  /*1adf0*/  @!P0 LDG.E.U16 R57, desc[UR60][R160.64] ;  /* 0x0000003ca0398981 */ /* 0x0000a4000c1e1500 */
[----:B0-----:R-:W-:-:S02]  /*1ae00*/  @!P0 IMAD.MOV.U32 R161, RZ, RZ, R25 ;  /* 0x000000ffffa18224 */ /* 0x001fc400078e0019 */
[----:B------:R-:W2:Y:S01]  /*1ae10*/  LDL R25, [R1+0x1c44] ;  /* 0x001c440001197983 */ /* 0x000ea20000100800 */
[----:B---3--:R-:W-:-:S05]  /*1ae20*/  @!P0 IMAD.MOV.U32 R160, RZ, RZ, R26 ;  /* 0x000000ffffa08224 */ /* 0x008fca00078e001a */
[----:B------:R4:W3:Y:S02]  /*1ae30*/  @!P0 LDG.E.U16 R56, desc[UR60][R160.64] ;  /* 0x0000003ca0388981 */ /* 0x0008e4000c1e1500 */
[----:B----4-:R-:W-:Y:S02]  /*1ae40*/  @!P0 IMAD.MOV.U32 R160, RZ, RZ, R35 ;  /* 0x000000ffffa08224 */ /* 0x010fe400078e0023 */
[----:B------:R-:W-:Y:S02]  /*1ae50*/  @!P0 IMAD.MOV.U32 R161, RZ, RZ, R34 ;  /* 0x000000ffffa18224 */ /* 0x000fe400078e0022 */
[----:B------:R-:W4:Y:S04]  /*1ae60*/  LDL R34, [R1+0x1424] ;  /* 0x0014240001227983 */ /* 0x000f280000100800 */
[----:B------:R0:W3:Y:S02]  /*1ae70*/  @!P0 LDG.E.U16 R55, desc[UR60][R160.64] ;  /* 0x0000003ca0378981 */ /* 0x0000e4000c1e1500 */
[----:B0-----:R-:W-:-:S02]  /*1ae80*/  @!P0 IMAD.MOV.U32 R160, RZ, RZ, R24 ;  /* 0x000000ffffa08224 */ /* 0x001fc400078e0018 */
[----:B------:R-:W-:Y:S01]  /*1ae90*/  @!P0 IMAD.MOV.U32 R161, RZ, RZ, R32 ;  /* 0x000000ffffa18224 */ /* 0x000fe200078e0020 */
[----:B------:R-:W4:Y:S04]  /*1aea0*/  LDL R24, [R1+0x1c48] ;  /* 0x001c480001187983 */ /* 0x000f280000100800 */
[----:B------:R0:W3:Y:S02]  /*1aeb0*/  @!P0 LDG.E.U16 R54, desc[UR60][R160.64] ;  /* 0x0000003ca0368981 */ /* 0x0000e4000c1e1500 */
[----:B0-----:R-:W-:Y:S02]  /*1aec0*/  @!P0 IMAD.MOV.U32 R161, RZ, RZ, R27 ;  /* 0x000000ffffa18224 */ /* 0x001fe400078e001b */
[----:B------:R-:W-:Y:S01]  /*1aed0*/  @!P0 IMAD.MOV.U32 R160, RZ, RZ, R2 ;  /* 0x000000ffffa08224 */ /* 0x000fe200078e0002 */
[----:B------:R-:W3:Y:S04]  /*1aee0*/  LDL R27, [R1+0x1428] ;  /* 0x00142800011b7983 */ /* 0x000ee80000100800 */
[----:B------:R-:W4:Y:S01]  /*1aef0*/  LDL.LU R2, [R1+0x1c5c] ;  /* 0x001c5c0001027983 */ /* 0x000f220000300800 */
[----:B------:R-:W-:-:S02]  /*1af00*/  PRMT R53, RZ, 0x7610, R53 ;  /* 0x00007610ff357816 */ /* 0x000fc40000000035 */
[----:B------:R-:W-:Y:S01]  /*1af10*/  PRMT R52, RZ, 0x7610, R52 ;  /* 0x00007610ff347816 */ /* 0x000fe20000000034 */
[----:B------:R-:W3:Y:S04]  /*1af20*/  LDL R32, [R1+0x1404] ;  /* 0x0014040001207983 */ /* 0x000ee80000100800 */
[----:B------:R2:W3:Y:S01]  /*1af30*/  @!P0 LDG.E.U16 R53, desc[UR60][R160.64] ;  /* 0x0000003ca0358981 */ /* 0x0004e2000c1e1500 */
[----:B------:R-:W-:Y:S01]  /*1af40*/  PRMT R51, RZ, 0x7610, R51 ;  /* 0x00007610ff337816 */ /* 0x000fe20000000033 */
[----:B--2---:R-:W-:Y:S02]  /*1af50*/  @!P0 IMAD.MOV.U32 R160, RZ, RZ, R31 ;  /* 0x000000ffffa08224 */ /* 0x004fe400078e001f */
[----:B------:R-:W2:Y:S01]  /*1af60*/  LDL R31, [R1+0x1408] ;  /* 0x00140800011f7983 */ /* 0x000ea20000100800 */
[----:B------:R-:W-:-:S03]  /*1af70*/  @!P0 IMAD.MOV.U32 R161, RZ, RZ, R12 ;  /* 0x000000ffffa18224 */ /* 0x000fc600078e000c */
[----:B------:R0:W-:Y:S04]  /*1af80*/  STL [R1+0x1cc8], R12 ;  /* 0x001cc80c01007387 */ /* 0x0001e80000100800 */
[----:B------:R1:W2:Y:S04]  /*1af90*/  @!P0 LDG.E.U16 R52, desc[UR60][R160.64] ;  /* 0x0000003ca0348981 */ /* 0x0002a8000c1e1500 */
[----:B0-----:R-:W2:Y:S01]  /*1afa0*/  LDL.LU R12, [R1+0x10b8] ;  /* 0x0010b800010c7983 */ /* 0x001ea20000300800 */
[----:B-1----:R-:W-:Y:S02]  /*1afb0*/  @!P0 IMAD.MOV.U32 R160, RZ, RZ, R9 ;  /* 0x000000ffffa08224 */ /* 0x002fe400078e0009 */
[----:B------:R-:W-:Y:S01]  /*1afc0*/  @!P0 IMAD.MOV.U32 R161, RZ, RZ, R17 ;  /* 0x000000ffffa18224 */ /* 0x000fe200078e0011 */
[----:B------:R0:W-:Y:S04]  /*1afd0*/  STL [R1+0x1cd4], R9 ;  /* 0x001cd40901007387 */ /* 0x0001e80000100800 */
[----:B------:R1:W2:Y:S04]  /*1afe0*/  @!P0 LDG.E.U16 R51, desc[UR60][R160.64] ;  /* 0x0000003ca0338981 */ /* 0x0002a8000c1e1500 */
[----:B0-----:R-:W2:Y:S04]  /*1aff0*/  LDL.LU R9, [R1+0x10c8] ;  /* 0x0010c80001097983 */ /* 0x001ea80000300800 */
[----:B------:R0:W-:Y:S01]  /*1b000*/  STL [R1+0x1ccc], R17 ;  /* 0x001ccc1101007387 */ /* 0x0001e20000100800 */
[----:B-1----:R-:W-:Y:S01]  /*1b010*/  @!P0 IMAD.MOV.U32 R160, RZ, RZ, R25 ;  /* 0x000000ffffa08224 */ /* 0x002fe200078e0019 */
[----:B------:R-:W-:Y:S01]  /*1b020*/  PRMT R50, RZ, 0x7610, R50 ;  /* 0x00007610ff327816 */ /* 0x000fe20000000032 */
[----:B------:R-:W-:-:S05]  /*1b030*/  @!P0 IMAD.MOV.U32 R161, RZ, RZ, R29 ;  /* 0x000000ffffa18224 */ /* 0x000fca00078e001d */
[----:B------:R4:W2:Y:S04]  /*1b040*/  @!P0 LDG.E.U16 R50, desc[UR60][R160.64] ;  /* 0x0000003ca0328981 */ /* 0x0008a8000c1e1500 */
[----:B0-----:R-:W2:Y:S04]  /*1b050*/  LDL.LU R17, [R1+0x10e4] ;  /* 0x0010e40001117983 */ /* 0x001ea80000300800 */
[----:B------:R-:W2:Y:S04]  /*1b060*/  LDL R25, [R1+0x13e8] ;  /* 0x0013e80001197983 */ /* 0x000ea80000100800 */
[----:B------:R-:W2:Y:S01]  /*1b070*/  LDL R29, [R1+0x13e4] ;  /* 0x0013e400011d7983 */ /* 0x000ea20000100800 */
[----:B----4-:R-:W-:-:S03]  /*1b080*/  @!P0 IMAD.MOV.U32 R160, RZ, RZ, R2 ;  /* 0x000000ffffa08224 */ /* 0x010fc600078e0002 */
[----:B------:R0:W-:Y:S04]  /*1b090*/  STL [R1+0x1d50], R2 ;  /* 0x001d500201007387 */ /* 0x0001e80000100800 */
[----:B0-----:R-:W4:Y:S01]  /*1b0a0*/  LDL R2, [R1+0x13c8] ;  /* 0x0013c80001027983 */ /* 0x001f220000100800 */
[----:B------:R-:W-:Y:S01]  /*1b0b0*/  PRMT R49, RZ, 0x7610, R49 ;  /* 0x00007610ff317816 */ /* 0x000fe20000000031 */
[----:B------:R-:W-:Y:S01]  /*1b0c0*/  @!P0 IMAD.MOV.U32 R161, RZ, RZ, R37 ;  /* 0x000000ffffa18224 */ /* 0x000fe200078e0025 */
[----:B------:R-:W-:Y:S01]  /*1b0d0*/  PRMT R252, RZ, 0x7610, R252 ;  /* 0x00007610fffc7816 */ /* 0x000fe200000000fc */
[----:B------:R-:W4:Y:S04]  /*1b0e0*/  LDL R37, [R1+0x13a4] ;  /* 0x0013a40001257983 */ /* 0x000f280000100800 */
[----:B------:R0:W4:Y:S02]  /*1b0f0*/  @!P0 LDG.E.U16 R49, desc[UR60][R160.64] ;  /* 0x0000003ca0318981 */ /* 0x000124000c1e1500 */
[----:B0-----:R-:W-:-:S02]  /*1b100*/  @!P0 IMAD.MOV.U32 R160, RZ, RZ, R24 ;  /* 0x000000ffffa08224 */ /* 0x001fc400078e0018 */
[----:B------:R-:W-:Y:S01]  /*1b110*/  @!P0 IMAD.MOV.U32 R161, RZ, RZ, R36 ;  /* 0x000000ffffa18224 */ /* 0x000fe200078e0024 */
[----:B------:R-:W4:Y:S04]  /*1b120*/  LDL R24, [R1+0x13c4] ;  /* 0x0013c40001187983 */ /* 0x000f280000100800 */
[----:B------:R3:W4:Y:S01]  /*1b130*/  @!P0 LDG.E.U16 R252, desc[UR60][R160.64] ;  /* 0x0000003ca0fc8981 */ /* 0x000722000c1e1500 */
[----:B------:R-:W-:-:S03]  /*1b140*/  PRMT R251, RZ, 0x7610, R251 ;  /* 0x00007610fffb7816 */ /* 0x000fc600000000fb */
[----:B------:R-:W4:Y:S01]  /*1b150*/  LDL R36, [R1+0x1384] ;  /* 0x0013840001247983 */ /* 0x000f220000100800 */
[----:B---3--:R-:W-:-:S03]  /*1b160*/  @!P0 IMAD.MOV.U32 R160, RZ, RZ, R27 ;  /* 0x000000ffffa08224 */ /* 0x008fc600078e001b */
[----:B------:R-:W3:Y:S01]  /*1b170*/  LDL R27, [R1+0x13a8] ;  /* 0x0013a800011b7983 */ /* 0x000ee20000100800 */
[----:B------:R-:W-:-:S03]  /*1b180*/  @!P0 IMAD.MOV.U32 R161, RZ, RZ, R34 ;  /* 0x000000ffffa18224 */ /* 0x000fc600078e0022 */
[----:B------:R-:W3:Y:S04]  /*1b190*/  LDL R34, [R1+0x1388] ;  /* 0x0013880001227983 */ /* 0x000ee80000100800 */
[----:B------:R2:W3:Y:S02]  /*1b1a0*/  @!P0 LDG.E.U16 R251, desc[UR60][R160.64] ;  /* 0x0000003ca0fb8981 */ /* 0x0004e4000c1e1500 */
[----:B--2---:R-:W-:Y:S02]  /*1b1b0*/  @!P0 IMAD.MOV.U32 R160, RZ, RZ, R31 ;  /* 0x000000ffffa08224 */ /* 0x004fe400078e001f */
[----:B------:R-:W2:Y:S01]  /*1b1c0*/  LDL R31, [R1+0x1368] ;  /* 0x00136800011f7983 */ /* 0x000ea20000100800 */
[----:B------:R-:W-:Y:S01]  /*1b1d0*/  PRMT R250, RZ, 0x7610, R250 ;  /* 0x00007610fffa7816 */ /* 0x000fe200000000fa */
[----:B------:R-:W-:-:S02]  /*1b1e0*/  @!P0 IMAD.MOV.U32 R161, RZ, RZ, R32 ;  /* 0x000000ffffa18224 */ /* 0x000fc400078e0020 */
[----:B------:R-:W2:Y:S04]  /*1b1f0*/  LDL R32, [R1+0x1364] ;  /* 0x0013640001207983 */ /* 0x000ea80000100800 */
[----:B------:R0:W2:Y:S01]  /*1b200*/  @!P0 LDG.E.U16 R250, desc[UR60][R160.64] ;  /* 0x0000003ca0fa8981 */ /* 0x0000a2000c1e1500 */
[----:B------:R-:W-:Y:S01]  /*1b210*/  PRMT R249, RZ, 0x7610, R249 ;  /* 0x00007610fff97816 */ /* 0x000fe200000000f9 */
[----:B0-----:R-:W-:Y:S02]  /*1b220*/  @!P0 IMAD.MOV.U32 R160, RZ, RZ, R25 ;  /* 0x000000ffffa08224 */ /* 0x001fe400078e0019 */
[----:B------:R-:W2:Y:S01]  /*1b230*/  LDL R25, [R1+0x1348] ;  /* 0x0013480001197983 */ /* 0x000ea20000100800 */
[----:B------:R-:W-:-:S03]  /*1b240*/  @!P0 IMAD.MOV.U32 R161, RZ, RZ, R29 ;  /* 0x000000ffffa18224 */ /* 0x000fc600078e001d */
[----:B------:R-:W2:Y:S04]  /*1b250*/  LDL R29, [R1+0x1344] ;  /* 0x00134400011d7983 */ /* 0x000ea80000100800 */
[----:B------:R4:W2:Y:S02]  /*1b260*/  @!P0 LDG.E.U16 R249, desc[UR60][R160.64] ;  /* 0x0000003ca0f98981 */ /* 0x0008a4000c1e1500 */
[----:B----4-:R-:W-:Y:S02]  /*1b270*/  @!P0 IMAD.MOV.U32 R160, RZ, RZ, R2 ;  /* 0x000000ffffa08224 */ /* 0x010fe400078e0002 */
[----:B------:R-:W4:Y:S01]  /*1b280*/  LDL R2, [R1+0x1328] ;  /* 0x0013280001027983 */ /* 0x000f220000100800 */
[----:B------:R-:W-:Y:S02]  /*1b290*/  PRMT R248, RZ, 0x7610, R248 ;  /* 0x00007610fff87816 */ /* 0x000fe400000000f8 */
[----:B------:R-:W-:-:S02]  /*1b2a0*/  PRMT R247, RZ, 0x7610, R247 ;  /* 0x00007610fff77816 */ /* 0x000fc400000000f7 */
[----:B------:R-:W-:Y:S01]  /*1b2b0*/  PRMT R246, RZ, 0x7610, R246 ;  /* 0x00007610fff67816 */ /* 0x000fe200000000f6 */
[----:B------:R-:W-:Y:S02]  /*1b2c0*/  @!P0 IMAD.MOV.U32 R161, RZ, RZ, R24 ;  /* 0x000000ffffa18224 */ /* 0x000fe400078e0018 */
[----:B------:R-:W4:Y:S04]  /*1b2d0*/  LDL R24, [R1+0x1324] ;  /* 0x0013240001187983 */ /* 0x000f280000100800 */
[----:B------:R3:W4:Y:S02]  /*1b2e0*/  @!P0 LDG.E.U16 R248, desc[UR60][R160.64] ;  /* 0x0000003ca0f88981 */ /* 0x000724000c1e1500 */
[----:B---3--:R-:W-:Y:S02]  /*1b2f0*/  @!P0 IMAD.MOV.U32 R160, RZ, RZ, R27 ;  /* 0x000000ffffa08224 */ /* 0x008fe400078e001b */
[----:B------:R-:W-:Y:S01]  /*1b300*/  @!P0 IMAD.MOV.U32 R161, RZ, RZ, R37 ;  /* 0x000000ffffa18224 */ /* 0x000fe200078e0025 */
[----:B------:R-:W3:Y:S04]  /*1b310*/  LDL R27, [R1+0x1308] ;  /* 0x00130800011b7983 */ /* 0x000ee80000100800 */
[----:B------:R0:W3:Y:S01]  /*1b320*/  @!P0 LDG.E.U16 R247, desc[UR60][R160.64] ;  /* 0x0000003ca0f78981 */ /* 0x0000e2000c1e1500 */
[----:B------:R-:W-:-:S02]  /*1b330*/  PRMT R245, RZ, 0x7610, R245 ;  /* 0x00007610fff57816 */ /* 0x000fc400000000f5 */
[----:B------:R-:W-:Y:S01]  /*1b340*/  PRMT R244, RZ, 0x7610, R244 ;  /* 0x00007610fff47816 */ /* 0x000fe200000000f4 */
[----:B------:R-:W3:Y:S01]  /*1b350*/  LDL R37, [R1+0x12a4] ;  /* 0x0012a40001257983 */ /* 0x000ee20000100800 */
[----:B0-----:R-:W-:Y:S02]  /*1b360*/  @!P0 IMAD.MOV.U32 R160, RZ, RZ, R34 ;  /* 0x000000ffffa08224 */ /* 0x001fe400078e0022 */
[----:B------:R-:W-:Y:S01]  /*1b370*/  @!P0 IMAD.MOV.U32 R161, RZ, RZ, R36 ;  /* 0x000000ffffa18224 */ /* 0x000fe200078e0024 */
[----:B------:R-:W3:Y:S04]  /*1b380*/  LDL R34, [R1+0x1304] ;  /* 0x0013040001227983 */ /* 0x000ee80000100800 */
[----:B------:R2:W3:Y:S01]  /*1b390*/  @!P0 LDG.E.U16 R246, desc[UR60][R160.64] ;  /* 0x0000003ca0f68981 */ /* 0x0004e2000c1e1500 */
[----:B------:R-:W-:-:S03]  /*1b3a0*/  PRMT R243, RZ, 0x7610, R243 ;  /* 0x00007610fff37816 */ /* 0x000fc600000000f3 */
[----:B------:R-:W3:Y:S01]  /*1b3b0*/  LDL R36, [R1+0x1284] ;  /* 0x0012840001247983 */ /* 0x000ee20000100800 */
[----:B--2---:R-:W-:-:S03]  /*1b3c0*/  @!P0 IMAD.MOV.U32 R160, RZ, RZ, R31 ;  /* 0x000000ffffa08224 */ /* 0x004fc600078e001f */
[----:B------:R-:W2:Y:S01]  /*1b3d0*/  LDL R31, [R1+0x12e8] ;  /* 0x0012e800011f7983 */ /* 0x000ea20000100800 */
[----:B------:R-:W-:-:S03]  /*1b3e0*/  @!P0 IMAD.MOV.U32 R161, RZ, RZ, R32 ;  /* 0x000000ffffa18224 */ /* 0x000fc600078e0020 */
[----:B------:R-:W2:Y:S04]  /*1b3f0*/  LDL R32, [R1+0x12e4] ;  /* 0x0012e40001207983 */ /* 0x000ea80000100800 */
[----:B------:R0:W2:Y:S02]  /*1b400*/  @!P0 LDG.E.U16 R245, desc[UR60][R160.64] ;  /* 0x0000003ca0f58981 */ /* 0x0000a4000c1e1500 */
[----:B0-----:R-:W-:Y:S02]  /*1b410*/  @!P0 IMAD.MOV.U32 R160, RZ, RZ, R25 ;  /* 0x000000ffffa08224 */ /* 0x001fe400078e0019 */
[----:B------:R-:W2:Y:S01]  /*1b420*/  LDL R25, [R1+0x12c8] ;  /* 0x0012c80001197983 */ /* 0x000ea20000100800 */
[----:B------:R-:W-:-:S03]  /*1b430*/  @!P0 IMAD.MOV.U32 R161, RZ, RZ, R29 ;  /* 0x000000ffffa18224 */ /* 0x000fc600078e001d */
[----:B------:R-:W2:Y:S04]  /*1b440*/  LDL R29, [R1+0x12c4] ;  /* 0x0012c400011d7983 */ /* 0x000ea80000100800 */
[----:B------:R4:W2:Y:S02]  /*1b450*/  @!P0 LDG.E.U16 R244, desc[UR60][R160.64] ;  /* 0x0000003ca0f48981 */ /* 0x0008a4000c1e1500 */
[----:B----4-:R-:W-:Y:S02]  /*1b460*/  @!P0 IMAD.MOV.U32 R160, RZ, RZ, R2 ;  /* 0x000000ffffa08224 */ /* 0x010fe400078e0002 */
[----:B------:R-:W4:Y:S01]  /*1b470*/  LDL R2, [R1+0x12a8] ;  /* 0x0012a80001027983 */ /* 0x000f220000100800 */
[----:B------:R-:W-:Y:S01]  /*1b480*/  PRMT R242, RZ, 0x7610, R242 ;  /* 0x00007610fff27816 */ /* 0x000fe200000000f2 */
[----:B------:R-:W-:-:S02]  /*1b490*/  @!P0 IMAD.MOV.U32 R161, RZ, RZ, R24 ;  /* 0x000000ffffa18224 */ /* 0x000fc400078e0018 */
[----:B------:R-:W4:Y:S04]  /*1b4a0*/  LDL R24, [R1+0x1288] ;  /* 0x0012880001187983 */ /* 0x000f280000100800 */
[----:B------:R3:W4:Y:S02]  /*1b4b0*/  @!P0 LDG.E.U16 R243, desc[UR60][R160.64] ;  /* 0x0000003ca0f38981 */ /* 0x000724000c1e1500 */
[----:B---3--:R-:W-:Y:S02]  /*1b4c0*/  @!P0 IMAD.MOV.U32 R160, RZ, RZ, R27 ;  /* 0x000000ffffa08224 */ /* 0x008fe400078e001b */
        /* <DEDUP_REMOVED lines=19> */
[----:B------:R-:W-:Y:S01]  /*1b600*/  @!P0 IMAD.MOV.U32 R161, RZ, RZ, R37 ;  /* 0x000000ffffa18224 */ /* 0x000fe200078e0025 */
[----:B------:R-:W-:Y:S01]  /*1b610*/  PRMT R238, RZ, 0x7610, R238 ;  /* 0x00007610ffee7816 */ /* 0x000fe200000000ee */
[----:B------:R-:W4:Y:S04]  /*1b620*/  LDL R37, [R1+0x11e4] ;  /* 0x0011e40001257983 */ /* 0x000f280000100800 */
[----:B------:R0:W4:Y:S01]  /*1b630*/  @!P0 LDG.E.U16 R239, desc[UR60][R160.64] ;  /* 0x0000003ca0ef8981 */ /* 0x000122000c1e1500 */
[----:B------:R-:W-:Y:S01]  /*1b640*/  PRMT R237, RZ, 0x7610, R237 ;  /* 0x00007610ffed7816 */ /* 0x000fe200000000ed */
[----:B0-----:R-:W-:-:S02]  /*1b650*/  @!P0 IMAD.MOV.U32 R161, RZ, RZ, R36 ;  /* 0x000000ffffa18224 */ /* 0x001fc400078e0024 */
[----:B------:R-:W-:Y:S02]  /*1b660*/  @!P0 IMAD.MOV.U32 R160, RZ, RZ, R24 ;  /* 0x000000ffffa08224 */ /* 0x000fe400078e0018 */
[----:B------:R-:W4:Y:S04]  /*1b670*/  LDL R24, [R1+0x1204] ;  /* 0x0012040001187983 */ /* 0x000f280000100800 */
[----:B------:R3:W4:Y:S02]  /*1b680*/  @!P0 LDG.E.U16 R238, desc[UR60][R160.64] ;  /* 0x0000003ca0ee8981 */ /* 0x000724000c1e1500 */
[----:B---3--:R-:W-:Y:S02]  /*1b690*/  @!P0 IMAD.MOV.U32 R160, RZ, RZ, R27 ;  /* 0x000000ffffa08224 */ /* 0x008fe400078e001b */
[----:B------:R-:W3:Y:S01]  /*1b6a0*/  LDL R27, [R1+0x11e8] ;  /* 0x0011e800011b7983 */ /* 0x000ee20000100800 */
[----:B------:R-:W-:-:S05]  /*1b6b0*/  @!P0 IMAD.MOV.U32 R161, RZ, RZ, R34 ;  /* 0x000000ffffa18224 */ /* 0x000fca00078e0022 */
[----:B------:R2:W3:Y:S02]  /*1b6c0*/  @!P0 LDG.E.U16 R237, desc[UR60][R160.64] ;  /* 0x0000003ca0ed8981 */ /* 0x0004e4000c1e1500 */
[----:B--2---:R-:W-:Y:S02]  /*1b6d0*/  @!P0 IMAD.MOV.U32 R160, RZ, RZ, R31 ;  /* 0x000000ffffa08224 */ /* 0x004fe400078e001f */
[----:B------:R-:W2:Y:S01]  /*1b6e0*/  LDL R31, [R1+0x11c8] ;  /* 0x0011c800011f7983 */ /* 0x000ea20000100800 */
[----:B------:R-:W-:Y:S01]  /*1b6f0*/  PRMT R236, RZ, 0x7610, R236 ;  /* 0x00007610ffec7816 */ /* 0x000fe200000000ec */
[----:B------:R-:W-:Y:S02]  /*1b700*/  @!P0 IMAD.MOV.U32 R161, RZ, RZ, R32 ;  /* 0x000000ffffa18224 */ /* 0x000fe400078e0020 */
[----:B------:R-:W2:Y:S04]  /*1b710*/  LDL.LU R34, [R1+0x11a8] ;  /* 0x0011a80001227983 */ /* 0x000ea80000300800 */
[----:B------:R-:W2:Y:S04]  /*1b720*/  LDL R32, [R1+0x11c4] ;  /* 0x0011c40001207983 */ /* 0x000ea80000100800 */
[----:B------:R0:W2:Y:S04]  /*1b730*/  @!P0 LDG.E.U16 R236, desc[UR60][R160.64] ;  /* 0x0000003ca0ec8981 */ /* 0x0000a8000c1e1500 */
[----:B------:R-:W2:Y:S01]  /*1b740*/  LDL.LU R47, [R1+0x1184] ;  /* 0x00118400012f7983 */ /* 0x000ea20000300800 */
[----:B------:R-:W-:Y:S01]  /*1b750*/  PRMT R235, RZ, 0x7610, R235 ;  /* 0x00007610ffeb7816 */ /* 0x000fe200000000eb */
[----:B0-----:R-:W-:-:S02]  /*1b760*/  @!P0 IMAD.MOV.U32 R160, RZ, RZ, R25 ;  /* 0x000000ffffa08224 */ /* 0x001fc400078e0019 */
[----:B------:R-:W2:Y:S01]  /*1b770*/  LDL.LU R25, [R1+0x1188] ;  /* 0x0011880001197983 */ /* 0x000ea20000300800 */
[----:B------:R-:W-:-:S03]  /*1b780*/  @!P0 IMAD.MOV.U32 R161, RZ, RZ, R29 ;  /* 0x000000ffffa18224 */ /* 0x000fc600078e001d */
[----:B------:R-:W2:Y:S04]  /*1b790*/  LDL R38, [R1+0x11a4] ;  /* 0x0011a40001267983 */ /* 0x000ea80000100800 */
[----:B------:R4:W2:Y:S04]  /*1b7a0*/  @!P0 LDG.E.U16 R235, desc[UR60][R160.64] ;  /* 0x0000003ca0eb8981 */ /* 0x0008a8000c1e1500 */
[----:B------:R-:W2:Y:S01]  /*1b7b0*/  LDL R36, [R1+0x1128] ;  /* 0x0011280001247983 */ /* 0x000ea20000100800 */
[----:B----4-:R-:W-:-:S03]  /*1b7c0*/  @!P0 IMAD.MOV.U32 R160, RZ, RZ, R2 ;  /* 0x000000ffffa08224 */ /* 0x010fc600078e0002 */
[----:B------:R-:W4:Y:S04]  /*1b7d0*/  LDL R2, [R1+0x1144] ;  /* 0x0011440001027983 */ /* 0x000f280000100800 */
[----:B------:R-:W4:Y:S04]  /*1b7e0*/  LDL.LU R41, [R1+0x1164] ;  /* 0x0011640001297983 */ /* 0x000f280000300800 */
[----:B------:R-:W4:Y:S01]  /*1b7f0*/  LDL.LU R29, [R1+0x1168] ;  /* 0x00116800011d7983 */ /* 0x000f220000300800 */
[----:B------:R-:W-:Y:S02]  /*1b800*/  PRMT R234, RZ, 0x7610, R234 ;  /* 0x00007610ffea7816 */ /* 0x000fe400000000ea */
[----:B------:R-:W-:Y:S01]  /*1b810*/  PRMT R233, RZ, 0x7610, R233 ;  /* 0x00007610ffe97816 */ /* 0x000fe200000000e9 */
[----:B------:R-:W-:-:S02]  /*1b820*/  @!P0 IMAD.MOV.U32 R161, RZ, RZ, R24 ;  /* 0x000000ffffa18224 */ /* 0x000fc400078e0018 */
[----:B------:R-:W4:Y:S04]  /*1b830*/  LDL.LU R24, [R1+0x1148] ;  /* 0x0011480001187983 */ /* 0x000f280000300800 */
[----:B------:R3:W4:Y:S01]  /*1b840*/  @!P0 LDG.E.U16 R234, desc[UR60][R160.64] ;  /* 0x0000003ca0ea8981 */ /* 0x000722000c1e1500 */
[----:B------:R-:W-:Y:S02]  /*1b850*/  PRMT R232, RZ, 0x7610, R232 ;  /* 0x00007610ffe87816 */ /* 0x000fe400000000e8 */
[----:B------:R-:W-:Y:S01]  /*1b860*/  PRMT R231, RZ, 0x7610, R231 ;  /* 0x00007610ffe77816 */ /* 0x000fe200000000e7 */
[----:B------:R-:W4:Y:S01]  /*1b870*/  LDL R39, [R1+0x1c40] ;  /* 0x001c400001277983 */ /* 0x000f220000100800 */
[----:B---3--:R-:W-:Y:S02]  /*1b880*/  @!P0 IMAD.MOV.U32 R160, RZ, RZ, R27 ;  /* 0x000000ffffa08224 */ /* 0x008fe400078e001b */
[----:B------:R-:W-:Y:S01]  /*1b890*/  @!P0 IMAD.MOV.U32 R161, RZ, RZ, R37 ;  /* 0x000000ffffa18224 */ /* 0x000fe200078e0025 */
[----:B------:R-:W3:Y:S04]  /*1b8a0*/  LDL R27, [R1+0x1108] ;  /* 0x00110800011b7983 */ /* 0x000ee80000100800 */
[----:B------:R-:W3:Y:S04]  /*1b8b0*/  LDL R37, [R1+0x1124] ;  /* 0x0011240001257983 */ /* 0x000ee80000100800 */
[----:B------:R2:W3:Y:S02]  /*1b8c0*/  @!P0 LDG.E.U16 R233, desc[UR60][R160.64] ;  /* 0x0000003ca0e98981 */ /* 0x0004e4000c1e1500 */
[----:B--2---:R-:W-:-:S02]  /*1b8d0*/  @!P0 IMAD.MOV.U32 R160, RZ, RZ, R31 ;  /* 0x000000ffffa08224 */ /* 0x004fc400078e001f */
[----:B------:R-:W2:Y:S01]  /*1b8e0*/  LDL R31, [R1+0x1104] ;  /* 0x00110400011f7983 */ /* 0x000ea20000100800 */
[----:B------:R-:W-:-:S03]  /*1b8f0*/  @!P0 IMAD.MOV.U32 R161, RZ, RZ, R32 ;  /* 0x000000ffffa18224 */ /* 0x000fc600078e0020 */
[----:B------:R-:W2:Y:S04]  /*1b900*/  LDL R32, [R1+0x10e8] ;  /* 0x0010e80001207983 */ /* 0x000ea80000100800 */
[----:B------:R0:W2:Y:S01]  /*1b910*/  @!P0 LDG.E.U16 R232, desc[UR60][R160.64] ;  /* 0x0000003ca0e88981 */ /* 0x0000a2000c1e1500 */
[----:B------:R-:W-:Y:S01]  /*1b920*/  PRMT R230, RZ, 0x7610, R230 ;  /* 0x00007610ffe67816 */ /* 0x000fe200000000e6 */
[----:B0-----:R-:W-:Y:S02]  /*1b930*/  @!P0 IMAD.MOV.U32 R160, RZ, RZ, R34 ;  /* 0x000000ffffa08224 */ /* 0x001fe400078e0022 */
[----:B------:R-:W-:Y:S01]  /*1b940*/  @!P0 IMAD.MOV.U32 R161, RZ, RZ, R38 ;  /* 0x000000ffffa18224 */ /* 0x000fe200078e0026 */
[----:B------:R-:W-:Y:S01]  /*1b950*/  PRMT R229, RZ, 0x7610, R229 ;  /* 0x00007610ffe57816 */ /* 0x000fe200000000e5 */
[----:B------:R-:W2:Y:S04]  /*1b960*/  LDL R38, [R1+0x141c] ;  /* 0x00141c0001267983 */ /* 0x000ea80000100800 */
[----:B------:R0:W2:Y:S02]  /*1b970*/  @!P0 LDG.E.U16 R231, desc[UR60][R160.64] ;  /* 0x0000003ca0e78981 */ /* 0x0000a4000c1e1500 */
[----:B0-----:R-:W-:-:S02]  /*1b980*/  @!P0 IMAD.MOV.U32 R160, RZ, RZ, R25 ;  /* 0x000000ffffa08224 */ /* 0x001fc400078e0019 */
[----:B------:R-:W-:-:S05]  /*1b990*/  @!P0 IMAD.MOV.U32 R161, RZ, RZ, R47 ;  /* 0x000000ffffa18224 */ /* 0x000fca00078e002f */
[----:B------:R4:W2:Y:S02]  /*1b9a0*/  @!P0 LDG.E.U16 R230, desc[UR60][R160.64] ;  /* 0x0000003ca0e68981 */ /* 0x0008a4000c1e1500 */
[----:B----4-:R-:W-:Y:S02]  /*1b9b0*/  @!P0 IMAD.MOV.U32 R161, RZ, RZ, R41 ;  /* 0x000000ffffa18224 */ /* 0x010fe400078e0029 */
[----:B------:R-:W-:-:S05]  /*1b9c0*/  @!P0 IMAD.MOV.U32 R160, RZ, RZ, R29 ;  /* 0x000000ffffa08224 */ /* 0x000fca00078e001d */
[----:B------:R0:W4:Y:S02]  /*1b9d0*/  @!P0 LDG.E.U16 R229, desc[UR60][R160.64] ;  /* 0x0000003ca0e58981 */ /* 0x000124000c1e1500 */
[----:B0-----:R-:W-:Y:S02]  /*1b9e0*/  @!P0 IMAD.MOV.U32 R161, RZ, RZ, R2 ;  /* 0x000000ffffa18224 */ /* 0x001fe400078e0002 */
[----:B------:R-:W4:Y:S01]  /*1b9f0*/  LDL R2, [R1+0x1c68] ;  /* 0x001c680001027983 */ /* 0x000f220000100800 */
[----:B------:R-:W-:Y:S01]  /*1ba00*/  PRMT R228, RZ, 0x7610, R228 ;  /* 0x00007610ffe47816 */ /* 0x000fe200000000e4 */
[----:B------:R-:W-:Y:S01]  /*1ba10*/  @!P0 IMAD.MOV.U32 R160, RZ, RZ, R24 ;  /* 0x000000ffffa08224 */ /* 0x000fe200078e0018 */
[----:B------:R-:W-:-:S04]  /*1ba20*/  PRMT R227, RZ, 0x7610, R227 ;  /* 0x00007610ffe37816 */ /* 0x000fc800000000e3 */
[----:B------:R0:W4:Y:S02]  /*1ba30*/  @!P0 LDG.E.U16 R228, desc[UR60][R160.64] ;  /* 0x0000003ca0e48981 */ /* 0x000124000c1e1500 */
[----:B0-----:R-:W-:Y:S02]  /*1ba40*/  @!P0 IMAD.MOV.U32 R160, RZ, RZ, R36 ;  /* 0x000000ffffa08224 */ /* 0x001fe400078e0024 */
[----:B---3--:R-:W-:Y:S01]  /*1ba50*/  @!P0 IMAD.MOV.U32 R161, RZ, RZ, R37 ;  /* 0x000000ffffa18224 */ /* 0x008fe200078e0025 */
[----:B------:R-:W3:Y:S04]  /*1ba60*/  LDL R36, [R1+0x1c58] ;  /* 0x001c580001247983 */ /* 0x000ee80000100800 */
[----:B------:R-:W3:Y:S04]  /*1ba70*/  LDL R37, [R1+0x1c30] ;  /* 0x001c300001257983 */ /* 0x000ee80000100800 */
[----:B------:R0:W3:Y:S02]  /*1ba80*/  @!P0 LDG.E.U16 R227, desc[UR60][R160.64] ;  /* 0x0000003ca0e38981 */ /* 0x0000e4000c1e1500 */
[----:B0-----:R-:W-:-:S02]  /*1ba90*/  @!P0 IMAD.MOV.U32 R160, RZ, RZ, R27 ;  /* 0x000000ffffa08224 */ /* 0x001fc400078e001b */
[----:B------:R-:W3:Y:S01]  /*1baa0*/  LDL R27, [R1+0x1440] ;  /* 0x00144000011b7983 */ /* 0x000ee20000100800 */
[----:B--2---:R-:W-:-:S03]  /*1bab0*/  @!P0 IMAD.MOV.U32 R161, RZ, RZ, R31 ;  /* 0x000000ffffa18224 */ /* 0x004fc600078e001f */
[----:B------:R-:W2:Y:S01]  /*1bac0*/  LDL R31, [R1+0x143c] ;  /* 0x00143c00011f7983 */ /* 0x000ea20000100800 */
[----:B------:R-:W-:Y:S02]  /*1bad0*/  PRMT R226, RZ, 0x7610, R226 ;  /* 0x00007610ffe27816 */ /* 0x000fe400000000e2 */
[----:B------:R-:W-:-:S04]  /*1bae0*/  PRMT R225, RZ, 0x7610, R225 ;  /* 0x00007610ffe17816 */ /* 0x000fc800000000e1 */
[----:B------:R0:W2:Y:S01]  /*1baf0*/  @!P0 LDG.E.U16 R226, desc[UR60][R160.64] ;  /* 0x0000003ca0e28981 */ /* 0x0000a2000c1e1500 */
[----:B------:R-:W-:Y:S01]  /*1bb00*/  PRMT R224, RZ, 0x7610, R224 ;  /* 0x00007610ffe07816 */ /* 0x000fe200000000e0 */
[----:B0-----:R-:W-:Y:S02]  /*1bb10*/  @!P0 IMAD.MOV.U32 R160, RZ, RZ, R32 ;  /* 0x000000ffffa08224 */ /* 0x001fe400078e0020 */
[----:B------:R-:W-:Y:S01]  /*1bb20*/  @!P0 IMAD.MOV.U32 R161, RZ, RZ, R17 ;  /* 0x000000ffffa18224 */ /* 0x000fe200078e0011 */
[----:B------:R-:W2:Y:S04]  /*1bb30*/  LDL R32, [R1+0x1420] ;  /* 0x0014200001207983 */ /* 0x000ea80000100800 */
[----:B------:R0:W2:Y:S01]  /*1bb40*/  @!P0 LDG.E.U16 R225, desc[UR60][R160.64] ;  /* 0x0000003ca0e18981 */ /* 0x0000a2000c1e1500 */
[----:B------:R-:W-:-:S03]  /*1bb50*/  PRMT R223, RZ, 0x7610, R223 ;  /* 0x00007610ffdf7816 */ /* 0x000fc600000000df */
[----:B------:R-:W-:Y:S01]  /*1bb60*/  STL [R1+0x1cdc], R17 ;  /* 0x001cdc1101007387 */ /* 0x000fe20000100800 */
[----:B0-----:R-:W-:Y:S02]  /*1bb70*/  @!P0 IMAD.MOV.U32 R160, RZ, RZ, R9 ;  /* 0x000000ffffa08224 */ /* 0x001fe400078e0009 */
[----:B------:R-:W-:Y:S01]  /*1bb80*/  @!P0 IMAD.MOV.U32 R161, RZ, RZ, R14 ;  /* 0x000000ffffa18224 */ /* 0x000fe200078e000e */
[----:B------:R0:W-:Y:S04]  /*1bb90*/  STL [R1+0x1ce0], R9 ;  /* 0x001ce00901007387 */ /* 0x0001e80000100800 */
[----:B------:R1:W2:Y:S04]  /*1bba0*/  @!P0 LDG.E.U16 R224, desc[UR60][R160.64] ;  /* 0x0000003ca0e08981 */ /* 0x0002a8000c1e1500 */
[----:B0-----:R-:W2:Y:S01]  /*1bbb0*/  LDL.LU R9, [R1+0x10e0] ;  /* 0x0010e00001097983 */ /* 0x001ea20000300800 */
[----:B-1----:R-:W-:-:S02]  /*1bbc0*/  @!P0 IMAD.MOV.U32 R160, RZ, RZ, R11 ;  /* 0x000000ffffa08224 */ /* 0x002fc400078e000b */
[----:B------:R-:W-:Y:S01]  /*1bbd0*/  @!P0 IMAD.MOV.U32 R161, RZ, RZ, R16 ;  /* 0x000000ffffa18224 */ /* 0x000fe200078e0010 */
[----:B------:R0:W-:Y:S04]  /*1bbe0*/  STL [R1+0x1cd0], R14 ;  /* 0x001cd00e01007387 */ /* 0x0001e80000100800 */
[----:B------:R1:W2:Y:S04]  /*1bbf0*/  @!P0 LDG.E.U16 R223, desc[UR60][R160.64] ;  /* 0x0000003ca0df8981 */ /* 0x0002a8000c1e1500 */
[----:B0-----:R-:W2:Y:S04]  /*1bc00*/  LDL.LU R14, [R1+0x10c0] ;  /* 0x0010c000010e7983 */ /* 0x001ea80000300800 */
[----:B------:R-:W-:Y:S04]  /*1bc10*/  STL [R1+0x1ce4], R11 ;  /* 0x001ce40b01007387 */ /* 0x000fe80000100800 */
[----:B------:R0:W-:Y:S04]  /*1bc20*/  STL [R1+0x1cd8], R16 ;  /* 0x001cd81001007387 */ /* 0x0001e80000100800 */
[----:B0-----:R-:W2:Y:S01]  /*1bc30*/  LDL.LU R16, [R1+0x10f4] ;  /* 0x0010f40001107983 */ /* 0x001ea20000300800 */
[----:B------:R-:W-:Y:S01]  /*1bc40*/  PRMT R222, RZ, 0x7610, R222 ;  /* 0x00007610ffde7816 */ /* 0x000fe200000000de */
[----:B-1----:R-:W-:-:S02]  /*1bc50*/  @!P0 IMAD.MOV.U32 R161, RZ, RZ, R39 ;  /* 0x000000ffffa18224 */ /* 0x002fc400078e0027 */
[----:B------:R-:W2:Y:S01]  /*1bc60*/  LDL R11, [R1+0x13fc] ;  /* 0x0013fc00010b7983 */ /* 0x000ea20000100800 */
[----:B------:R-:W-:Y:S02]  /*1bc70*/  PRMT R221, RZ, 0x7610, R221 ;  /* 0x00007610ffdd7816 */ /* 0x000fe400000000dd */
[----:B------:R-:W-:Y:S01]  /*1bc80*/  PRMT R220, RZ, 0x7610, R220 ;  /* 0x00007610ffdc7816 */ /* 0x000fe200000000dc */
[----:B------:R-:W2:Y:S01]  /*1bc90*/  LDL R17, [R1+0x13a0] ;  /* 0x0013a00001117983 */ /* 0x000ea20000100800 */
[----:B------:R-:W-:Y:S02]  /*1bca0*/  PRMT R219, RZ, 0x7610, R219 ;  /* 0x00007610ffdb7816 */ /* 0x000fe400000000db */
[----:B------:R-:W-:Y:S01]  /*1bcb0*/  PRMT R218, RZ, 0x7610, R218 ;  /* 0x00007610ffda7816 */ /* 0x000fe200000000da */
[----:B------:R-:W2:Y:S01]  /*1bcc0*/  LDL R39, [R1+0x12dc] ;  /* 0x0012dc0001277983 */ /* 0x000ea20000100800 */
[----:B----4-:R-:W-:-:S03]  /*1bcd0*/  @!P0 IMAD.MOV.U32 R160, RZ, RZ, R2 ;  /* 0x000000ffffa08224 */ /* 0x010fc600078e0002 */
[----:B------:R-:W4:Y:S04]  /*1bce0*/  LDL R2, [R1+0x1400] ;  /* 0x0014000001027983 */ /* 0x000f280000100800 */
[----:B------:R3:W4:Y:S02]  /*1bcf0*/  @!P0 LDG.E.U16 R222, desc[UR60][R160.64] ;  /* 0x0000003ca0de8981 */ /* 0x000724000c1e1500 */
[----:B---3--:R-:W-:Y:S02]  /*1bd00*/  @!P0 IMAD.MOV.U32 R160, RZ, RZ, R36 ;  /* 0x000000ffffa08224 */ /* 0x008fe400078e0024 */
[----:B------:R-:W3:Y:S01]  /*1bd10*/  LDL R36, [R1+0x13e0] ;  /* 0x0013e00001247983 */ /* 0x000ee20000100800 */
[----:B------:R-:W-:-:S03]  /*1bd20*/  @!P0 IMAD.MOV.U32 R161, RZ, RZ, R37 ;  /* 0x000000ffffa18224 */ /* 0x000fc600078e0025 */
[----:B------:R-:W3:Y:S04]  /*1bd30*/  LDL R37, [R1+0x13dc] ;  /* 0x0013dc0001257983 */ /* 0x000ee80000100800 */
[----:B------:R0:W3:Y:S02]  /*1bd40*/  @!P0 LDG.E.U16 R221, desc[UR60][R160.64] ;  /* 0x0000003ca0dd8981 */ /* 0x0000e4000c1e1500 */
[----:B0-----:R-:W-:Y:S02]  /*1bd50*/  @!P0 IMAD.MOV.U32 R160, RZ, RZ, R27 ;  /* 0x000000ffffa08224 */ /* 0x001fe400078e001b */
[----:B------:R-:W3:Y:S01]  /*1bd60*/  LDL R27, [R1+0x13c0] ;  /* 0x0013c000011b7983 */ /* 0x000ee20000100800 */
[----:B--2---:R-:W-:-:S03]  /*1bd70*/  @!P0 IMAD.MOV.U32 R161, RZ, RZ, R31 ;  /* 0x000000ffffa18224 */ /* 0x004fc600078e001f */
[----:B------:R-:W2:Y:S04]  /*1bd80*/  LDL R31, [R1+0x13bc] ;  /* 0x0013bc00011f7983 */ /* 0x000ea80000100800 */
[----:B------:R0:W2:Y:S02]  /*1bd90*/  @!P0 LDG.E.U16 R220, desc[UR60][R160.64] ;  /* 0x0000003ca0dc8981 */ /* 0x0000a4000c1e1500 */
[----:B0-----:R-:W-:Y:S01]  /*1bda0*/  @!P0 IMAD.MOV.U32 R161, RZ, RZ, R38 ;  /* 0x000000ffffa18224 */ /* 0x001fe200078e0026 */
[----:B------:R-:W-:Y:S01]  /*1bdb0*/  PRMT R217, RZ, 0x7610, R217 ;  /* 0x00007610ffd97816 */ /* 0x000fe200000000d9 */
[----:B------:R-:W2:Y:S01]  /*1bdc0*/  LDL R38, [R1+0x12e0] ;  /* 0x0012e00001267983 */ /* 0x000ea20000100800 */
[----:B------:R-:W-:-:S03]  /*1bdd0*/  @!P0 IMAD.MOV.U32 R160, RZ, RZ, R32 ;  /* 0x000000ffffa08224 */ /* 0x000fc600078e0020 */
[----:B------:R-:W2:Y:S04]  /*1bde0*/  LDL R32, [R1+0x139c] ;  /* 0x00139c0001207983 */ /* 0x000ea80000100800 */
[----:B------:R4:W2:Y:S02]  /*1bdf0*/  @!P0 LDG.E.U16 R219, desc[UR60][R160.64] ;  /* 0x0000003ca0db8981 */ /* 0x0008a4000c1e1500 */
[----:B----4-:R-:W-:Y:S02]  /*1be00*/  @!P0 IMAD.MOV.U32 R160, RZ, RZ, R2 ;  /* 0x000000ffffa08224 */ /* 0x010fe400078e0002 */
[----:B------:R-:W4:Y:S01]  /*1be10*/  LDL R2, [R1+0x1380] ;  /* 0x0013800001027983 */ /* 0x000f220000100800 */
[----:B------:R-:W-:-:S03]  /*1be20*/  @!P0 IMAD.MOV.U32 R161, RZ, RZ, R11 ;  /* 0x000000ffffa18224 */ /* 0x000fc600078e000b */
        /* <DEDUP_REMOVED lines=10> */
[----:B------:R-:W2:Y:S01]  /*1bed0*/  LDL R31, [R1+0x133c] ;  /* 0x00133c00011f7983 */ /* 0x000ea20000100800 */
[----:B------:R-:W-:-:S06]  /*1bee0*/  PRMT R216, RZ, 0x7610, R216 ;  /* 0x00007610ffd87816 */ /* 0x000fcc00000000d8 */
        /* <DEDUP_REMOVED lines=11> */
[----:B------:R-:W4:Y:S01]  /*1bfa0*/  LDL R11, [R1+0x12fc] ;  /* 0x0012fc00010b7983 */ /* 0x000f220000100800 */
[----:B------:R-:W-:-:S03]  /*1bfb0*/  PRMT R213, RZ, 0x7610, R213 ;  /* 0x00007610ffd57816 */ /* 0x000fc600000000d5 */
[----:B------:R3:W4:Y:S02]  /*1bfc0*/  @!P0 LDG.E.U16 R214, desc[UR60][R160.64] ;  /* 0x0000003ca0d68981 */ /* 0x000724000c1e1500 */
[----:B---3--:R-:W-:Y:S01]  /*1bfd0*/  @!P0 IMAD.MOV.U32 R160, RZ, RZ, R36 ;  /* 0x000000ffffa08224 */ /* 0x008fe200078e0024 */
[----:B------:R-:W-:Y:S01]  /*1bfe0*/  PRMT R212, RZ, 0x7610, R212 ;  /* 0x00007610ffd47816 */ /* 0x000fe200000000d4 */
[----:B------:R-:W3:Y:S01]  /*1bff0*/  LDL R36, [R1+0x129c] ;  /* 0x00129c0001247983 */ /* 0x000ee20000100800 */
[----:B------:R-:W-:Y:S01]  /*1c000*/  @!P0 IMAD.MOV.U32 R161, RZ, RZ, R37 ;  /* 0x000000ffffa18224 */ /* 0x000fe200078e0025 */
[----:B------:R-:W-:Y:S02]  /*1c010*/  PRMT R211, RZ, 0x7610, R211 ;  /* 0x00007610ffd37816 */ /* 0x000fe400000000d3 */
[----:B------:R-:W3:Y:S04]  /*1c020*/  LDL R37, [R1+0x127c] ;  /* 0x00127c0001257983 */ /* 0x000ee80000100800 */
[----:B------:R0:W3:Y:S02]  /*1c030*/  @!P0 LDG.E.U16 R213, desc[UR60][R160.64] ;  /* 0x0000003ca0d58981 */ /* 0x0000e4000c1e1500 */
[----:B0-----:R-:W-:-:S02]  /*1c040*/  @!P0 IMAD.MOV.U32 R160, RZ, RZ, R27 ;  /* 0x000000ffffa08224 */ /* 0x001fc400078e001b */
[----:B------:R-:W3:Y:S01]  /*1c050*/  LDL R27, [R1+0x12c0] ;  /* 0x0012c000011b7983 */ /* 0x000ee20000100800 */
[----:B--2---:R-:W-:-:S03]  /*1c060*/  @!P0 IMAD.MOV.U32 R161, RZ, RZ, R31 ;  /* 0x000000ffffa18224 */ /* 0x004fc600078e001f */
        /* <DEDUP_REMOVED lines=13> */
[----:B------:R0:W4:Y:S02]  /*1c140*/  @!P0 LDG.E.U16 R210, desc[UR60][R160.64] ;  /* 0x0000003ca0d28981 */ /* 0x000124000c1e1500 */
[----:B0-----:R-:W-:-:S02]  /*1c150*/  @!P0 IMAD.MOV.U32 R160, RZ, RZ, R38 ;  /* 0x000000ffffa08224 */ /* 0x001fc400078e0026 */
[----:B------:R-:W-:-:S05]  /*1c160*/  @!P0 IMAD.MOV.U32 R161, RZ, RZ, R39 ;  /* 0x000000ffffa18224 */ /* 0x000fca00078e0027 */
[----:B------:R3:W4:Y:S02]  /*1c170*/  @!P0 LDG.E.U16 R209, desc[UR60][R160.64] ;  /* 0x0000003ca0d18981 */ /* 0x000724000c1e1500 */
[----:B---3--:R-:W-:Y:S02]  /*1c180*/  @!P0 IMAD.MOV.U32 R160, RZ, RZ, R27 ;  /* 0x000000ffffa08224 */ /* 0x008fe400078e001b */
        /* <DEDUP_REMOVED lines=10> */
[----:B------:R0:W2:Y:S04]  /*1c230*/  @!P0 LDG.E.U16 R207, desc[UR60][R160.64] ;  /* 0x0000003ca0cf8981 */ /* 0x0000a8000c1e1500 */
[----:B------:R-:W2:Y:S01]  /*1c240*/  LDL R36, [R1+0x121c] ;  /* 0x00121c0001247983 */ /* 0x000ea20000100800 */
[----:B0-----:R-:W-:-:S02]  /*1c250*/  @!P0 IMAD.MOV.U32 R160, RZ, RZ, R32 ;  /* 0x000000ffffa08224 */ /* 0x001fc400078e0020 */
[----:B------:R-:W-:-:S05]  /*1c260*/  @!P0 IMAD.MOV.U32 R161, RZ, RZ, R37 ;  /* 0x000000ffffa18224 */ /* 0x000fca00078e0025 */
[----:B------:R4:W2:Y:S02]  /*1c270*/  @!P0 LDG.E.U16 R206, desc[UR60][R160.64] ;  /* 0x0000003ca0ce8981 */ /* 0x0008a4000c1e1500 */
[----:B----4-:R-:W-:Y:S02]  /*1c280*/  @!P0 IMAD.MOV.U32 R160, RZ, RZ, R2 ;  /* 0x000000ffffa08224 */ /* 0x010fe400078e0002 */
[----:B------:R-:W4:Y:S01]  /*1c290*/  LDL R2, [R1+0x1200] ;  /* 0x0012000001027983 */ /* 0x000f220000100800 */
[----:B------:R-:W-:Y:S01]  /*1c2a0*/  PRMT R205, RZ, 0x7610, R205 ;  /* 0x00007610ffcd7816 */ /* 0x000fe200000000cd */
[----:B------:R-:W-:Y:S02]  /*1c2b0*/  @!P0 IMAD.MOV.U32 R161, RZ, RZ, R11 ;  /* 0x000000ffffa18224 */ /* 0x000fe400078e000b */
[----:B------:R-:W4:Y:S04]  /*1c2c0*/  LDL R11, [R1+0x11fc] ;  /* 0x0011fc00010b7983 */ /* 0x000f280000100800 */
[----:B------:R-:W4:Y:S04]  /*1c2d0*/  LDL.LU R44, [R1+0x11e0] ;  /* 0x0011e000012c7983 */ /* 0x000f280000300800 */
[----:B------:R3:W4:Y:S04]  /*1c2e0*/  @!P0 LDG.E.U16 R205, desc[UR60][R160.64] ;  /* 0x0000003ca0cd8981 */ /* 0x000728000c1e1500 */
[----:B------:R-:W4:Y:S01]  /*1c2f0*/  LDL.LU R32, [R1+0x11c0] ;  /* 0x0011c00001207983 */ /* 0x000f220000300800 */
[----:B---3--:R-:W-:-:S02]  /*1c300*/  @!P0 IMAD.MOV.U32 R160, RZ, RZ, R27 ;  /* 0x000000ffffa08224 */ /* 0x008fc400078e001b */
[----:B--2---:R-:W-:Y:S02]  /*1c310*/  @!P0 IMAD.MOV.U32 R161, RZ, RZ, R31 ;  /* 0x000000ffffa18224 */ /* 0x004fe400078e001f */
[----:B------:R-:W2:Y:S04]  /*1c320*/  LDL.LU R31, [R1+0x11a0] ;  /* 0x0011a000011f7983 */ /* 0x000ea80000300800 */
[----:B------:R-:W3:Y:S04]  /*1c330*/  LDL.LU R27, [R1+0x117c] ;  /* 0x00117c00011b7983 */ /* 0x000ee80000300800 */
[----:B------:R-:W2:Y:S04]  /*1c340*/  LDL R142, [R1+0x11dc] ;  /* 0x0011dc00018e7983 */ /* 0x000ea80000100800 */
[----:B------:R-:W3:Y:S04]  /*1c350*/  LDL R141, [R1+0x11bc] ;  /* 0x0011bc00018d7983 */ /* 0x000ee80000100800 */
[----:B------:R-:W3:Y:S04]  /*1c360*/  LDL R140, [R1+0x119c] ;  /* 0x00119c00018c7983 */ /* 0x000ee80000100800 */
[----:B------:R-:W3:Y:S04]  /*1c370*/  LDL.LU R46, [R1+0x1160] ;  /* 0x00116000012e7983 */ /* 0x000ee80000300800 */
[----:B------:R-:W3:Y:S04]  /*1c380*/  LDL.LU R37, [R1+0x115c] ;  /* 0x00115c0001257983 */ /* 0x000ee80000300800 */
[----:B------:R-:W3:Y:S01]  /*1c390*/  LDL R139, [R1+0x1180] ;  /* 0x00118000018b7983 */ /* 0x000ee20000100800 */
[----:B------:R-:W-:-:S03]  /*1c3a0*/  PRMT R204, RZ, 0x7610, R204 ;  /* 0x00007610ffcc7816 */ /* 0x000fc600000000cc */
[----:B------:R-:W3:Y:S04]  /*1c3b0*/  LDL R39, [R1+0x113c] ;  /* 0x00113c0001277983 */ /* 0x000ee80000100800 */
[----:B------:R-:W3:Y:S01]  /*1c3c0*/  LDL R38, [R1+0x1140] ;  /* 0x0011400001267983 */ /* 0x000ee20000100800 */
[----:B------:R-:W-:-:S03]  /*1c3d0*/  PRMT R203, RZ, 0x7610, R203 ;  /* 0x00007610ffcb7816 */ /* 0x000fc600000000cb */
[----:B------:R0:W3:Y:S01]  /*1c3e0*/  @!P0 LDG.E.U16 R204, desc[UR60][R160.64] ;  /* 0x0000003ca0cc8981 */ /* 0x0000e2000c1e1500 */
[----:B------:R-:W-:Y:S02]  /*1c3f0*/  PRMT R202, RZ, 0x7610, R202 ;  /* 0x00007610ffca7816 */ /* 0x000fe400000000ca */
[----:B------:R-:W-:Y:S01]  /*1c400*/  PRMT R201, RZ, 0x7610, R201 ;  /* 0x00007610ffc97816 */ /* 0x000fe200000000c9 */
[----:B------:R-:W3:Y:S01]  /*1c410*/  LDL R145, [R1+0x109c] ;  /* 0x00109c0001917983 */ /* 0x000ee20000100800 */
[----:B------:R-:W-:Y:S02]  /*1c420*/  PRMT R200, RZ, 0x7610, R200 ;  /* 0x00007610ffc87816 */ /* 0x000fe400000000c8 */
[----:B------:R-:W-:Y:S01]  /*1c430*/  PRMT R199, RZ, 0x7610, R199 ;  /* 0x00007610ffc77816 */ /* 0x000fe200000000c7 */
[----:B------:R-:W3:Y:S01]  /*1c440*/  LDL R144, [R1+0x1c3c] ;  /* 0x001c3c0001907983 */ /* 0x000ee20000100800 */
[----:B0-----:R-:W-:Y:S02]  /*1c450*/  @!P0 IMAD.MOV.U32 R160, RZ, RZ, R17 ;  /* 0x000000ffffa08224 */ /* 0x001fe400078e0011 */
[----:B------:R-:W-:Y:S01]  /*1c460*/  @!P0 IMAD.MOV.U32 R161, RZ, RZ, R36 ;  /* 0x000000ffffa18224 */ /* 0x000fe200078e0024 */
[----:B------:R-:W3:Y:S04]  /*1c470*/  LDL R17, [R1+0x1120] ;  /* 0x0011200001117983 */ /* 0x000ee80000100800 */
[----:B------:R-:W3:Y:S04]  /*1c480*/  LDL R36, [R1+0x111c] ;  /* 0x00111c0001247983 */ /* 0x000ee80000100800 */
[----:B------:R4:W3:Y:S01]  /*1c490*/  @!P0 LDG.E.U16 R203, desc[UR60][R160.64] ;  /* 0x0000003ca0cb8981 */ /* 0x0008e2000c1e1500 */
[----:B------:R-:W-:-:S02]  /*1c4a0*/  PRMT R198, RZ, 0x7610, R198 ;  /* 0x00007610ffc67816 */ /* 0x000fc400000000c6 */
[----:B------:R-:W-:Y:S01]  /*1c4b0*/  PRMT R197, RZ, 0x7610, R197 ;  /* 0x00007610ffc57816 */ /* 0x000fe200000000c5 */
[----:B------:R-:W3:Y:S01]  /*1c4c0*/  LDL R143, [R1+0x1448] ;  /* 0x00144800018f7983 */ /* 0x000ee20000100800 */
[----:B----4-:R-:W-:-:S03]  /*1c4d0*/  @!P0 IMAD.MOV.U32 R160, RZ, RZ, R2 ;  /* 0x000000ffffa08224 */ /* 0x010fc600078e0002 */
[----:B------:R-:W4:Y:S01]  /*1c4e0*/  LDL R2, [R1+0x1100] ;  /* 0x0011000001027983 */ /* 0x000f220000100800 */
[----:B------:R-:W-:Y:S01]  /*1c4f0*/  @!P0 IMAD.MOV.U32 R161, RZ, RZ, R11 ;  /* 0x000000ffffa18224 */ /* 0x000fe200078e000b */
[----:B------:R-:W-:Y:S02]  /*1c500*/  PRMT R196, RZ, 0x7610, R196 ;  /* 0x00007610ffc47816 */ /* 0x000fe400000000c4 */
[----:B------:R-:W4:Y:S04]  /*1c510*/  LDL R11, [R1+0x10fc] ;  /* 0x0010fc00010b7983 */ /* 0x000f280000100800 */
[----:B------:R0:W4:Y:S02]  /*1c520*/  @!P0 LDG.E.U16 R202, desc[UR60][R160.64] ;  /* 0x0000003ca0ca8981 */ /* 0x000124000c1e1500 */
[----:B0-----:R-:W-:Y:S01]  /*1c530*/  @!P0 IMAD.MOV.U32 R160, RZ, RZ, R44 ;  /* 0x000000ffffa08224 */ /* 0x001fe200078e002c */
[----:B------:R-:W-:Y:S01]  /*1c540*/  PRMT R195, RZ, 0x7610, R195 ;  /* 0x00007610ffc37816 */ /* 0x000fe200000000c3 */
[----:B--2---:R-:W-:-:S02]  /*1c550*/  @!P0 IMAD.MOV.U32 R161, RZ, RZ, R142 ;  /* 0x000000ffffa18224 */ /* 0x004fc400078e008e */
[----:B------:R-:W2:Y:S04]  /*1c560*/  LDL R142, [R1+0x1c54] ;  /* 0x001c5400018e7983 */ /* 0x000ea80000100800 */
[----:B------:R0:W2:Y:S02]  /*1c570*/  @!P0 LDG.E.U16 R201, desc[UR60][R160.64] ;  /* 0x0000003ca0c98981 */ /* 0x0000a4000c1e1500 */
[----:B0-----:R-:W-:Y:S02]  /*1c580*/  @!P0 IMAD.MOV.U32 R160, RZ, RZ, R32 ;  /* 0x000000ffffa08224 */ /* 0x001fe400078e0020 */
[----:B---3--:R-:W-:Y:S02]  /*1c590*/  @!P0 IMAD.MOV.U32 R161, RZ, RZ, R141 ;  /* 0x000000ffffa18224 */ /* 0x008fe400078e008d */
[----:B------:R-:W3:Y:S04]  /*1c5a0*/  LDL R141, [R1+0x1434] ;  /* 0x00143400018d7983 */ /* 0x000ee80000100800 */
[----:B------:R0:W3:Y:S02]  /*1c5b0*/  @!P0 LDG.E.U16 R200, desc[UR60][R160.64] ;  /* 0x0000003ca0c88981 */ /* 0x0000e4000c1e1500 */
[----:B0-----:R-:W-:-:S02]  /*1c5c0*/  @!P0 IMAD.MOV.U32 R160, RZ, RZ, R31 ;  /* 0x000000ffffa08224 */ /* 0x001fc400078e001f */
[----:B------:R-:W-:Y:S02]  /*1c5d0*/  @!P0 IMAD.MOV.U32 R161, RZ, RZ, R140 ;  /* 0x000000ffffa18224 */ /* 0x000fe400078e008c */
[----:B------:R-:W3:Y:S04]  /*1c5e0*/  LDL R140, [R1+0x1438] ;  /* 0x00143800018c7983 */ /* 0x000ee80000100800 */
[----:B------:R0:W3:Y:S02]  /*1c5f0*/  @!P0 LDG.E.U16 R199, desc[UR60][R160.64] ;  /* 0x0000003ca0c78981 */ /* 0x0000e4000c1e1500 */
[----:B0-----:R-:W-:Y:S02]  /*1c600*/  @!P0 IMAD.MOV.U32 R160, RZ, RZ, R139 ;  /* 0x000000ffffa08224 */ /* 0x001fe400078e008b */
[----:B------:R-:W-:Y:S01]  /*1c610*/  @!P0 IMAD.MOV.U32 R161, RZ, RZ, R27 ;  /* 0x000000ffffa18224 */ /* 0x000fe200078e001b */
[----:B------:R-:W3:Y:S04]  /*1c620*/  LDL R139, [R1+0x1414] ;  /* 0x00141400018b7983 */ /* 0x000ee80000100800 */
[----:B------:R0:W3:Y:S02]  /*1c630*/  @!P0 LDG.E.U16 R198, desc[UR60][R160.64] ;  /* 0x0000003ca0c68981 */ /* 0x0000e4000c1e1500 */
[----:B0-----:R-:W-:-:S02]  /*1c640*/  @!P0 IMAD.MOV.U32 R160, RZ, RZ, R46 ;  /* 0x000000ffffa08224 */ /* 0x001fc400078e002e */
[----:B------:R-:W-:-:S05]  /*1c650*/  @!P0 IMAD.MOV.U32 R161, RZ, RZ, R37 ;  /* 0x000000ffffa18224 */ /* 0x000fca00078e0025 */
[----:B------:R0:W3:Y:S02]  /*1c660*/  @!P0 LDG.E.U16 R197, desc[UR60][R160.64] ;  /* 0x0000003ca0c58981 */ /* 0x0000e4000c1e1500 */
[----:B0-----:R-:W-:Y:S02]  /*1c670*/  @!P0 IMAD.MOV.U32 R160, RZ, RZ, R38 ;  /* 0x000000ffffa08224 */ /* 0x001fe400078e0026 */
[----:B------:R-:W-:Y:S01]  /*1c680*/  @!P0 IMAD.MOV.U32 R161, RZ, RZ, R39 ;  /* 0x000000ffffa18224 */ /* 0x000fe200078e0027 */
[----:B------:R-:W3:Y:S04]  /*1c690*/  LDL R38, [R1+0x13f8] ;  /* 0x0013f80001267983 */ /* 0x000ee80000100800 */
[----:B------:R0:W3:Y:S04]  /*1c6a0*/  @!P0 LDG.E.U16 R196, desc[UR60][R160.64] ;  /* 0x0000003ca0c48981 */ /* 0x0000e8000c1e1500 */
[----:B------:R-:W3:Y:S01]  /*1c6b0*/  LDL R39, [R1+0x13f4] ;  /* 0x0013f40001277983 */ /* 0x000ee20000100800 */
[----:B0-----:R-:W-:-:S02]  /*1c6c0*/  @!P0 IMAD.MOV.U32 R160, RZ, RZ, R17 ;  /* 0x000000ffffa08224 */ /* 0x001fc400078e0011 */
[----:B------:R-:W-:Y:S02]  /*1c6d0*/  @!P0 IMAD.MOV.U32 R161, RZ, RZ, R36 ;  /* 0x000000ffffa18224 */ /* 0x000fe400078e0024 */
[----:B------:R-:W3:Y:S04]  /*1c6e0*/  LDL R36, [R1+0x1418] ;  /* 0x0014180001247983 */ /* 0x000ee80000100800 */
[----:B------:R4:W3:Y:S02]  /*1c6f0*/  @!P0 LDG.E.U16 R195, desc[UR60][R160.64] ;  /* 0x0000003ca0c38981 */ /* 0x0008e4000c1e1500 */
[----:B----4-:R-:W-:Y:S02]  /*1c700*/  @!P0 IMAD.MOV.U32 R160, RZ, RZ, R2 ;  /* 0x000000ffffa08224 */ /* 0x010fe400078e0002 */
[----:B------:R-:W4:Y:S01]  /*1c710*/  LDL.LU R2, [R1+0x1c64] ;  /* 0x001c640001027983 */ /* 0x000f220000300800 */
[----:B------:R-:W-:Y:S01]  /*1c720*/  PRMT R194, RZ, 0x7610, R194 ;  /* 0x00007610ffc27816 */ /* 0x000fe200000000c2 */
[----:B------:R-:W-:-:S02]  /*1c730*/  @!P0 IMAD.MOV.U32 R161, RZ, RZ, R11 ;  /* 0x000000ffffa18224 */ /* 0x000fc400078e000b */
[----:B------:R-:W3:Y:S04]  /*1c740*/  LDL.LU R11, [R1+0x1174] ;  /* 0x00117400010b7983 */ /* 0x000ee80000300800 */
[----:B------:R-:W3:Y:S04]  /*1c750*/  LDL.LU R17, [R1+0x10d8] ;  /* 0x0010d80001117983 */ /* 0x000ee80000300800 */
[----:B------:R0:W3:Y:S04]  /*1c760*/  @!P0 LDG.E.U16 R194, desc[UR60][R160.64] ;  /* 0x0000003ca0c28981 */ /* 0x0000e8000c1e1500 */
[----:B------:R1:W-:Y:S01]  /*1c770*/  STL [R1+0x1cec], R9 ;  /* 0x001cec0901007387 */ /* 0x0003e20000100800 */
[----:B0-----:R-:W-:-:S03]  /*1c780*/  @!P0 IMAD.MOV.U32 R160, RZ, RZ, R9 ;  /* 0x000000ffffa08224 */ /* 0x001fc600078e0009 */
[----:B-1----:R-:W3:Y:S04]  /*1c790*/  LDL.LU R9, [R1+0x10f8] ;  /* 0x0010f80001097983 */ /* 0x002ee80000300800 */
[----:B------:R0:W-:Y:S01]  /*1c7a0*/  STL [R1+0x1ce8], R22 ;  /* 0x001ce81601007387 */ /* 0x0001e20000100800 */
[----:B------:R-:W-:-:S03]  /*1c7b0*/  @!P0 IMAD.MOV.U32 R161, RZ, RZ, R22 ;  /* 0x000000ffffa18224 */ /* 0x000fc600078e0016 */
[----:B------:R-:W-:Y:S04]  /*1c7c0*/  STL [R1+0x1cf4], R14 ;  /* 0x001cf40e01007387 */ /* 0x000fe80000100800 */
[----:B------:R1:W-:Y:S04]  /*1c7d0*/  STL [R1+0x1cf0], R21 ;  /* 0x001cf01501007387 */ /* 0x0003e80000100800 */
[----:B------:R-:W-:Y:S01]  /*1c7e0*/  STL [R1+0x1cf8], R13 ;  /* 0x001cf80d01007387 */ /* 0x000fe20000100800 */
[----:B------:R-:W-:Y:S02]  /*1c7f0*/  PRMT R193, RZ, 0x7610, R193 ;  /* 0x00007610ffc17816 */ /* 0x000fe400000000c1 */
[----:B------:R-:W-:-:S04]  /*1c800*/  PRMT R192, RZ, 0x7610, R192 ;  /* 0x00007610ffc07816 */ /* 0x000fc800000000c0 */
[----:B------:R0:W3:Y:S01]  /*1c810*/  @!P0 LDG.E.U16 R193, desc[UR60][R160.64] ;  /* 0x0000003ca0c18981 */ /* 0x0000e2000c1e1500 */
[----:B------:R-:W-:Y:S01]  /*1c820*/  PRMT R191, RZ, 0x7610, R191 ;  /* 0x00007610ffbf7816 */ /* 0x000fe200000000bf */
[----:B0-----:R-:W-:Y:S02]  /*1c830*/  @!P0 IMAD.MOV.U32 R160, RZ, RZ, R14 ;  /* 0x000000ffffa08224 */ /* 0x001fe400078e000e */
[----:B------:R-:W-:-:S05]  /*1c840*/  @!P0 IMAD.MOV.U32 R161, RZ, RZ, R21 ;  /* 0x000000ffffa18224 */ /* 0x000fca00078e0015 */
[----:B------:R0:W3:Y:S02]  /*1c850*/  @!P0 LDG.E.U16 R192, desc[UR60][R160.64] ;  /* 0x0000003ca0c08981 */ /* 0x0000e4000c1e1500 */
[----:B0-----:R-:W-:Y:S02]  /*1c860*/  @!P0 IMAD.MOV.U32 R160, RZ, RZ, R13 ;  /* 0x000000ffffa08224 */ /* 0x001fe400078e000d */
[----:B------:R-:W-:-:S05]  /*1c870*/  @!P0 IMAD.MOV.U32 R161, RZ, RZ, R145 ;  /* 0x000000ffffa18224 */ /* 0x000fca00078e0091 */
[----:B------:R0:W3:Y:S04]  /*1c880*/  @!P0 LDG.E.U16 R191, desc[UR60][R160.64] ;  /* 0x0000003ca0bf8981 */ /* 0x0000e8000c1e1500 */
[----:B----4-:R4:W-:Y:S04]  /*1c890*/  STL [R1+0x1d60], R2 ;  /* 0x001d600201007387 */ /* 0x0109e80000100800 */
[----:B------:R-:W3:Y:S04]  /*1c8a0*/  LDL R22, [R1+0x13d4] ;  /* 0x0013d40001167983 */ /* 0x000ee80000100800 */
[----:B-1----:R-:W3:Y:S01]  /*1c8b0*/  LDL R21, [R1+0x13d8] ;  /* 0x0013d80001157983 */ /* 0x002ee20000100800 */
[----:B0-----:R-:W-:-:S03]  /*1c8c0*/  @!P0 IMAD.MOV.U32 R160, RZ, RZ, R2 ;  /* 0x000000ffffa08224 */ /* 0x001fc600078e0002 */
[----:B----4-:R-:W4:Y:S01]  /*1c8d0*/  LDL R2, [R1+0x13b8] ;  /* 0x0013b80001027983 */ /* 0x010f220000100800 */
[----:B------:R-:W-:Y:S01]  /*1c8e0*/  PRMT R190, RZ, 0x7610, R190 ;  /* 0x00007610ffbe7816 */ /* 0x000fe200000000be */
[----:B------:R-:W-:Y:S01]  /*1c8f0*/  @!P0 IMAD.MOV.U32 R161, RZ, RZ, R144 ;  /* 0x000000ffffa18224 */ /* 0x000fe200078e0090 */
[----:B------:R-:W-:Y:S01]  /*1c900*/  PRMT R189, RZ, 0x7610, R189 ;  /* 0x00007610ffbd7816 */ /* 0x000fe200000000bd */
[----:B------:R-:W4:Y:S04]  /*1c910*/  LDL R13, [R1+0x13b4] ;  /* 0x0013b400010d7983 */ /* 0x000f280000100800 */
[----:B------:R2:W4:Y:S01]  /*1c920*/  @!P0 LDG.E.U16 R190, desc[UR60][R160.64] ;  /* 0x0000003ca0be8981 */ /* 0x000522000c1e1500 */
[----:B------:R-:W-:Y:S02]  /*1c930*/  PRMT R188, RZ, 0x7610, R188 ;  /* 0x00007610ffbc7816 */ /* 0x000fe400000000bc */
[----:B------:R-:W-:Y:S01]  /*1c940*/  PRMT R187, RZ, 0x7610, R187 ;  /* 0x00007610ffbb7816 */ /* 0x000fe200000000bb */
[----:B------:R-:W4:Y:S01]  /*1c950*/  LDL R14, [R1+0x1398] ;  /* 0x00139800010e7983 */ /* 0x000f220000100800 */
[----:B--2---:R-:W-:-:S02]  /*1c960*/  @!P0 IMAD.MOV.U32 R160, RZ, RZ, R142 ;  /* 0x000000ffffa08224 */ /* 0x004fc400078e008e */
[----:B------:R-:W-:-:S05]  /*1c970*/  @!P0 IMAD.MOV.U32 R161, RZ, RZ, R143 ;  /* 0x000000ffffa18224 */ /* 0x000fca00078e008f */
[----:B------:R3:W2:Y:S02]  /*1c980*/  @!P0 LDG.E.U16 R189, desc[UR60][R160.64] ;  /* 0x0000003ca0bd8981 */ /* 0x0006a4000c1e1500 */
[----:B---3--:R-:W-:Y:S02]  /*1c990*/  @!P0 IMAD.MOV.U32 R160, RZ, RZ, R140 ;  /* 0x000000ffffa08224 */ /* 0x008fe400078e008c */
[----:B------:R-:W-:-:S05]  /*1c9a0*/  @!P0 IMAD.MOV.U32 R161, RZ, RZ, R141 ;  /* 0x000000ffffa18224 */ /* 0x000fca00078e008d */
[----:B------:R0:W3:Y:S01]  /*1c9b0*/  @!P0 LDG.E.U16 R188, desc[UR60][R160.64] ;  /* 0x0000003ca0bc8981 */ /* 0x0000e2000c1e1500 */
[----:B------:R-:W-:Y:S01]  /*1c9c0*/  PRMT R186, RZ, 0x7610, R186 ;  /* 0x00007610ffba7816 */ /* 0x000fe200000000ba */
[----:B0-----:R-:W-:Y:S02]  /*1c9d0*/  @!P0 IMAD.MOV.U32 R160, RZ, RZ, R36 ;  /* 0x000000ffffa08224 */ /* 0x001fe400078e0024 */
[----:B------:R-:W-:Y:S01]  /*1c9e0*/  @!P0 IMAD.MOV.U32 R161, RZ, RZ, R139 ;  /* 0x000000ffffa18224 */ /* 0x000fe200078e008b */
[----:B------:R-:W2:Y:S04]  /*1c9f0*/  LDL R36, [R1+0x1394] ;  /* 0x0013940001247983 */ /* 0x000ea80000100800 */
[----:B------:R0:W3:Y:S01]  /*1ca00*/  @!P0 LDG.E.U16 R187, desc[UR60][R160.64] ;  /* 0x0000003ca0bb8981 */ /* 0x0000e2000c1e1500 */
[----:B------:R-:W-:-:S02]  /*1ca10*/  PRMT R185, RZ, 0x7610, R185 ;  /* 0x00007610ffb97816 */ /* 0x000fc400000000b9 */
[----:B------:R-:W-:Y:S01]  /*1ca20*/  PRMT R184, RZ, 0x7610, R184 ;  /* 0x00007610ffb87816 */ /* 0x000fe200000000b8 */
[----:B------:R-:W3:Y:S01]  /*1ca30*/  LDL R139, [R1+0x1214] ;  /* 0x00121400018b7983 */ /* 0x000ee20000100800 */
[----:B0-----:R-:W-:Y:S02]  /*1ca40*/  @!P0 IMAD.MOV.U32 R160, RZ, RZ, R38 ;  /* 0x000000ffffa08224 */ /* 0x001fe400078e0026 */
[----:B------:R-:W-:Y:S01]  /*1ca50*/  @!P0 IMAD.MOV.U32 R161, RZ, RZ, R39 ;  /* 0x000000ffffa18224 */ /* 0x000fe200078e0027 */
[----:B------:R-:W3:Y:S04]  /*1ca60*/  LDL R38, [R1+0x1378] ;  /* 0x0013780001267983 */ /* 0x000ee80000100800 */
[----:B------:R-:W3:Y:S04]  /*1ca70*/  LDL R39, [R1+0x1374] ;  /* 0x0013740001277983 */ /* 0x000ee80000100800 */
[----:B------:R0:W3:Y:S02]  /*1ca80*/  @!P0 LDG.E.U16 R186, desc[UR60][R160.64] ;  /* 0x0000003ca0ba8981 */ /* 0x0000e4000c1e1500 */
[----:B0-----:R-:W-:-:S02]  /*1ca90*/  @!P0 IMAD.MOV.U32 R161, RZ, RZ, R22 ;  /* 0x000000ffffa18224 */ /* 0x001fc400078e0016 */
[----:B------:R-:W3:Y:S01]  /*1caa0*/  LDL R22, [R1+0x1354] ;  /* 0x0013540001167983 */ /* 0x000ee20000100800 */
[----:B------:R-:W-:-:S03]  /*1cab0*/  @!P0 IMAD.MOV.U32 R160, RZ, RZ, R21 ;  /* 0x000000ffffa08224 */ /* 0x000fc600078e0015 */
[----:B------:R-:W3:Y:S04]  /*1cac0*/  LDL R21, [R1+0x1358] ;  /* 0x0013580001157983 */ /* 0x000ee80000100800 */
[----:B------:R4:W3:Y:S02]  /*1cad0*/  @!P0 LDG.E.U16 R185, desc[UR60][R160.64] ;  /* 0x0000003ca0b98981 */ /* 0x0008e4000c1e1500 */
[----:B----4-:R-:W-:Y:S02]  /*1cae0*/  @!P0 IMAD.MOV.U32 R160, RZ, RZ, R2 ;  /* 0x000000ffffa08224 */ /* 0x010fe400078e0002 */
[----:B------:R-:W4:Y:S01]  /*1caf0*/  LDL R2, [R1+0x1338] ;  /* 0x0013380001027983 */ /* 0x000f220000100800 */
[----:B------:R-:W-:-:S03]  /*1cb00*/  @!P0 IMAD.MOV.U32 R161, RZ, RZ, R13 ;  /* 0x000000ffffa18224 */ /* 0x000fc600078e000d */
[----:B------:R-:W4:Y:S01]  /*1cb10*/  LDL R13, [R1+0x1334] ;  /* 0x00133400010d7983 */ /* 0x000f220000100800 */
[----:B------:R-:W-:-:S03]  /*1cb20*/  PRMT R183, RZ, 0x7610, R183 ;  /* 0x00007610ffb77816 */ /* 0x000fc600000000b7 */
[----:B------:R0:W4:Y:S01]  /*1cb30*/  @!P0 LDG.E.U16 R184, desc[UR60][R160.64] ;  /* 0x0000003ca0b88981 */ /* 0x000122000c1e1500 */
[----:B------:R-:W-:Y:S01]  /*1cb40*/  PRMT R182, RZ, 0x7610, R182 ;  /* 0x00007610ffb67816 */ /* 0x000fe200000000b6 */
[----:B0-----:R-:W-:Y:S02]  /*1cb50*/  @!P0 IMAD.MOV.U32 R160, RZ, RZ, R14 ;  /* 0x000000ffffa08224 */ /* 0x001fe400078e000e */
[----:B------:R-:W4:Y:S01]  /*1cb60*/  LDL R14, [R1+0x1318] ;  /* 0x00131800010e7983 */ /* 0x000f220000100800 */
[----:B--2---:R-:W-:-:S03]  /*1cb70*/  @!P0 IMAD.MOV.U32 R161, RZ, RZ, R36 ;  /* 0x000000ffffa18224 */ /* 0x004fc600078e0024 */
[----:B------:R-:W2:Y:S04]  /*1cb80*/  LDL R36, [R1+0x1314] ;  /* 0x0013140001247983 */ /* 0x000ea80000100800 */
[----:B------:R3:W2:Y:S02]  /*1cb90*/  @!P0 LDG.E.U16 R183, desc[UR60][R160.64] ;  /* 0x0000003ca0b78981 */ /* 0x0006a4000c1e1500 */
[----:B---3--:R-:W-:Y:S02]  /*1cba0*/  @!P0 IMAD.MOV.U32 R160, RZ, RZ, R38 ;  /* 0x000000ffffa08224 */ /* 0x008fe400078e0026 */
[----:B------:R-:W3:Y:S01]  /*1cbb0*/  LDL R38, [R1+0x12f8] ;  /* 0x0012f80001267983 */ /* 0x000ee20000100800 */
[----:B------:R-:W-:-:S03]  /*1cbc0*/  @!P0 IMAD.MOV.U32 R161, RZ, RZ, R39 ;  /* 0x000000ffffa18224 */ /* 0x000fc600078e0027 */
[----:B------:R-:W3:Y:S04]  /*1cbd0*/  LDL R39, [R1+0x12f4] ;  /* 0x0012f40001277983 */ /* 0x000ee80000100800 */
[----:B------:R0:W3:Y:S01]  /*1cbe0*/  @!P0 LDG.E.U16 R182, desc[UR60][R160.64] ;  /* 0x0000003ca0b68981 */ /* 0x0000e2000c1e1500 */
[----:B------:R-:W-:Y:S01]  /*1cbf0*/  PRMT R181, RZ, 0x7610, R181 ;  /* 0x00007610ffb57816 */ /* 0x000fe200000000b5 */
[----:B0-----:R-:W-:Y:S02]  /*1cc00*/  @!P0 IMAD.MOV.U32 R161, RZ, RZ, R22 ;  /* 0x000000ffffa18224 */ /* 0x001fe400078e0016 */
[----:B------:R-:W3:Y:S01]  /*1cc10*/  LDL R22, [R1+0x12d4] ;  /* 0x0012d40001167983 */ /* 0x000ee20000100800 */
[----:B------:R-:W-:-:S03]  /*1cc20*/  @!P0 IMAD.MOV.U32 R160, RZ, RZ, R21 ;  /* 0x000000ffffa08224 */ /* 0x000fc600078e0015 */
[----:B------:R-:W3:Y:S04]  /*1cc30*/  LDL R21, [R1+0x12d8] ;  /* 0x0012d80001157983 */ /* 0x000ee80000100800 */
[----:B------:R4:W3:Y:S02]  /*1cc40*/  @!P0 LDG.E.U16 R181, desc[UR60][R160.64] ;  /* 0x0000003ca0b58981 */ /* 0x0008e4000c1e1500 */
[----:B----4-:R-:W-:Y:S02]  /*1cc50*/  @!P0 IMAD.MOV.U32 R160, RZ, RZ, R2 ;  /* 0x000000ffffa08224 */ /* 0x010fe400078e0002 */
[----:B------:R-:W4:Y:S01]  /*1cc60*/  LDL R2, [R1+0x12b8] ;  /* 0x0012b80001027983 */ /* 0x000f220000100800 */
[----:B------:R-:W-:Y:S01]  /*1cc70*/  PRMT R180, RZ, 0x7610, R180 ;  /* 0x00007610ffb47816 */ /* 0x000fe200000000b4 */
[----:B------:R-:W-:-:S02]  /*1cc80*/  @!P0 IMAD.MOV.U32 R161, RZ, RZ, R13 ;  /* 0x000000ffffa18224 */ /* 0x000fc400078e000d */
        /* <DEDUP_REMOVED lines=29> */
[----:B--2---:R-:W-:Y:S02]  /*1ce60*/  @!P0 IMAD.MOV.U32 R161, RZ, RZ, R36 ;  /* 0x000000ffffa18224 */ /* 0x004fe400078e0024 */
[----:B------:R-:W2:Y:S04]  /*1ce70*/  LDL R36, [R1+0x1218] ;  /* 0x0012180001247983 */ /* 0x000ea80000100800 */
[----:B------:R3:W2:Y:S04]  /*1ce80*/  @!P0 LDG.E.U16 R175, desc[UR60][R160.64] ;  /* 0x0000003ca0af8981 */ /* 0x0006a8000c1e1500 */
[----:B------:R-:W2:Y:S01]  /*1ce90*/  LDL.LU R14, [R1+0x11f4] ;  /* 0x0011f400010e7983 */ /* 0x000ea20000300800 */
[----:B---3--:R-:W-:-:S02]  /*1cea0*/  @!P0 IMAD.MOV.U32 R160, RZ, RZ, R38 ;  /* 0x000000ffffa08224 */ /* 0x008fc400078e0026 */
[----:B------:R-:W-:Y:S02]  /*1ceb0*/  @!P0 IMAD.MOV.U32 R161, RZ, RZ, R39 ;  /* 0x000000ffffa18224 */ /* 0x000fe400078e0027 */
[----:B------:R-:W3:Y:S04]  /*1cec0*/  LDL.LU R39, [R1+0x11d4] ;  /* 0x0011d40001277983 */ /* 0x000ee80000300800 */
[----:B------:R0:W3:Y:S04]  /*1ced0*/  @!P0 LDG.E.U16 R174, desc[UR60][R160.64] ;  /* 0x0000003ca0ae8981 */ /* 0x0000e8000c1e1500 */
[----:B------:R-:W3:Y:S01]  /*1cee0*/  LDL R38, [R1+0x11d8] ;  /* 0x0011d80001267983 */ /* 0x000ee20000100800 */
[----:B------:R-:W-:Y:S01]  /*1cef0*/  PRMT R173, RZ, 0x7610, R173 ;  /* 0x00007610ffad7816 */ /* 0x000fe200000000ad */
[----:B0-----:R-:W-:-:S02]  /*1cf00*/  @!P0 IMAD.MOV.U32 R161, RZ, RZ, R22 ;  /* 0x000000ffffa18224 */ /* 0x001fc400078e0016 */
        /* <DEDUP_REMOVED lines=9> */
[----:B------:R-:W4:Y:S04]  /*1cfa0*/  LDL.LU R13, [R1+0x1194] ;  /* 0x00119400010d7983 */ /* 0x000f280000300800 */
[----:B------:R0:W4:Y:S01]  /*1cfb0*/  @!P0 LDG.E.U16 R172, desc[UR60][R160.64] ;  /* 0x0000003ca0ac8981 */ /* 0x000122000c1e1500 */
[----:B------:R-:W-:-:S03]  /*1cfc0*/  PRMT R170, RZ, 0x7610, R170 ;  /* 0x00007610ffaa7816 */ /* 0x000fc600000000aa */
[----:B------:R-:W4:Y:S04]  /*1cfd0*/  LDL R141, [R1+0x1198] ;  /* 0x00119800018d7983 */ /* 0x000f280000100800 */
[----:B------:R-:W4:Y:S01]  /*1cfe0*/  LDL R140, [R1+0x1154] ;  /* 0x00115400018c7983 */ /* 0x000f220000100800 */
[----:B0-----:R-:W-:-:S03]  /*1cff0*/  @!P0 IMAD.MOV.U32 R161, RZ, RZ, R139 ;  /* 0x000000ffffa18224 */ /* 0x001fc600078e008b */
[----:B------:R-:W4:Y:S01]  /*1d000*/  LDL R139, [R1+0x1134] ;  /* 0x00113400018b7983 */ /* 0x000f220000100800 */
[----:B--2---:R-:W-:-:S03]  /*1d010*/  @!P0 IMAD.MOV.U32 R160, RZ, RZ, R36 ;  /* 0x000000ffffa08224 */ /* 0x004fc600078e0024 */
[----:B------:R-:W2:Y:S04]  /*1d020*/  LDL.LU R36, [R1+0x1178] ;  /* 0x0011780001247983 */ /* 0x000ea80000300800 */
[----:B------:R0:W2:Y:S02]  /*1d030*/  @!P0 LDG.E.U16 R171, desc[UR60][R160.64] ;  /* 0x0000003ca0ab8981 */ /* 0x0000a4000c1e1500 */
[----:B0-----:R-:W-:Y:S01]  /*1d040*/  @!P0 IMAD.MOV.U32 R161, RZ, RZ, R14 ;  /* 0x000000ffffa18224 */ /* 0x001fe200078e000e */
[----:B------:R-:W-:Y:S01]  /*1d050*/  PRMT R169, RZ, 0x7610, R169 ;  /* 0x00007610ffa97816 */ /* 0x000fe200000000a9 */
[----:B---3--:R-:W-:Y:S02]  /*1d060*/  @!P0 IMAD.MOV.U32 R160, RZ, RZ, R22 ;  /* 0x000000ffffa08224 */ /* 0x008fe400078e0016 */
[----:B------:R-:W3:Y:S04]  /*1d070*/  LDL.LU R22, [R1+0x1158] ;  /* 0x0011580001167983 */ /* 0x000ee80000300800 */
[----:B------:R0:W3:Y:S02]  /*1d080*/  @!P0 LDG.E.U16 R170, desc[UR60][R160.64] ;  /* 0x0000003ca0aa8981 */ /* 0x0000e4000c1e1500 */
[----:B0-----:R-:W-:-:S02]  /*1d090*/  @!P0 IMAD.MOV.U32 R160, RZ, RZ, R38 ;  /* 0x000000ffffa08224 */ /* 0x001fc400078e0026 */
[----:B------:R-:W3:Y:S01]  /*1d0a0*/  LDL.LU R38, [R1+0x1138] ;  /* 0x0011380001267983 */ /* 0x000ee20000300800 */
[----:B------:R-:W-:-:S05]  /*1d0b0*/  @!P0 IMAD.MOV.U32 R161, RZ, RZ, R39 ;  /* 0x000000ffffa18224 */ /* 0x000fca00078e0027 */
[----:B------:R4:W3:Y:S02]  /*1d0c0*/  @!P0 LDG.E.U16 R169, desc[UR60][R160.64] ;  /* 0x0000003ca0a98981 */ /* 0x0008e4000c1e1500 */
[----:B----4-:R-:W-:Y:S02]  /*1d0d0*/  @!P0 IMAD.MOV.U32 R160, RZ, RZ, R2 ;  /* 0x000000ffffa08224 */ /* 0x010fe400078e0002 */
[----:B------:R-:W-:Y:S01]  /*1d0e0*/  @!P0 IMAD.MOV.U32 R161, RZ, RZ, R21 ;  /* 0x000000ffffa18224 */ /* 0x000fe200078e0015 */
[----:B------:R-:W4:Y:S04]  /*1d0f0*/  LDL R2, [R1+0x1118] ;  /* 0x0011180001027983 */ /* 0x000f280000100800 */
[----:B------:R-:W4:Y:S04]  /*1d100*/  LDL R21, [R1+0x1114] ;  /* 0x0011140001157983 */ /* 0x000f280000100800 */
[----:B------:R-:W-:Y:S04]  /*1d110*/  STL [R1+0x1d14], R11 ;  /* 0x001d140b01007387 */ /* 0x000fe80000100800 */
[----:B------:R-:W-:Y:S04]  /*1d120*/  STL.64 [R1+0x1fc0], R46 ;  /* 0x001fc02e01007387 */ /* 0x000fe80000100a00 */
[----:B------:R-:W-:Y:S04]  /*1d130*/  STL.64 [R1+0x1fb8], R44 ;  /* 0x001fb82c01007387 */ /* 0x000fe80000100a00 */
[----:B------:R-:W-:Y:S04]  /*1d140*/  STL.64 [R1+0x1fb0], R42 ;  /* 0x001fb02a01007387 */ /* 0x000fe80000100a00 */
[----:B------:R-:W-:Y:S01]  /*1d150*/  STL.64 [R1+0x1fa8], R40 ;  /* 0x001fa82801007387 */ /* 0x000fe20000100a00 */
[----:B------:R-:W-:-:S02]  /*1d160*/  PRMT R168, RZ, 0x7610, R168 ;  /* 0x00007610ffa87816 */ /* 0x000fc400000000a8 */
[----:B------:R-:W-:-:S04]  /*1d170*/  PRMT R167, RZ, 0x7610, R167 ;  /* 0x00007610ffa77816 */ /* 0x000fc800000000a7 */
[----:B------:R0:W4:Y:S01]  /*1d180*/  @!P0 LDG.E.U16 R168, desc[UR60][R160.64] ;  /* 0x0000003ca0a88981 */ /* 0x000122000c1e1500 */
[----:B------:R-:W-:Y:S01]  /*1d190*/  PRMT R166, RZ, 0x7610, R166 ;  /* 0x00007610ffa67816 */ /* 0x000fe200000000a6 */
[----:B0-----:R-:W-:Y:S02]  /*1d1a0*/  @!P0 IMAD.MOV.U32 R160, RZ, RZ, R141 ;  /* 0x000000ffffa08224 */ /* 0x001fe400078e008d */
[----:B------:R-:W-:-:S05]  /*1d1b0*/  @!P0 IMAD.MOV.U32 R161, RZ, RZ, R13 ;  /* 0x000000ffffa18224 */ /* 0x000fca00078e000d */
[----:B------:R2:W4:Y:S01]  /*1d1c0*/  @!P0 LDG.E.U16 R167, desc[UR60][R160.64] ;  /* 0x0000003ca0a78981 */ /* 0x000522000c1e1500 */
[----:B------:R-:W-:Y:S01]  /*1d1d0*/  PRMT R165, RZ, 0x7610, R165 ;  /* 0x00007610ffa57816 */ /* 0x000fe200000000a5 */
[----:B--2---:R-:W-:Y:S02]  /*1d1e0*/  @!P0 IMAD.MOV.U32 R160, RZ, RZ, R36 ;  /* 0x000000ffffa08224 */ /* 0x004fe400078e0024 */
[----:B------:R-:W-:-:S05]  /*1d1f0*/  @!P0 IMAD.MOV.U32 R161, RZ, RZ, R11 ;  /* 0x000000ffffa18224 */ /* 0x000fca00078e000b */
[----:B------:R0:W2:Y:S04]  /*1d200*/  @!P0 LDG.E.U16 R166, desc[UR60][R160.64] ;  /* 0x0000003ca0a68981 */ /* 0x0000a8000c1e1500 */
[----:B------:R-:W-:Y:S01]  /*1d210*/  STS.U16 [R8+0xb00], R138 ;  /* 0x000b008a08007388 */ /* 0x000fe20000000400 */
[----:B0-----:R-:W-:-:S03]  /*1d220*/  @!P0 IMAD.MOV.U32 R161, RZ, RZ, R140 ;  /* 0x000000ffffa18224 */ /* 0x001fc600078e008c */
        /* <DEDUP_REMOVED lines=44> */
[----:B---3--:R-:W-:Y:S04]  /*1d4f0*/  STL.64 [R1+0x1fa0], R38 ;  /* 0x001fa02601007387 */ /* 0x008fe80000100a00 */
        /* <DEDUP_REMOVED lines=11> */
[----:B------:R0:W-:Y:S04]  /*1d5b0*/  STL.64 [R1+0x1f68], R24 ;  /* 0x001f681801007387 */ /* 0x0001e80000100a00 */
        /* <DEDUP_REMOVED lines=8> */
[----:B------:R-:W-:Y:S01]  /*1d640*/  STL [R1+0x1d20], R6 ;  /* 0x001d200601007387 */ /* 0x000fe20000100800 */
[----:B------:R-:W-:-:S03]  /*1d650*/  @!P0 IMAD.MOV.U32 R160, RZ, RZ, R22 ;  /* 0x000000ffffa08224 */ /* 0x000fc600078e0016 */
[----:B------:R-:W-:Y:S04]  /*1d660*/  STL [R1+0x1d24], R5 ;  /* 0x001d240501007387 */ /* 0x000fe80000100800 */
[----:B------:R-:W-:Y:S04]  /*1d670*/  STL [R1+0x1d28], R4 ;  /* 0x001d280401007387 */ /* 0x000fe80000100800 */
[----:B------:R-:W-:Y:S04]  /*1d680*/  STL [R1+0x1d2c], R3 ;  /* 0x001d2c0301007387 */ /* 0x000fe80000100800 */
[----:B0-----:R-:W3:Y:S04]  /*1d690*/  LDL.LU.64 R24, [R1+0xa00] ;  /* 0x000a000001187983 */ /* 0x001ee80000300a00 */
[----:B------:R-:W2:Y:S04]  /*1d6a0*/  LDL.LU.64 R26, [R1+0xa08] ;  /* 0x000a0800011a7983 */ /* 0x000ea80000300a00 */
[----:B------:R-:W3:Y:S04]  /*1d6b0*/  LDL.LU.64 R28, [R1+0xa10] ;  /* 0x000a1000011c7983 */ /* 0x000ee80000300a00 */
[----:B------:R-:W2:Y:S04]  /*1d6c0*/  LDL.LU.64 R30, [R1+0xa18] ;  /* 0x000a1800011e7983 */ /* 0x000ea80000300a00 */
[----:B------:R-:W3:Y:S04]  /*1d6d0*/  LDL.LU.64 R32, [R1+0xa20] ;  /* 0x000a200001207983 */ /* 0x000ee80000300a00 */
[----:B------:R0:W2:Y:S04]  /*1d6e0*/  @!P0 LDG.E.U16 R165, desc[UR60][R160.64] ;  /* 0x0000003ca0a58981 */ /* 0x0000a8000c1e1500 */
[----:B------:R-:W3:Y:S04]  /*1d6f0*/  LDL.LU.64 R34, [R1+0xa28] ;  /* 0x000a280001227983 */ /* 0x000ee80000300a00 */
[----:B------:R-:W2:Y:S01]  /*1d700*/  LDL.LU.64 R36, [R1+0xa30] ;  /* 0x000a300001247983 */ /* 0x000ea20000300a00 */
        /* <DEDUP_REMOVED lines=12> */
[----:B------:R-:W3:Y:S04]  /*1d7d0*/  LDL.LU.64 R38, [R1+0xa38] ;  /* 0x000a380001267983 */ /* 0x000ee80000300a00 */
        /* <DEDUP_REMOVED lines=32> */
[----:B------:R-:W2:Y:S04]  /*1d9e0*/  LDL.LU.64 R40, [R1+0xa40] ;  /* 0x000a400001287983 */ /* 0x000ea80000300a00 */
        /* <DEDUP_REMOVED lines=66> */
[----:B------:R0:W-:Y:S04]  /*1de10*/  STS.U16 [R3+0x17f00], R48 ;  /* 0x017f003003007388 */ /* 0x0001e80000000400 */
[----:B------:R-:W3:Y:S04]  /*1de20*/  LDL.LU.64 R46, [R1+0xa58] ;  /* 0x000a5800012e7983 */ /* 0x000ee80000300a00 */
[----:B0-----:R-:W2:Y:S04]  /*1de30*/  LDL.LU.64 R48, [R1+0xa60] ;  /* 0x000a600001307983 */ /* 0x001ea80000300a00 */
[----:B------:R-:W3:Y:S04]  /*1de40*/  LDL.LU.64 R50, [R1+0xa68] ;  /* 0x000a680001327983 */ /* 0x000ee80000300a00 */
[----:B------:R-:W2:Y:S04]  /*1de50*/  LDL.LU.64 R52, [R1+0xa70] ;  /* 0x000a700001347983 */ /* 0x000ea80000300a00 */
        /* <DEDUP_REMOVED lines=38> */
[----:B------:R-:W3:Y:S01]  /*1e0c0*/  LDL.LU.64 R130, [R1+0xba8] ;  /* 0x000ba80001827983 */ /* 0x000ee20000300a00 */
[----:B------:R-:W-:Y:S01]  /*1e0d0*/  PRMT R164, RZ, 0x7610, R164 ;  /* 0x00007610ffa47816 */ /* 0x000fe200000000a4 */
[----:B------:R-:W-:Y:S01]  /*1e0e0*/  @!P0 IMAD.MOV.U32 R161, RZ, RZ, R139 ;  /* 0x000000ffffa18224 */ /* 0x000fe200078e008b */
[----:B------:R-:W-:-:S04]  /*1e0f0*/  PRMT R163, RZ, 0x7610, R163 ;  /* 0x00007610ffa37816 */ /* 0x000fc800000000a3 */
[----:B------:R4:W2:Y:S01]  /*1e100*/  @!P0 LDG.E.U16 R164, desc[UR60][R160.64] ;  /* 0x0000003ca0a48981 */ /* 0x0008a2000c1e1500 */
[----:B------:R-:W-:Y:S01]  /*1e110*/  PRMT R162, RZ, 0x7610, R162 ;  /* 0x00007610ffa27816 */ /* 0x000fe200000000a2 */
[----:B----4-:R-:W-:Y:S02]  /*1e120*/  @!P0 IMAD.MOV.U32 R160, RZ, RZ, R2 ;  /* 0x000000ffffa08224 */ /* 0x010fe400078e0002 */
[----:B------:R-:W-:-:S05]  /*1e130*/  @!P0 IMAD.MOV.U32 R161, RZ, RZ, R21 ;  /* 0x000000ffffa18224 */ /* 0x000fca00078e0015 */
[----:B------:R0:W4:Y:S01]  /*1e140*/  @!P0 LDG.E.U16 R163, desc[UR60][R160.64] ;  /* 0x0000003ca0a38981 */ /* 0x000122000c1e1500 */
[----:B------:R-:W-:Y:S01]  /*1e150*/  PRMT R159, RZ, 0x7610, R159 ;  /* 0x00007610ff9f7816 */ /* 0x000fe2000000009f */
[----:B0-----:R-:W-:Y:S02]  /*1e160*/  @!P0 IMAD.MOV.U32 R160, RZ, RZ, R9 ;  /* 0x000000ffffa08224 */ /* 0x001fe400078e0009 */
[----:B------:R-:W-:-:S05]  /*1e170*/  @!P0 IMAD.MOV.U32 R161, RZ, RZ, R16 ;  /* 0x000000ffffa18224 */ /* 0x000fca00078e0010 */
[----:B------:R0:W4:Y:S01]  /*1e180*/  @!P0 LDG.E.U16 R162, desc[UR60][R160.64] ;  /* 0x0000003ca0a28981 */ /* 0x000122000c1e1500 */
[----:B------:R-:W-:Y:S01]  /*1e190*/  PRMT R23, RZ, 0x7610, R23 ;  /* 0x00007610ff177816 */ /* 0x000fe20000000017 */
[----:B0-----:R-:W-:Y:S02]  /*1e1a0*/  @!P0 IMAD.MOV.U32 R160, RZ, RZ, R17 ;  /* 0x000000ffffa08224 */ /* 0x001fe400078e0011 */
[----:B------:R-:W-:-:S05]  /*1e1b0*/  @!P0 IMAD.MOV.U32 R161, RZ, RZ, R10 ;  /* 0x000000ffffa18224 */ /* 0x000fca00078e000a */
[----:B------:R0:W4:Y:S02]  /*1e1c0*/  @!P0 LDG.E.U16 R159, desc[UR60][R160.64] ;  /* 0x0000003ca09f8981 */ /* 0x000124000c1e1500 */
[----:B0-----:R-:W-:Y:S02]  /*1e1d0*/  @!P0 IMAD.MOV.U32 R160, RZ, RZ, R12 ;  /* 0x000000ffffa08224 */ /* 0x001fe400078e000c */
[----:B------:R-:W-:-:S05]  /*1e1e0*/  @!P0 IMAD.MOV.U32 R161, RZ, RZ, R20 ;  /* 0x000000ffffa18224 */ /* 0x000fca00078e0014 */
[----:B------:R-:W4:Y:S01]  /*1e1f0*/  @!P0 LDG.E.U16 R23, desc[UR60][R160.64] ;  /* 0x0000003ca0178981 */ /* 0x000f22000c1e1500 */
[----:B------:R-:W0:Y:S01]  /*1e200*/  S2R R4, SR_CgaCtaId ;  /* 0x0000000000047919 */ /* 0x000e220000008800 */
[----:B------:R-:W-:Y:S01]  /*1e210*/  IMAD.SHL.U32 R15, R15, 0x40, RZ ;  /* 0x000000400f0f7824 */ /* 0x000fe200078e00ff */
[----:B------:R-:W-:-:S03]  /*1e220*/  MOV R2, 0x400 ;  /* 0x0000040000027802 */ /* 0x000fc60000000f00 */
[----:B------:R-:W-:Y:S01]  /*1e230*/  IMAD.SHL.U32 R15, R15, 0x2, RZ ;  /* 0x000000020f0f7824 */ /* 0x000fe200078e00ff */
[----:B0-----:R-:W-:Y:S01]  /*1e240*/  LEA R2, R4, R2, 0x18 ;  /* 0x0000000204027211 */ /* 0x001fe200078ec0ff */
[----:B---3--:R-:W-:Y:S04]  /*1e250*/  STL.64 [R1+0x2568], R130 ;  /* 0x0025688201007387 */ /* 0x008fe80000100a00 */
[----:B--2---:R-:W-:Y:S04]  /*1e260*/  STL.64 [R1+0x2560], R128 ;  /* 0x0025608001007387 */ /* 0x004fe80000100a00 */
        /* <DEDUP_REMOVED lines=54> */
[----:B------:R-:W-:Y:S04]  /*1e5d0*/  STL.64 [R1+0x23a8], R14 ;  /* 0x0023a80e01007387 */ /* 0x000fe80000100a00 */
[----:B------:R0:W-:Y:S04]  /*1e5e0*/  STL [R1+0x23a0], R13 ;  /* 0x0023a00d01007387 */ /* 0x0001e80000100800 */
[----:B------:R-:W2:Y:S04]  /*1e5f0*/  LDL.LU.64 R4, [R1+0xc00] ;  /* 0x000c000001047983 */ /* 0x000ea80000300a00 */
[----:B------:R-:W2:Y:S04]  /*1e600*/  LDL.LU.64 R6, [R1+0xc08] ;  /* 0x000c080001067983 */ /* 0x000ea80000300a00 */
[----:B------:R-:W2:Y:S04]  /*1e610*/  LDL.LU.64 R8, [R1+0xc10] ;  /* 0x000c100001087983 */ /* 0x000ea80000300a00 */
[----:B------:R-:W2:Y:S04]  /*1e620*/  LDL.LU.64 R10, [R1+0xc18] ;  /* 0x000c1800010a7983 */ /* 0x000ea80000300a00 */
[----:B0-----:R-:W2:Y:S04]  /*1e630*/  LDL.LU.64 R12, [R1+0xc20] ;  /* 0x000c2000010c7983 */ /* 0x001ea80000300a00 */
[----:B------:R-:W2:Y:S04]  /*1e640*/  LDL.LU.64 R14, [R1+0xc28] ;  /* 0x000c2800010e7983 */ /* 0x000ea80000300a00 */
[----:B------:R-:W2:Y:S04]  /*1e650*/  LDL.LU.64 R16, [R1+0xc30] ;  /* 0x000c300001107983 */ /* 0x000ea80000300a00 */
[----:B------:R-:W2:Y:S04]  /*1e660*/  LDL.LU.64 R18, [R1+0xc38] ;  /* 0x000c380001127983 */ /* 0x000ea80000300a00 */
[----:B----4-:R0:W-:Y:S04]  /*1e670*/  STS.U16 [R3+0x17b00], R23 ;  /* 0x017b001703007388 */ /* 0x0101e80000000400 */
[----:B------:R-:W2:Y:S04]  /*1e680*/  LDL.LU.64 R20, [R1+0xc40] ;  /* 0x000c400001147983 */ /* 0x000ea80000300a00 */
[----:B0-----:R-:W2:Y:S04]  /*1e690*/  LDL.LU.64 R22, [R1+0xc48] ;  /* 0x000c480001167983 */ /* 0x001ea80000300a00 */
[----:B------:R-:W2:Y:S04]  /*1e6a0*/  LDL.LU.64 R24, [R1+0xc50] ;  /* 0x000c500001187983 */ /* 0x000ea80000300a00 */
        /* <DEDUP_REMOVED lines=82> */
[----:B------:R-:W-:Y:S01]  /*1ebd0*/  STS.U16 [R3+0x17700], R159 ;  /* 0x0177009f03007388 */ /* 0x000fe20000000400 */
[----:B------:R0:W-:Y:S06]  /*1ebe0*/  MEMBAR.ALL.CTA ;  /* 0x0000000000007992 */ /* 0x0001ec0000008000 */
[----:B0-----:R-:W0:Y:S01]  /*1ebf0*/  FENCE.VIEW.ASYNC.S ;  /* 0x00000000000073c6 */ /* 0x001e220000000000 */
[----:B------:R-:W-:Y:S01]  /*1ec00*/  SHF.R.U32.HI R2, RZ, 0x4, R2 ;  /* 0x00000004ff027819 */ /* 0x000fe20000011602 */
[----:B------:R-:W-:-:S02]  /*1ec10*/  UMOV UR17, 0x40000040 ;  /* 0x4000004000117882 */ /* 0x000fc40000000000 */
[----:B------:R-:W3:Y:S01]  /*1ec20*/  LDL.LU.64 R132, [R1+0xbb0] ;  /* 0x000bb00001847983 */ /* 0x000ee20000300a00 */
[----:B------:R-:W-:-:S03]  /*1ec30*/  SGXT.U32 R2, R2, 0xe ;  /* 0x0000000e0202781a */ /* 0x000fc60000000000 */
[----:B------:R-:W3:Y:S01]  /*1ec40*/  LDL.LU.64 R134, [R1+0xbb8] ;  /* 0x000bb80001867983 */ /* 0x000ee20000300a00 */
[----:B0-----:R-:W-:Y:S01]  /*1ec50*/  BAR.SYNC.DEFER_BLOCKING 0x0 ;  /* 0x0000000000007b1d */ /* 0x001fe20000010000 */
[----:B------:R-:W-:-:S05]  /*1ec60*/  R2UR UR16, R2 ;  /* 0x00000000021072ca */ /* 0x000fca00000e0000 */
[----:B------:R-:W3:Y:S04]  /*1ec70*/  LDL.LU.64 R136, [R1+0xbc0] ;  /* 0x000bc00001887983 */ /* 0x000ee80000300a00 */
[----:B------:R-:W3:Y:S04]  /*1ec80*/  LDL.LU.64 R138, [R1+0xbc8] ;  /* 0x000bc800018a7983 */ /* 0x000ee80000300a00 */
[----:B------:R-:W3:Y:S04]  /*1ec90*/  LDL.LU.64 R140, [R1+0xbd0] ;  /* 0x000bd000018c7983 */ /* 0x000ee80000300a00 */
[----:B------:R-:W3:Y:S04]  /*1eca0*/  LDL.LU.64 R142, [R1+0xbd8] ;  /* 0x000bd800018e7983 */ /* 0x000ee80000300a00 */
[----:B------:R-:W3:Y:S04]  /*1ecb0*/  LDL.LU.64 R144, [R1+0xbe0] ;  /* 0x000be00001907983 */ /* 0x000ee80000300a00 */
[----:B------:R-:W3:Y:S04]  /*1ecc0*/  LDL.LU.64 R146, [R1+0xbe8] ;  /* 0x000be80001927983 */ /* 0x000ee80000300a00 */
[----:B------:R-:W3:Y:S04]  /*1ecd0*/  LDL.LU.64 R148, [R1+0xbf0] ;  /* 0x000bf00001947983 */ /* 0x000ee80000300a00 */
[----:B------:R-:W3:Y:S01]  /*1ece0*/  LDL.LU.64 R150, [R1+0xbf8] ;  /* 0x000bf80001967983 */ /* 0x000ee20000300a00 */
[----:B--2---:R-:W-:-:S06]  /*1ecf0*/  WARPGROUP.ARRIVE ;  /* 0x00000000000079c5 */ /* 0x004fcc0000000000 */
[----:B------:R-:W-:Y:S03]  /*1ed00*/  HGMMA.64x256x16.F32 R4, gdesc[UR16].tnspA, R4, gsb0 ;  /* 0x23e00000100479f0 */ /* 0x000fe60008000804 */
[----:B------:R-:W-:Y:S02]  /*1ed10*/  WARPGROUP.DEPBAR.LE gsb0, 0x0 ;  /* 0x00008000000079c5 */ /* 0x000fe40000010000 */
[----:B------:R-:W-:-:S15]  /*1ed20*/  WARPGROUP.ARRIVE ;  /* 0x00000000000079c5 */ /* 0x000fde0000000000 */
[----:B------:R-:W-:-:S08]  /*1ed30*/  NOP ;  /* 0x0000000000007918 */ /* 0x000fd00000000000 */
        /* <DEDUP_REMOVED lines=74> */
[----:B0-----:R-:W3:Y:S04]  /*1f1e0*/  LDL.LU.64 R130, [R1+0x2568] ;  /* 0x0025680001827983 */ /* 0x001ee80000300a00 */
[----:B------:R-:W3:Y:S04]  /*1f1f0*/  LDL.LU.64 R128, [R1+0x2560] ;  /* 0x0025600001807983 */ /* 0x000ee80000300a00 */
        /* <DEDUP_REMOVED lines=28> */
[----:B------:R-:W-:-:S03]  /*1f3c0*/  IMAD.MOV.U32 R245, RZ, RZ, R62 ;  /* 0x000000fffff57224 */ /* 0x000fc600078e003e */
        /* <DEDUP_REMOVED lines=11> */
[----:B------:R-:W-:Y:S02]  /*1f480*/  IMAD.MOV.U32 R213, RZ, RZ, R55 ;  /* 0x000000ffffd57224 */ /* 0x000fe400078e0037 */
[----:B------:R-:W-:Y:S01]  /*1f490*/  IMAD.MOV.U32 R189, RZ, RZ, R54 ;  /* 0x000000ffffbd7224 */ /* 0x000fe200078e0036 */
[----:B------:R-:W3:Y:S01]  /*1f4a0*/  LDL.LU.64 R58, [R1+0x2448] ;  /* 0x00244800013a7983 */ /* 0x000ee20000300a00 */
[----:B------:R-:W-:Y:S02]  /*1f4b0*/  IMAD.MOV.U32 R212, RZ, RZ, R53 ;  /* 0x000000ffffd47224 */ /* 0x000fe400078e0035 */
[----:B------:R-:W-:Y:S01]  /*1f4c0*/  IMAD.MOV.U32 R188, RZ, RZ, R52 ;  /* 0x000000ffffbc7224 */ /* 0x000fe200078e0034 */
[----:B------:R-:W3:Y:S01]  /*1f4d0*/  LDL.LU.64 R56, [R1+0x2440] ;  /* 0x0024400001387983 */ /* 0x000ee20000300a00 */
[----:B------:R-:W-:-:S03]  /*1f4e0*/  IMAD.MOV.U32 R185, RZ, RZ, R51 ;  /* 0x000000ffffb97224 */ /* 0x000fc600078e0033 */
[----:B------:R-:W3:Y:S01]  /*1f4f0*/  LDL.LU.64 R54, [R1+0x2438] ;  /* 0x0024380001367983 */ /* 0x000ee20000300a00 */
[----:B------:R-:W-:-:S03]  /*1f500*/  IMAD.MOV.U32 R184, RZ, RZ, R49 ;  /* 0x000000ffffb87224 */ /* 0x000fc600078e0031 */
        /* <DEDUP_REMOVED lines=15> */
[----:B------:R-:W-:Y:S01]  /*1f600*/  UIADD3.64 UR52, UR4, 0x180, URZ ;  /* 0x0000018004347897 */ /* 0x000fe2000fffe03f */
[----:B------:R-:W-:Y:S01]  /*1f610*/  UMOV UR54, UR18 ;  /* 0x0000001200367c82 */ /* 0x000fe20008000000 */
[----:B------:R-:W-:Y:S01]  /*1f620*/  UMOV UR55, UR19 ;  /* 0x0000001300377c82 */ /* 0x000fe20008000000 */
[----:B------:R-:W-:Y:S01]  /*1f630*/  UIADD3.64 UR48, UR4, 0x200, URZ ;  /* 0x0000020004307897 */ /* 0x000fe2000fffe03f */
[----:B------:R-:W2:Y:S01]  /*1f640*/  LDL.LU R22, [R1+0x23b8] ;  /* 0x0023b80001167983 */ /* 0x000ea20000300800 */
[----:B------:R-:W-:Y:S01]  /*1f650*/  UMOV UR50, UR6 ;  /* 0x0000000600327c82 */ /* 0x000fe20008000000 */
[----:B------:R-:W-:Y:S01]  /*1f660*/  UMOV UR51, UR7 ;  /* 0x0000000700337c82 */ /* 0x000fe20008000000 */
[----:B------:R-:W-:Y:S01]  /*1f670*/  IMAD.MOV.U32 R169, RZ, RZ, R14 ;  /* 0x000000ffffa97224 */ /* 0x000fe200078e000e */
[----:B------:R-:W4:Y:S04]  /*1f680*/  LDL.LU.64 R18, [R1+0x23b0] ;  /* 0x0023b00001127983 */ /* 0x000f280000300a00 */
[----:B------:R-:W4:Y:S04]  /*1f690*/  LDL.LU.64 R14, [R1+0x23a8] ;  /* 0x0023a800010e7983 */ /* 0x000f280000300a00 */
[----:B------:R-:W4:Y:S01]  /*1f6a0*/  LDL.LU R13, [R1+0x23a0] ;  /* 0x0023a000010d7983 */ /* 0x000f220000300800 */
[----:B---3--:R-:W-:-:S06]  /*1f6b0*/  WARPGROUP.ARRIVE ;  /* 0x00000000000079c5 */ /* 0x008fcc0000000000 */
[----:B------:R-:W-:Y:S01]  /*1f6c0*/  HGMMA.64x256x16.F32 R24, gdesc[UR52].tnspA, R24, gsb0 ;  /* 0x23e00000341879f0 */ /* 0x000fe20008000818 */
[----:B------:R-:W-:Y:S01]  /*1f6d0*/  UIADD3.64 UR52, UR4, 0x280, URZ ;  /* 0x0000028004347897 */ /* 0x000fe2000fffe03f */
[----:B------:R-:W-:Y:S01]  /*1f6e0*/  UMOV UR54, UR10 ;  /* 0x0000000a00367c82 */ /* 0x000fe20008000000 */
[----:B------:R-:W-:Y:S01]  /*1f6f0*/  UMOV UR55, UR11 ;  /* 0x0000000b00377c82 */ /* 0x000fe20008000000 */
[----:B------:R-:W-:Y:S02]  /*1f700*/  WARPGROUP.DEPBAR.LE gsb0, 0x0 ;  /* 0x00008000000079c5 */ /* 0x000fe40000010000 */
[----:B------:R-:W-:-:S15]  /*1f710*/  WARPGROUP.ARRIVE ;  /* 0x00000000000079c5 */ /* 0x000fde0000000000 */
[----:B------:R-:W-:-:S07]  /*1f720*/  NOP ;  /* 0x0000000000007918 */ /* 0x000fce0000000000 */
        /* <DEDUP_REMOVED lines=8> */
[----:B------:R-:W-:Y:S04]  /*1f7b0*/  STL [R1+0x1d48], R213 ;  /* 0x001d48d501007387 */ /* 0x000fe80000100800 */
[----:B------:R-:W-:Y:S04]  /*1f7c0*/  STL [R1+0x1d44], R216 ;  /* 0x001d44d801007387 */ /* 0x000fe80000100800 */
[----:B------:R-:W-:Y:S04]  /*1f7d0*/  STL [R1+0x1d40], R217 ;  /* 0x001d40d901007387 */ /* 0x000fe80000100800 */
[----:B------:R-:W-:Y:S04]  /*1f7e0*/  STL [R1+0x1d3c], R232 ;  /* 0x001d3ce801007387 */ /* 0x000fe80000100800 */
[----:B------:R-:W-:Y:S04]  /*1f7f0*/  STL [R1+0x1d38], R233 ;  /* 0x001d38e901007387 */ /* 0x000fe80000100800 */
[----:B------:R-:W-:Y:S04]  /*1f800*/  STL [R1+0x1d34], R244 ;  /* 0x001d34f401007387 */ /* 0x000fe80000100800 */
[----:B------:R-:W-:Y:S01]  /*1f810*/  STL [R1+0x1d30], R245 ;  /* 0x001d30f501007387 */ /* 0x000fe20000100800 */
[----:B------:R-:W-:-:S02]  /*1f820*/  WARPGROUP.DEPBAR.LE gsb0, 0x0 ;  /* 0x00008000000079c5 */ /* 0x000fc40000010000 */
[----:B------:R-:W-:-:S06]  /*1f830*/  WARPGROUP.ARRIVE ;  /* 0x00000000000079c5 */ /* 0x000fcc0000000000 */
[----:B------:R-:W-:Y:S03]  /*1f840*/  HGMMA.64x256x16.F32 R24, gdesc[UR48].tnspA, R24, gsb0 ;  /* 0x23e00000301879f0 */ /* 0x000fe60008000818 */
[----:B------:R-:W-:Y:S02]  /*1f850*/  WARPGROUP.DEPBAR.LE gsb0, 0x0 ;  /* 0x00008000000079c5 */ /* 0x000fe40000010000 */
[----:B------:R0:W-:Y:S04]  /*1f860*/  STL.64 [R1+0xa00], R24 ;  /* 0x000a001801007387 */ /* 0x0001e80000100a00 */
        /* <DEDUP_REMOVED lines=53> */
[----:B------:R-:W-:Y:S04]  /*1fbc0*/  STL.64 [R1+0xbb0], R132 ;  /* 0x000bb08401007387 */ /* 0x000fe80000100a00 */
[----:B------:R-:W-:Y:S04]  /*1fbd0*/  STL.64 [R1+0xbb8], R134 ;  /* 0x000bb88601007387 */ /* 0x000fe80000100a00 */
[----:B------:R-:W-:Y:S04]  /*1fbe0*/  STL.64 [R1+0xbc0], R136 ;  /* 0x000bc08801007387 */ /* 0x000fe80000100a00 */
[----:B------:R-:W-:Y:S04]  /*1fbf0*/  STL.64 [R1+0xbc8], R138 ;  /* 0x000bc88a01007387 */ /* 0x000fe80000100a00 */
[----:B------:R-:W-:Y:S04]  /*1fc00*/  STL.64 [R1+0xbd0], R140 ;  /* 0x000bd08c01007387 */ /* 0x000fe80000100a00 */
[----:B------:R-:W-:Y:S01]  /*1fc10*/  STL.64 [R1+0xbd8], R142 ;  /* 0x000bd88e01007387 */ /* 0x000fe20000100a00 */
[----:B------:R-:W-:-:S03]  /*1fc20*/  IMAD.MOV.U32 R202, RZ, RZ, R25 ;  /* 0x000000ffffca7224 */ /* 0x000fc600078e0019 */
[----:B------:R-:W-:Y:S01]  /*1fc30*/  STL.64 [R1+0xbe0], R144 ;  /* 0x000be09001007387 */ /* 0x000fe20000100a00 */
[----:B------:R-:W-:-:S03]  /*1fc40*/  IMAD.MOV.U32 R226, RZ, RZ, R24 ;  /* 0x000000ffffe27224 */ /* 0x000fc600078e0018 */
[----:B------:R-:W-:Y:S01]  /*1fc50*/  STL.64 [R1+0xbe8], R146 ;  /* 0x000be89201007387 */ /* 0x000fe20000100a00 */
[----:B------:R-:W-:-:S03]  /*1fc60*/  IMAD.MOV.U32 R203, RZ, RZ, R27 ;  /* 0x000000ffffcb7224 */ /* 0x000fc600078e001b */
[----:B------:R-:W-:Y:S01]  /*1fc70*/  STL.64 [R1+0xbf0], R148 ;  /* 0x000bf09401007387 */ /* 0x000fe20000100a00 */
[----:B------:R-:W-:-:S03]  /*1fc80*/  IMAD.MOV.U32 R227, RZ, RZ, R26 ;  /* 0x000000ffffe37224 */ /* 0x000fc600078e001a */
[----:B------:R-:W-:Y:S01]  /*1fc90*/  STL.64 [R1+0xbf8], R150 ;  /* 0x000bf89601007387 */ /* 0x000fe20000100a00 */
[----:B------:R-:W-:Y:S02]  /*1fca0*/  IMAD.MOV.U32 R178, RZ, RZ, R29 ;  /* 0x000000ffffb27224 */ /* 0x000fe400078e001d */
[----:B------:R-:W-:Y:S01]  /*1fcb0*/  IMAD.MOV.U32 R194, RZ, RZ, R28 ;  /* 0x000000ffffc27224 */ /* 0x000fe200078e001c */
[----:B0-----:R-:W4:Y:S01]  /*1fcc0*/  LDL.LU.64 R24, [R1+0x600] ;  /* 0x0006000001187983 */ /* 0x001f220000300a00 */
[----:B------:R-:W-:Y:S02]  /*1fcd0*/  IMAD.MOV.U32 R179, RZ, RZ, R31 ;  /* 0x000000ffffb37224 */ /* 0x000fe400078e001f */
[----:B------:R-:W-:Y:S01]  /*1fce0*/  IMAD.MOV.U32 R195, RZ, RZ, R30 ;  /* 0x000000ffffc37224 */ /* 0x000fe200078e001e */
[----:B-1----:R-:W4:Y:S01]  /*1fcf0*/  LDL.LU.64 R26, [R1+0x608] ;  /* 0x00060800011a7983 */ /* 0x002f220000300a00 */
[----:B------:R-:W-:-:S03]  /*1fd00*/  IMAD.MOV.U32 R170, RZ, RZ, R32 ;  /* 0x000000ffffaa7224 */ /* 0x000fc600078e0020 */
[----:B---3--:R-:W3:Y:S01]  /*1fd10*/  LDL.LU.64 R28, [R1+0x610] ;  /* 0x00061000011c7983 */ /* 0x008ee20000300a00 */
[----:B------:R-:W-:-:S03]  /*1fd20*/  IMAD.MOV.U32 R171, RZ, RZ, R34 ;  /* 0x000000ffffab7224 */ /* 0x000fc600078e0022 */
[----:B--2---:R-:W2:Y:S04]  /*1fd30*/  LDL.LU.64 R30, [R1+0x618] ;  /* 0x00061800011e7983 */ /* 0x004ea80000300a00 */
[----:B----4-:R-:W4:Y:S04]  /*1fd40*/  LDL.LU.64 R32, [R1+0x620] ;  /* 0x0006200001207983 */ /* 0x010f280000300a00 */
[----:B------:R-:W3:Y:S04]  /*1fd50*/  LDL.LU.64 R34, [R1+0x628] ;  /* 0x0006280001227983 */ /* 0x000ee80000300a00 */
[----:B------:R-:W2:Y:S04]  /*1fd60*/  LDL.LU.64 R36, [R1+0x630] ;  /* 0x0006300001247983 */ /* 0x000ea80000300a00 */
[----:B------:R-:W4:Y:S04]  /*1fd70*/  LDL.LU.64 R38, [R1+0x638] ;  /* 0x0006380001267983 */ /* 0x000f280000300a00 */
        /* <DEDUP_REMOVED lines=9> */
[----:B------:R-:W3:Y:S01]  /*1fe10*/  LDL.LU.64 R58, [R1+0x688] ;  /* 0x00068800013a7983 */ /* 0x000ee20000300a00 */
[----:B------:R-:W-:-:S03]  /*1fe20*/  IMAD.MOV.U32 R186, RZ, RZ, R69 ;  /* 0x000000ffffba7224 */ /* 0x000fc600078e0045 */
[----:B------:R-:W2:Y:S01]  /*1fe30*/  LDL.LU.64 R60, [R1+0x690] ;  /* 0x00069000013c7983 */ /* 0x000ea20000300a00 */
[----:B------:R-:W-:-:S03]  /*1fe40*/  IMAD.MOV.U32 R162, RZ, RZ, R68 ;  /* 0x000000ffffa27224 */ /* 0x000fc600078e0044 */
[----:B------:R-:W4:Y:S01]  /*1fe50*/  LDL.LU.64 R62, [R1+0x698] ;  /* 0x00069800013e7983 */ /* 0x000f220000300a00 */
[----:B------:R-:W-:-:S03]  /*1fe60*/  IMAD.MOV.U32 R187, RZ, RZ, R71 ;  /* 0x000000ffffbb7224 */ /* 0x000fc600078e0047 */
[----:B------:R-:W3:Y:S01]  /*1fe70*/  LDL.LU.64 R64, [R1+0x6a0] ;  /* 0x0006a00001407983 */ /* 0x000ee20000300a00 */
[----:B------:R-:W-:-:S03]  /*1fe80*/  IMAD.MOV.U32 R163, RZ, RZ, R70 ;  /* 0x000000ffffa37224 */ /* 0x000fc600078e0046 */
[----:B------:R-:W2:Y:S01]  /*1fe90*/  LDL.LU.64 R66, [R1+0x6a8] ;  /* 0x0006a80001427983 */ /* 0x000ea20000300a00 */
[----:B------:R-:W-:Y:S02]  /*1fea0*/  IMAD.MOV.U32 R214, RZ, RZ, R73 ;  /* 0x000000ffffd67224 */ /* 0x000fe400078e0049 */
[----:B------:R-:W-:Y:S01]  /*1feb0*/  IMAD.MOV.U32 R190, RZ, RZ, R72 ;  /* 0x000000ffffbe7224 */ /* 0x000fe200078e0048 */
[----:B------:R-:W4:Y:S01]  /*1fec0*/  LDL.LU.64 R68, [R1+0x6b0] ;  /* 0x0006b00001447983 */ /* 0x000f220000300a00 */
[----:B------:R-:W-:Y:S02]  /*1fed0*/  IMAD.MOV.U32 R215, RZ, RZ, R75 ;  /* 0x000000ffffd77224 */ /* 0x000fe400078e004b */
[----:B------:R-:W-:Y:S01]  /*1fee0*/  IMAD.MOV.U32 R191, RZ, RZ, R74 ;  /* 0x000000ffffbf7224 */ /* 0x000fe200078e004a */
[----:B------:R-:W3:Y:S01]  /*1fef0*/  LDL.LU.64 R70, [R1+0x6b8] ;  /* 0x0006b80001467983 */ /* 0x000ee20000300a00 */
[----:B------:R-:W-:Y:S02]  /*1ff00*/  IMAD.MOV.U32 R234, RZ, RZ, R77 ;  /* 0x000000ffffea7224 */ /* 0x000fe400078e004d */
[----:B------:R-:W-:Y:S01]  /*1ff10*/  IMAD.MOV.U32 R218, RZ, RZ, R76 ;  /* 0x000000ffffda7224 */ /* 0x000fe200078e004c */
[----:B------:R-:W2:Y:S01]  /*1ff20*/  LDL.LU.64 R72, [R1+0x6c0] ;  /* 0x0006c00001487983 */ /* 0x000ea20000300a00 */
[----:B------:R-:W-:-:S02]  /*1ff30*/  IMAD.MOV.U32 R235, RZ, RZ, R79 ;  /* 0x000000ffffeb7224 */ /* 0x000fc400078e004f */
[----:B------:R-:W-:Y:S01]  /*1ff40*/  IMAD.MOV.U32 R219, RZ, RZ, R78 ;  /* 0x000000ffffdb7224 */ /* 0x000fe200078e004e */
[----:B------:R-:W4:Y:S01]  /*1ff50*/  LDL.LU.64 R74, [R1+0x6c8] ;  /* 0x0006c800014a7983 */ /* 0x000f220000300a00 */
[----:B------:R-:W-:-:S03]  /*1ff60*/  IMAD.MOV.U32 R246, RZ, RZ, R80 ;  /* 0x000000fffff67224 */ /* 0x000fc600078e0050 */
[----:B------:R-:W3:Y:S01]  /*1ff70*/  LDL.LU.64 R76, [R1+0x6d0] ;  /* 0x0006d000014c7983 */ /* 0x000ee20000300a00 */
[----:B------:R-:W-:-:S03]  /*1ff80*/  IMAD.MOV.U32 R247, RZ, RZ, R82 ;  /* 0x000000fffff77224 */ /* 0x000fc600078e0052 */
        /* <DEDUP_REMOVED lines=27> */
[----:B------:R-:W-:-:S02]  /*20140*/  IMAD.MOV.U32 R200, RZ, RZ, R5 ;  /* 0x000000ffffc87224 */ /* 0x000fc400078e0005 */
[----:B------:R-:W-:Y:S02]  /*20150*/  IMAD.MOV.U32 R224, RZ, RZ, R4 ;  /* 0x000000ffffe07224 */ /* 0x000fe400078e0004 */
[----:B------:R-:W-:Y:S02]  /*20160*/  IMAD.MOV.U32 R201, RZ, RZ, R7 ;  /* 0x000000ffffc97224 */ /* 0x000fe400078e0007 */
[----:B------:R-:W-:Y:S02]  /*20170*/  IMAD.MOV.U32 R225, RZ, RZ, R6 ;  /* 0x000000ffffe17224 */ /* 0x000fe400078e0006 */
[----:B------:R-:W-:Y:S02]  /*20180*/  IMAD.MOV.U32 R176, RZ, RZ, R9 ;  /* 0x000000ffffb07224 */ /* 0x000fe400078e0009 */
[----:B------:R-:W-:Y:S02]  /*20190*/  IMAD.MOV.U32 R192, RZ, RZ, R8 ;  /* 0x000000ffffc07224 */ /* 0x000fe400078e0008 */
[----:B------:R-:W-:-:S02]  /*201a0*/  IMAD.MOV.U32 R177, RZ, RZ, R11 ;  /* 0x000000ffffb17224 */ /* 0x000fc400078e000b */
[----:B------:R-:W-:Y:S02]  /*201b0*/  IMAD.MOV.U32 R193, RZ, RZ, R10 ;  /* 0x000000ffffc17224 */ /* 0x000fe400078e000a */
[----:B------:R-:W-:Y:S01]  /*201c0*/  IMAD.MOV.U32 R168, RZ, RZ, R12 ;  /* 0x000000ffffa87224 */ /* 0x000fe200078e000c */
[----:B---3--:R-:W-:Y:S04]  /*201d0*/  STL.64 [R1+0x2398], R130 ;  /* 0x0023988201007387 */ /* 0x008fe80000100a00 */
[----:B----4-:R-:W-:Y:S04]  /*201e0*/  STL.64 [R1+0x2390], R128 ;  /* 0x0023908001007387 */ /* 0x010fe80000100a00 */
        /* <DEDUP_REMOVED lines=119> */
[----:B------:R-:W2:Y:S01]  /*20960*/  LDL.LU.64 R130, [R1+0x9f8] ;  /* 0x0009f80001827983 */ /* 0x000ea20000300a00 */
[----:B------:R-:W-:Y:S01]  /*20970*/  UIADD3.64 UR52, UR4, 0x380, URZ ;  /* 0x0000038004347897 */ /* 0x000fe2000fffe03f */
[----:B------:R-:W-:Y:S01]  /*20980*/  UMOV UR54, UR18 ;  /* 0x0000001200367c82 */ /* 0x000fe20008000000 */
[----:B------:R-:W-:Y:S01]  /*20990*/  UMOV UR55, UR19 ;  /* 0x0000001300377c82 */ /* 0x000fe20008000000 */
[----:B------:R-:W-:Y:S01]  /*209a0*/  UIADD3.64 UR48, UR4, 0x400, URZ ;  /* 0x0000040004307897 */ /* 0x000fe2000fffe03f */
[----:B------:R-:W3:Y:S01]  /*209b0*/  LDL.LU.64 R132, [R1+0x7b0] ;  /* 0x0007b00001847983 */ /* 0x000ee20000300a00 */
[----:B------:R-:W-:Y:S01]  /*209c0*/  UMOV UR50, UR6 ;  /* 0x0000000600327c82 */ /* 0x000fe20008000000 */
[----:B------:R-:W-:-:S02]  /*209d0*/  UMOV UR51, UR7 ;  /* 0x0000000700337c82 */ /* 0x000fc40008000000 */
        /* <DEDUP_REMOVED lines=154> */
[----:B------:R-:W-:-:S02]  /*21380*/  UMOV UR51, UR7 ;  /* 0x0000000700337c82 */ /* 0x000fc40008000000 */
        /* <DEDUP_REMOVED lines=88> */
[----:B------:R-:W3:Y:S01]  /*21910*/  LDL.LU.64 R154, [R1+0x21c8] ;  /* 0x0021c800019a7983 */ /* 0x000ee20000300a00 */
[----:B------:R-:W-:-:S03]  /*21920*/  IMAD.MOV.U32 R252, RZ, RZ, R25 ;  /* 0x000000fffffc7224 */ /* 0x000fc600078e0019 */
[----:B------:R-:W3:Y:S01]  /*21930*/  LDL.LU.64 R152, [R1+0x21c0] ;  /* 0x0021c00001987983 */ /* 0x000ee20000300a00 */
[----:B------:R-:W-:-:S03]  /*21940*/  IMAD.MOV.U32 R238, RZ, RZ, R24 ;  /* 0x000000ffffee7224 */ /* 0x000fc600078e0018 */
[----:B0-----:R-:W2:Y:S01]  /*21950*/  LDL.LU.64 R150, [R1+0x21b8] ;  /* 0x0021b80001967983 */ /* 0x001ea20000300a00 */
[----:B------:R-:W-:-:S03]  /*21960*/  IMAD.MOV.U32 R239, RZ, RZ, R26 ;  /* 0x000000ffffef7224 */ /* 0x000fc600078e001a */
[----:B------:R-:W4:Y:S04]  /*21970*/  LDL.LU.64 R148, [R1+0x21b0] ;  /* 0x0021b00001947983 */ /* 0x000f280000300a00 */
[----:B------:R-:W3:Y:S04]  /*21980*/  LDL.LU.64 R146, [R1+0x21a8] ;  /* 0x0021a80001927983 */ /* 0x000ee80000300a00 */
[----:B------:R-:W4:Y:S04]  /*21990*/  LDL.LU.64 R24, [R1+0x200] ;  /* 0x0002000001187983 */ /* 0x000f280000300a00 */
        /* <DEDUP_REMOVED lines=52> */
[----:B------:R-:W4:Y:S01]  /*21ce0*/  LDL.LU.64 R130, [R1+0x3a8] ;  /* 0x0003a80001827983 */ /* 0x000f220000300a00 */
[----:B------:R-:W-:-:S02]  /*21cf0*/  IMAD.MOV.U32 R250, RZ, RZ, R5 ;  /* 0x000000fffffa7224 */ /* 0x000fc400078e0005 */
[----:B------:R-:W-:Y:S02]  /*21d00*/  IMAD.MOV.U32 R236, RZ, RZ, R4 ;  /* 0x000000ffffec7224 */ /* 0x000fe400078e0004 */
[----:B------:R-:W-:Y:S02]  /*21d10*/  IMAD.MOV.U32 R251, RZ, RZ, R7 ;  /* 0x000000fffffb7224 */ /* 0x000fe400078e0007 */
[----:B------:R-:W-:Y:S02]  /*21d20*/  IMAD.MOV.U32 R237, RZ, RZ, R6 ;  /* 0x000000ffffed7224 */ /* 0x000fe400078e0006 */
[----:B--2---:R-:W-:Y:S02]  /*21d30*/  IMAD.MOV.U32 R16, RZ, RZ, R151 ;  /* 0x000000ffff107224 */ /* 0x004fe400078e0097 */
[----:B------:R-:W-:Y:S02]  /*21d40*/  IMAD.MOV.U32 R9, RZ, RZ, R150 ;  /* 0x000000ffff097224 */ /* 0x000fe400078e0096 */
[----:B---3--:R-:W-:-:S02]  /*21d50*/  IMAD.MOV.U32 R21, RZ, RZ, R147 ;  /* 0x000000ffff157224 */ /* 0x008fc400078e0093 */
[----:B----4-:R-:W-:Y:S01]  /*21d60*/  IMAD.MOV.U32 R11, RZ, RZ, R149 ;  /* 0x000000ffff0b7224 */ /* 0x010fe200078e0095 */
        /* <DEDUP_REMOVED lines=55> */
[----:B------:R-:W-:Y:S04]  /*220e0*/  STL [R1+0x1ff0], R21 ;  /* 0x001ff01501007387 */ /* 0x000fe80000100800 */
[----:B------:R-:W-:Y:S04]  /*220f0*/  STL.64 [R1+0x1fe8], R18 ;  /* 0x001fe81201007387 */ /* 0x000fe80000100a00 */
[----:B------:R-:W-:Y:S04]  /*22100*/  STL [R1+0x1fe0], R16 ;  /* 0x001fe01001007387 */ /* 0x000fe80000100800 */
[----:B------:R-:W-:Y:S04]  /*22110*/  STL.64 [R1+0x1fd8], R14 ;  /* 0x001fd80e01007387 */ /* 0x000fe80000100a00 */
[----:B------:R-:W-:Y:S04]  /*22120*/  STL [R1+0x1fd0], R13 ;  /* 0x001fd00d01007387 */ /* 0x000fe80000100800 */
[----:B------:R-:W-:Y:S04]  /*22130*/  STL [R1+0x1fcc], R11 ;  /* 0x001fcc0b01007387 */ /* 0x000fe80000100800 */
[----:B------:R0:W-:Y:S04]  /*22140*/  STL [R1+0x1fc8], R9 ;  /* 0x001fc80901007387 */ /* 0x0001e80000100800 */
        /* <DEDUP_REMOVED lines=213> */
[----:B------:R-:W-:Y:S02]  /*22ea0*/  IMAD.MOV.U32 R181, RZ, RZ, R51 ;  /* 0x000000ffffb57224 */ /* 0x000fe400078e0033 */
[----:B------:R-:W-:Y:S01]  /*22eb0*/  IMAD.MOV.U32 R165, RZ, RZ, R50 ;  /* 0x000000ffffa57224 */ /* 0x000fe200078e0032 */
[----:B------:R-:W3:Y:S01]  /*22ec0*/  LDL.LU.64 R54, [R1+0x2070] ;  /* 0x0020700001367983 */ /* 0x000ee20000300a00 */
[----:B------:R-:W-:-:S02]  /*22ed0*/  IMAD.MOV.U32 R180, RZ, RZ, R49 ;  /* 0x000000ffffb47224 */ /* 0x000fc400078e0031 */
[----:B------:R-:W-:Y:S01]  /*22ee0*/  IMAD.MOV.U32 R164, RZ, RZ, R48 ;  /* 0x000000ffffa47224 */ /* 0x000fe200078e0030 */
        /* <DEDUP_REMOVED lines=22> */
[----:B------:R-:W-:Y:S01]  /*23050*/  UMOV UR22, UR10 ;  /* 0x0000000a00167c82 */ /* 0x000fe20008000000 */
[----:B------:R-:W-:Y:S01]  /*23060*/  UMOV UR23, UR11 ;  /* 0x0000000b00177c82 */ /* 0x000fe20008000000 */
[----:B------:R-:W-:Y:S01]  /*23070*/  UMOV UR26, UR14 ;  /* 0x0000000e001a7c82 */ /* 0x000fe20008000000 */
[----:B------:R-:W-:Y:S01]  /*23080*/  UMOV UR27, UR15 ;  /* 0x0000000f001b7c82 */ /* 0x000fe20008000000 */
[----:B------:R-:W4:Y:S01]  /*23090*/  LDL.LU R21, [R1+0x1ff0] ;  /* 0x001ff00001157983 */ /* 0x000f220000300800 */
[----:B------:R-:W-:-:S03]  /*230a0*/  IMAD.MOV.U32 R173, RZ, RZ, R11 ;  /* 0x000000ffffad7224 */ /* 0x000fc600078e000b */
[----:B------:R-:W4:Y:S01]  /*230b0*/  LDL.LU.64 R18, [R1+0x1fe8] ;  /* 0x001fe80001127983 */ /* 0x000f220000300a00 */
[----:B------:R-:W-:-:S03]  /*230c0*/  IMAD.MOV.U32 R172, RZ, RZ, R9 ;  /* 0x000000ffffac7224 */ /* 0x000fc600078e0009 */
[----:B------:R-:W4:Y:S04]  /*230d0*/  LDL.LU R16, [R1+0x1fe0] ;  /* 0x001fe00001107983 */ /* 0x000f280000300800 */
[----:B------:R-:W4:Y:S04]  /*230e0*/  LDL.LU.64 R14, [R1+0x1fd8] ;  /* 0x001fd800010e7983 */ /* 0x000f280000300a00 */
[----:B------:R-:W4:Y:S04]  /*230f0*/  LDL.LU R13, [R1+0x1fd0] ;  /* 0x001fd000010d7983 */ /* 0x000f280000300800 */
[----:B------:R-:W2:Y:S04]  /*23100*/  LDL.LU R11, [R1+0x1fcc] ;  /* 0x001fcc00010b7983 */ /* 0x000ea80000300800 */
[----:B------:R-:W4:Y:S01]  /*23110*/  LDL.LU R9, [R1+0x1fc8] ;  /* 0x001fc80001097983 */ /* 0x000f220000300800 */
[----:B---3--:R-:W-:-:S06]  /*23120*/  WARPGROUP.ARRIVE ;  /* 0x00000000000079c5 */ /* 0x008fcc0000000000 */
        /* <DEDUP_REMOVED lines=78> */
[----:B0-----:R-:W3:Y:S04]  /*23610*/  LDL.LU.64 R46, [R1+0x1fc0] ;  /* 0x001fc000012e7983 */ /* 0x001ee80000300a00 */
        /* <DEDUP_REMOVED lines=14> */
[----:B------:R-:W3:Y:S04]  /*23700*/  LDL.LU.64 R28, [R1+0x1f78] ;  /* 0x001f7800011c7983 */ /* 0x000ee80000300a00 */
[----:B------:R-:W3:Y:S04]  /*23710*/  LDL.LU.64 R26, [R1+0x1f70] ;  /* 0x001f7000011a7983 */ /* 0x000ee80000300a00 */
[----:B------:R-:W3:Y:S01]  /*23720*/  LDL.LU.64 R24, [R1+0x1f68] ;  /* 0x001f680001187983 */ /* 0x000ee20000300a00 */
[----:B--2---:R-:W-:Y:S01]  /*23730*/  R2UR UR53, R11 ;  /* 0x000000000b3572ca */ /* 0x004fe200000e0000 */
[----:B------:R-:W-:Y:S01]  /*23740*/  IMAD.MOV.U32 R8, RZ, RZ, R22 ;  /* 0x000000ffff087224 */ /* 0x000fe200078e0016 */
[----:B----4-:R-:W-:Y:S01]  /*23750*/  R2UR UR49, R16 ;  /* 0x00000000103172ca */ /* 0x010fe200000e0000 */
[----:B------:R-:W-:-:S02]  /*23760*/  IMAD.MOV.U32 R240, RZ, RZ, R4 ;  /* 0x000000fffff07224 */ /* 0x000fc400078e0004 */
[----:B------:R-:W-:Y:S01]  /*23770*/  IMAD.MOV.U32 R161, RZ, RZ, R14 ;  /* 0x000000ffffa17224 */ /* 0x000fe200078e000e */
[----:B------:R-:W-:Y:S01]  /*23780*/  R2UR UR48, R9 ;  /* 0x00000000093072ca */ /* 0x000fe200000e0000 */
[----:B------:R-:W-:Y:S02]  /*23790*/  IMAD.MOV.U32 R16, RZ, RZ, R13 ;  /* 0x000000ffff107224 */ /* 0x000fe400078e000d */
[----:B------:R-:W-:Y:S01]  /*237a0*/  IMAD.MOV.U32 R242, RZ, RZ, R6 ;  /* 0x000000fffff27224 */ /* 0x000fe200078e0006 */
[----:B------:R-:W-:Y:S01]  /*237b0*/  R2UR UR56, R158 ;  /* 0x000000009e3872ca */ /* 0x000fe200000e0000 */
[----:B------:R-:W-:Y:S01]  /*237c0*/  IMAD.MOV.U32 R196, RZ, RZ, R5 ;  /* 0x000000ffffc47224 */ /* 0x000fe200078e0005 */
[----:B------:R-:W-:Y:S01]  /*237d0*/  R2UR UR52, R2 ;  /* 0x00000000023472ca */ /* 0x000fe200000e0000 */
[----:B------:R-:W-:Y:S01]  /*237e0*/  IMAD.MOV.U32 R197, RZ, RZ, R7 ;  /* 0x000000ffffc57224 */ /* 0x000fe200078e0007 */
[----:B------:R-:W-:Y:S01]  /*237f0*/  R2UR UR57, R21 ;  /* 0x00000000153972ca */ /* 0x000fe200000e0000 */
        /* <DEDUP_REMOVED lines=8> */
[----:B------:R-:W-:Y:S02]  /*23880*/  IMAD.MOV.U32 R230, RZ, RZ, R77 ;  /* 0x000000ffffe67224 */ /* 0x000fe400078e004d */
[----:B------:R-:W-:Y:S02]  /*23890*/  IMAD.MOV.U32 R222, RZ, RZ, R76 ;  /* 0x000000ffffde7224 */ /* 0x000fe400078e004c */
[----:B------:R-:W-:Y:S02]  /*238a0*/  IMAD.MOV.U32 R231, RZ, RZ, R79 ;  /* 0x000000ffffe77224 */ /* 0x000fe400078e004f */
[----:B------:R-:W-:Y:S02]  /*238b0*/  IMAD.MOV.U32 R223, RZ, RZ, R78 ;  /* 0x000000ffffdf7224 */ /* 0x000fe400078e004e */
[----:B---3--:R-:W-:-:S02]  /*238c0*/  IMAD.MOV.U32 R21, RZ, RZ, R47 ;  /* 0x000000ffff157224 */ /* 0x008fc400078e002f */
        /* <DEDUP_REMOVED lines=23> */
[----:B------:R-:W2:Y:S04]  /*23a40*/  LDL.LU.64 R24, [R1] ;  /* 0x0000000001187983 */ /* 0x000ea80000300a00 */
        /* <DEDUP_REMOVED lines=11> */
[----:B-1----:R-:W2:Y:S04]  /*23b00*/  LDL.LU.64 R48, [R1+0x60] ;  /* 0x0000600001307983 */ /* 0x002ea80000300a00 */
        /* <DEDUP_REMOVED lines=51> */
[----:B------:R-:W-:Y:S01]  /*23e40*/  UMOV UR30, UR18 ;  /* 0x00000012001e7c82 */ /* 0x000fe20008000000 */
[----:B------:R-:W-:Y:S01]  /*23e50*/  UMOV UR31, UR19 ;  /* 0x00000013001f7c82 */ /* 0x000fe20008000000 */
[----:B------:R-:W-:Y:S01]  /*23e60*/  UMOV UR34, UR6 ;  /* 0x0000000600227c82 */ /* 0x000fe20008000000 */
[----:B------:R-:W-:Y:S01]  /*23e70*/  UMOV UR35, UR7 ;  /* 0x0000000700237c82 */ /* 0x000fe20008000000 */
[----:B--2---:R-:W-:-:S06]  /*23e80*/  WARPGROUP.ARRIVE ;  /* 0x00000000000079c5 */ /* 0x004fcc0000000000 */
[----:B------:R-:W-:Y:S01]  /*23e90*/  HGMMA.64x256x16.F32 R24, gdesc[UR28].tnspA, R24, gsb0 ;  /* 0x23e000001c1879f0 */ /* 0x000fe20008000818 */
[----:B------:R-:W-:Y:S01]  /*23ea0*/  UMOV UR38, UR10 ;  /* 0x0000000a00267c82 */ /* 0x000fe20008000000 */
[----:B------:R-:W-:Y:S01]  /*23eb0*/  UMOV UR39, UR11 ;  /* 0x0000000b00277c82 */ /* 0x000fe20008000000 */
[----:B------:R-:W-:Y:S02]  /*23ec0*/  WARPGROUP.DEPBAR.LE gsb0, 0x0 ;  /* 0x00008000000079c5 */ /* 0x000fe40000010000 */
[----:B------:R-:W-:-:S15]  /*23ed0*/  WARPGROUP.ARRIVE ;  /* 0x00000000000079c5 */ /* 0x000fde0000000000 */
[----:B------:R-:W-:-:S08]  /*23ee0*/  NOP ;  /* 0x0000000000007918 */ /* 0x000fd00000000000 */
[----:B------:R-:W-:Y:S01]  /*23ef0*/  HGMMA.64x256x16.F32 R24, gdesc[UR32].tnspA, R24, gsb0 ;  /* 0x23e00000201879f0 */ /* 0x000fe20008000818 */
[----:B------:R-:W-:Y:S01]  /*23f00*/  UMOV UR42, UR14 ;  /* 0x0000000e002a7c82 */ /* 0x000fe20008000000 */
[----:B------:R-:W-:Y:S01]  /*23f10*/  UMOV UR43, UR15 ;  /* 0x0000000f002b7c82 */ /* 0x000fe20008000000 */
[----:B------:R-:W-:Y:S02]  /*23f20*/  WARPGROUP.DEPBAR.LE gsb0, 0x0 ;  /* 0x00008000000079c5 */ /* 0x000fe40000010000 */
[----:B------:R-:W-:-:S15]  /*23f30*/  WARPGROUP.ARRIVE ;  /* 0x00000000000079c5 */ /* 0x000fde0000000000 */
[----:B------:R-:W-:-:S08]  /*23f40*/  NOP ;  /* 0x0000000000007918 */ /* 0x000fd00000000000 */
[----:B------:R-:W-:Y:S03]  /*23f50*/  HGMMA.64x256x16.F32 R24, gdesc[UR36].tnspA, R24, gsb0 ;  /* 0x23e00000241879f0 */ /* 0x000fe60008000818 */
[----:B------:R-:W-:Y:S02]  /*23f60*/  WARPGROUP.DEPBAR.LE gsb0, 0x0 ;  /* 0x00008000000079c5 */ /* 0x000fe40000010000 */
[----:B------:R-:W-:-:S15]  /*23f70*/  WARPGROUP.ARRIVE ;  /* 0x00000000000079c5 */ /* 0x000fde0000000000 */
[----:B------:R-:W-:-:S08]  /*23f80*/  NOP ;  /* 0x0000000000007918 */ /* 0x000fd00000000000 */
[----:B------:R-:W-:Y:S01]  /*23f90*/  HGMMA.64x256x16.F32 R24, gdesc[UR40].tnspA, R24, gsb0 ;  /* 0x23e00000281879f0 */ /* 0x000fe20008000818 */
[----:B------:R-:W-:Y:S02]  /*23fa0*/  IMAD.MOV.U32 R217, RZ, RZ, R213 ;  /* 0x000000ffffd97224 */ /* 0x000fe400078e00d5 */
[----:B------:R-:W-:Y:S02]  /*23fb0*/  IMAD.MOV.U32 R213, RZ, RZ, R23 ;  /* 0x000000ffffd57224 */ /* 0x000fe400078e0017 */
[----:B------:R-:W-:Y:S02]  /*23fc0*/  IMAD.MOV.U32 R23, RZ, RZ, R241 ;  /* 0x000000ffff177224 */ /* 0x000fe400078e00f1 */
[----:B------:R-:W-:Y:S02]  /*23fd0*/  IMAD.MOV.U32 R232, RZ, RZ, R216 ;  /* 0x000000ffffe87224 */ /* 0x000fe400078e00d8 */
[----:B------:R-:W-:Y:S02]  /*23fe0*/  IMAD.MOV.U32 R245, RZ, RZ, R213 ;  /* 0x000000fffff57224 */ /* 0x000fe400078e00d5 */
[----:B------:R-:W-:-:S02]  /*23ff0*/  IMAD.MOV.U32 R216, RZ, RZ, R3 ;  /* 0x000000ffffd87224 */ /* 0x000fc400078e0003 */
[----:B------:R-:W-:Y:S01]  /*24000*/  IMAD.MOV.U32 R213, RZ, RZ, R23 ;  /* 0x000000ffffd57224 */ /* 0x000fe200078e0017 */
[----:B------:R-:W-:Y:S01]  /*24010*/  IADD3 R23, P0, R156, R15, RZ ;  /* 0x0000000f9c177210 */ /* 0x000fe20007f1e0ff */
[----:B------:R-:W-:Y:S02]  /*24020*/  IMAD.MOV.U32 R3, RZ, RZ, R159 ;  /* 0x000000ffff037224 */ /* 0x000fe400078e009f */
[----:B------:R-:W-:Y:S02]  /*24030*/  IMAD.MOV.U32 R159, RZ, RZ, R243 ;  /* 0x000000ffff9f7224 */ /* 0x000fe400078e00f3 */
[----:B------:R-:W-:Y:S02]  /*24040*/  IMAD.MOV.U32 R244, RZ, RZ, R232 ;  /* 0x000000fffff47224 */ /* 0x000fe400078e00e8 */
[----:B------:R-:W-:Y:S02]  /*24050*/  IMAD.MOV.U32 R232, RZ, RZ, R217 ;  /* 0x000000ffffe87224 */ /* 0x000fe400078e00d9 */
[----:B------:R-:W-:-:S02]  /*24060*/  IMAD.MOV.U32 R217, RZ, RZ, R3 ;  /* 0x000000ffffd97224 */ /* 0x000fc400078e0003 */
[----:B------:R-:W-:Y:S02]  /*24070*/  IMAD.MOV.U32 R233, RZ, RZ, R216 ;  /* 0x000000ffffe97224 */ /* 0x000fe400078e00d8 */
[----:B------:R-:W-:Y:S02]  /*24080*/  IMAD.MOV.U32 R3, RZ, RZ, R4 ;  /* 0x000000ffff037224 */ /* 0x000fe400078e0004 */
[----:B------:R-:W-:Y:S02]  /*24090*/  IMAD.X R156, R157, 0x1, R0, P0 ;  /* 0x000000019d9c7824 */ /* 0x000fe400000e0600 */
[----:B------:R-:W-:Y:S01]  /*240a0*/  IMAD.MOV.U32 R216, RZ, RZ, R159 ;  /* 0x000000ffffd87224 */ /* 0x000fe200078e009f */
[-C--:B------:R-:W-:Y:S01]  /*240b0*/  IADD3 R159, P1, R154, R15.reuse, RZ ;  /* 0x0000000f9a9f7210 */ /* 0x080fe20007f3e0ff */
[----:B------:R-:W-:Y:S01]  /*240c0*/  IMAD.MOV.U32 R4, RZ, RZ, R160 ;  /* 0x000000ffff047224 */ /* 0x000fe200078e00a0 */
[-C--:B------:R-:W-:Y:S01]  /*240d0*/  IADD3 R160, P0, R152, R15.reuse, RZ ;  /* 0x0000000f98a07210 */ /* 0x080fe20007f1e0ff */
[----:B------:R-:W-:Y:S01]  /*240e0*/  IMAD.MOV.U32 R157, RZ, RZ, R161 ;  /* 0x000000ffff9d7224 */ /* 0x000fe200078e00a1 */
[----:B------:R-:W-:Y:S01]  /*240f0*/  IADD3 R161, P2, R18, R15, RZ ;  /* 0x0000000f12a17210 */ /* 0x000fe20007f5e0ff */
[----:B------:R-:W-:-:S02]  /*24100*/  WARPGROUP.DEPBAR.LE gsb0, 0x0 ;  /* 0x00008000000079c5 */ /* 0x000fc40000010000 */
[----:B------:R-:W-:Y:S04]  /*24110*/  STL.64 [R1], R24 ;  /* 0x0000001801007387 */ /* 0x000fe80000100a00 */
        /* <DEDUP_REMOVED lines=121> */
[----:B------:R-:W-:-:S03]  /*248b0*/  IMAD.MOV.U32 R243, RZ, RZ, R26 ;  /* 0x000000fffff37224 */ /* 0x000fc600078e001a */
[----:B------:R-:W2:Y:S01]  /*248c0*/  LDL.LU.64 R34, [R1+0x1d90] ;  /* 0x001d900001227983 */ /* 0x000ea20000300a00 */
[----:B------:R-:W-:-:S03]  /*248d0*/  IMAD.MOV.U32 R241, RZ, RZ, R24 ;  /* 0x000000fffff17224 */ /* 0x000fc600078e0018 */
[----:B------:R-:W2:Y:S04]  /*248e0*/  LDL.LU.64 R32, [R1+0x1d88] ;  /* 0x001d880001207983 */ /* 0x000ea80000300a00 */
[----:B------:R-:W2:Y:S04]  /*248f0*/  LDL.LU.64 R30, [R1+0x1d80] ;  /* 0x001d8000011e7983 */ /* 0x000ea80000300a00 */
[----:B------:R-:W2:Y:S04]  /*24900*/  LDL.LU.64 R28, [R1+0x1d78] ;  /* 0x001d7800011c7983 */ /* 0x000ea80000300a00 */
[----:B------:R-:W2:Y:S04]  /*24910*/  LDL.LU.64 R26, [R1+0x1d70] ;  /* 0x001d7000011a7983 */ /* 0x000ea80000300a00 */
[----:B------:R-:W2:Y:S04]  /*24920*/  LDL.LU.64 R24, [R1+0x1d68] ;  /* 0x001d680001187983 */ /* 0x000ea80000300a00 */
[----:B------:R-:W3:Y:S01]  /*24930*/  LDL.LU R15, [R1+0xe8c] ;  /* 0x000e8c00010f7983 */ /* 0x000ee20000300800 */
[----:B------:R-:W-:-:S02]  /*24940*/  IMAD.X R154, R155, 0x1, R0, P1 ;  /* 0x000000019b9a7824 */ /* 0x000fc400008e0600 */
[----:B------:R-:W-:Y:S01]  /*24950*/  IMAD.X R18, R19, 0x1, R0, P2 ;  /* 0x0000000113127824 */ /* 0x000fe200010e0600 */
[----:B------:R-:W4:Y:S01]  /*24960*/  LDL.LU R155, [R1+0x109c] ;  /* 0x00109c00019b7983 */ /* 0x000f220000300800 */
[----:B---3--:R-:W-:-:S05]  /*24970*/  VIADD R15, R15, 0x1 ;  /* 0x000000010f0f7836 */ /* 0x008fca0000000000 */
[----:B------:R0:W-:Y:S04]  /*24980*/  STL [R1+0xe8c], R15 ;  /* 0x000e8c0f01007387 */ /* 0x0001e80000100800 */
[----:B------:R-:W3:Y:S01]  /*24990*/  LDL R19, [R1+0x1c94] ;  /* 0x001c940001137983 */ /* 0x000ee20000100800 */
[----:B------:R-:W-:Y:S02]  /*249a0*/  IMAD.X R152, R153, 0x1, R0, P0 ;  /* 0x0000000199987824 */ /* 0x000fe400000e0600 */
[----:B------:R-:W-:Y:S02]  /*249b0*/  IMAD.MOV.U32 R153, RZ, RZ, R15 ;  /* 0x000000ffff997224 */ /* 0x000fe400078e000f */
[----:B0-----:R-:W0:Y:S03]  /*249c0*/  LDC R15, c[0x0][0x238] ;  /* 0x00008e00ff0f7b82 */ /* 0x001e260000000800 */
[----:B---3--:R-:W-:Y:S01]  /*249d0*/  ISETP.NE.U32.AND P0, PT, R153, R19, PT ;  /* 0x000000139900720c */ /* 0x008fe20003f05070 */
[----:B------:R-:W-:-:S02]  /*249e0*/  IMAD.MOV.U32 R19, RZ, RZ, R157 ;  /* 0x000000ffff137224 */ /* 0x000fc400078e009d */
[----:B------:R-:W-:Y:S02]  /*249f0*/  IMAD.MOV.U32 R157, RZ, RZ, R156 ;  /* 0x000000ffff9d7224 */ /* 0x000fe400078e009c */
[----:B------:R-:W-:Y:S02]  /*24a00*/  IMAD.MOV.U32 R156, RZ, RZ, R23 ;  /* 0x000000ffff9c7224 */ /* 0x000fe400078e0017 */
[----:B------:R-:W3:Y:S01]  /*24a10*/  LDL.LU R23, [R1+0x1c2c] ;  /* 0x001c2c0001177983 */ /* 0x000ee20000300800 */
[----:B----4-:R-:W-:Y:S02]  /*24a20*/  IMAD.MOV.U32 R153, RZ, RZ, R155 ;  /* 0x000000ffff997224 */ /* 0x010fe400078e009b */
[----:B------:R-:W-:Y:S02]  /*24a30*/  IMAD.MOV.U32 R155, RZ, RZ, R154 ;  /* 0x000000ffff9b7224 */ /* 0x000fe400078e009a */
[----:B------:R-:W-:Y:S02]  /*24a40*/  IMAD.MOV.U32 R154, RZ, RZ, R159 ;  /* 0x000000ffff9a7224 */ /* 0x000fe400078e009f */
[----:B------:R-:W4:Y:S01]  /*24a50*/  LDL.LU R159, [R1+0x1c24] ;  /* 0x001c2400019f7983 */ /* 0x000f220000300800 */
[----:B0-----:R-:W-:-:S04]  /*24a60*/  IMAD.SHL.U32 R15, R15, 0x40, RZ ;  /* 0x000000400f0f7824 */ /* 0x001fc800078e00ff */
[----:B------:R-:W-:-:S05]  /*24a70*/  IMAD.SHL.U32 R15, R15, 0x2, RZ ;  /* 0x000000020f0f7824 */ /* 0x000fca00078e00ff */
[----:B---3--:R-:W-:-:S05]  /*24a80*/  IADD3 R23, P6, R23, R15, RZ ;  /* 0x0000000f17177210 */ /* 0x008fca0007fde0ff */
[----:B------:R0:W-:Y:S01]  /*24a90*/  STL [R1+0x1c2c], R23 ;  /* 0x001c2c1701007387 */ /* 0x0001e20000100800 */
[----:B----4-:R-:W-:-:S03]  /*24aa0*/  IADD3 R159, P1, R159, R15, RZ ;  /* 0x0000000f9f9f7210 */ /* 0x010fc60007f3e0ff */
[----:B0-----:R-:W3:Y:S04]  /*24ab0*/  LDL.LU R23, [R1+0x1c1c] ;  /* 0x001c1c0001177983 */ /* 0x001ee80000300800 */
[----:B------:R0:W-:Y:S04]  /*24ac0*/  STL [R1+0x1c24], R159 ;  /* 0x001c249f01007387 */ /* 0x0001e80000100800 */
[----:B0-----:R-:W4:Y:S01]  /*24ad0*/  LDL.LU R159, [R1+0x1c14] ;  /* 0x001c1400019f7983 */ /* 0x001f220000300800 */
        /* <DEDUP_REMOVED lines=12> */
[----:B---3--:R-:W-:-:S05]  /*24ba0*/  IMAD.X R23, R23, 0x1, R0, P6 ;  /* 0x0000000117177824 */ /* 0x008fca00030e0600 */
        /* <DEDUP_REMOVED lines=1439> */
[----:B---3--:R-:W-:Y:S01]  /*2a5a0*/  IMAD.X R23, R23, 0x1, R0, P6 ;  /* 0x0000000117177824 */ /* 0x008fe200030e0600 */
[----:B------:R-:W-:-:S04]  /*2a5b0*/  IADD3 R2, P6, R2, R15, RZ ;  /* 0x0000000f02027210 */ /* 0x000fc80007fde0ff */
[----:B------:R0:W-:Y:S01]  /*2a5c0*/  STL [R1+0x14a8], R23 ;  /* 0x0014a81701007387 */ /* 0x0001e20000100800 */
[--C-:B----4-:R-:W-:Y:S02]  /*2a5d0*/  IMAD.X R159, R159, 0x1, R0.reuse, P1 ;  /* 0x000000019f9f7824 */ /* 0x110fe400008e0600 */
[----:B0-----:R-:W-:Y:S01]  /*2a5e0*/  IMAD.MOV.U32 R23, RZ, RZ, R13 ;  /* 0x000000ffff177224 */ /* 0x001fe200078e000d */
[----:B------:R-:W-:Y:S01]  /*2a5f0*/  IADD3 R158, P1, R158, R15, RZ ;  /* 0x0000000f9e9e7210 */ /* 0x000fe20007f3e0ff */
[----:B------:R-:W3:Y:S04]  /*2a600*/  LDL.LU R13, [R1+0x1498] ;  /* 0x00149800010d7983 */ /* 0x000ee80000300800 */
[----:B------:R0:W-:Y:S04]  /*2a610*/  STL [R1+0x147c], R2 ;  /* 0x00147c0201007387 */ /* 0x0001e80000100800 */
[----:B0-----:R-:W4:Y:S04]  /*2a620*/  LDL.LU R2, [R1+0x1d60] ;  /* 0x001d600001027983 */ /* 0x001f280000300800 */
[----:B------:R0:W-:Y:S04]  /*2a630*/  STL [R1+0x14a0], R159 ;  /* 0x0014a09f01007387 */ /* 0x0001e80000100800 */
[----:B0-----:R-:W2:Y:S04]  /*2a640*/  LDL.LU R159, [R1+0x146c] ;  /* 0x00146c00019f7983 */ /* 0x001ea80000300800 */
[----:B------:R0:W-:Y:S04]  /*2a650*/  STL [R1+0x1474], R158 ;  /* 0x0014749e01007387 */ /* 0x0001e80000100800 */
[----:B0-----:R-:W4:Y:S01]  /*2a660*/  LDL.LU R158, [R1+0x1d5c] ;  /* 0x001d5c00019e7983 */ /* 0x001f220000300800 */
[----:B---3--:R-:W-:-:S05]  /*2a670*/  IMAD.X R13, R13, 0x1, R0, P2 ;  /* 0x000000010d0d7824 */ /* 0x008fca00010e0600 */
[----:B------:R0:W-:Y:S02]  /*2a680*/  STL [R1+0x1498], R13 ;  /* 0x0014980d01007387 */ /* 0x0001e40000100800 */
[----:B0-----:R-:W-:Y:S02]  /*2a690*/  IMAD.MOV.U32 R13, RZ, RZ, R14 ;  /* 0x000000ffff0d7224 */ /* 0x001fe400078e000e */
[----:B----4-:R-:W-:Y:S02]  /*2a6a0*/  IMAD.MOV.U32 R14, RZ, RZ, R158 ;  /* 0x000000ffff0e7224 */ /* 0x010fe400078e009e */
[----:B------:R-:W3:Y:S01]  /*2a6b0*/  LDL.LU R158, [R1+0x1464] ;  /* 0x00146400019e7983 */ /* 0x000ee20000300800 */
[----:B--2---:R-:W-:Y:S01]  /*2a6c0*/  IADD3 R159, P2, R159, R15, RZ ;  /* 0x0000000f9f9f7210 */ /* 0x004fe20007f5e0ff */
[----:B------:R-:W-:-:S04]  /*2a6d0*/  IMAD.X R23, R23, 0x1, R0, P3 ;  /* 0x0000000117177824 */ /* 0x000fc800018e0600 */
[----:B------:R0:W-:Y:S04]  /*2a6e0*/  STL [R1+0x146c], R159 ;  /* 0x00146c9f01007387 */ /* 0x0001e80000100800 */
[----:B0-----:R-:W2:Y:S04]  /*2a6f0*/  LDL.LU R159, [R1+0x145c] ;  /* 0x00145c00019f7983 */ /* 0x001ea80000300800 */
[----:B------:R0:W-:Y:S04]  /*2a700*/  STL [R1+0x1490], R23 ;  /* 0x0014901701007387 */ /* 0x0001e80000100800 */
[----:B0-----:R-:W4:Y:S01]  /*2a710*/  LDL.LU R23, [R1+0x1480] ;  /* 0x0014800001177983 */ /* 0x001f220000300800 */
[----:B---3--:R-:W-:-:S05]  /*2a720*/  IADD3 R158, P3, R158, R15, RZ ;  /* 0x0000000f9e9e7210 */ /* 0x008fca0007f7e0ff */
[----:B------:R0:W-:Y:S04]  /*2a730*/  STL [R1+0x1464], R158 ;  /* 0x0014649e01007387 */ /* 0x0001e80000100800 */
[----:B0-----:R-:W3:Y:S04]  /*2a740*/  LDL.LU R158, [R1+0x1d58] ;  /* 0x001d5800019e7983 */ /* 0x001ee80000300800 */
[----:B------:R-:W2:Y:S01]  /*2a750*/  LDL.LU R15, [R1+0x1488] ;  /* 0x00148800010f7983 */ /* 0x000ea20000300800 */
[--C-:B----4-:R-:W-:Y:S02]  /*2a760*/  IMAD.X R23, R23, 0x1, R0.reuse, P5 ;  /* 0x0000000117177824 */ /* 0x110fe400028e0600 */
[----:B--2---:R-:W-:-:S05]  /*2a770*/  IMAD.X R15, R15, 0x1, R0, P4 ;  /* 0x000000010f0f7824 */ /* 0x004fca00020e0600 */
[----:B------:R0:W-:Y:S02]  /*2a780*/  STL [R1+0x1488], R15 ;  /* 0x0014880f01007387 */ /* 0x0001e40000100800 */
[----:B0-----:R-:W0:Y:S02]  /*2a790*/  LDC R15, c[0x0][0x238] ;  /* 0x00008e00ff0f7b82 */ /* 0x001e240000000800 */
[----:B0-----:R-:W-:-:S04]  /*2a7a0*/  IMAD.SHL.U32 R15, R15, 0x40, RZ ;  /* 0x000000400f0f7824 */ /* 0x001fc800078e00ff */
[----:B------:R-:W-:-:S05]  /*2a7b0*/  IMAD.SHL.U32 R15, R15, 0x2, RZ ;  /* 0x000000020f0f7824 */ /* 0x000fca00078e00ff */
[-C--:B------:R-:W-:Y:S02]  /*2a7c0*/  IADD3 R159, P4, R159, R15.reuse, RZ ;  /* 0x0000000f9f9f7210 */ /* 0x080fe40007f9e0ff */
[----:B---3--:R-:W-:-:S03]  /*2a7d0*/  IADD3 R158, P5, R158, R15, RZ ;  /* 0x0000000f9e9e7210 */ /* 0x008fc60007fbe0ff */
[----:B------:R0:W-:Y:S04]  /*2a7e0*/  STL [R1+0x145c], R159 ;  /* 0x00145c9f01007387 */ /* 0x0001e80000100800 */
[----:B0-----:R-:W2:Y:S04]  /*2a7f0*/  LDL.LU R159, [R1+0x1c70] ;  /* 0x001c7000019f7983 */ /* 0x001ea80000300800 */
[----:B------:R-:W-:Y:S04]  /*2a800*/  STL [R1+0x1480], R23 ;  /* 0x0014801701007387 */ /* 0x000fe80000100800 */
[----:B------:R0:W-:Y:S04]  /*2a810*/  STL [R1+0x1454], R158 ;  /* 0x0014549e01007387 */ /* 0x0001e80000100800 */
[----:B0-----:R-:W3:Y:S02]  /*2a820*/  LDL.LU R158, [R1+0x1d54] ;  /* 0x001d5400019e7983 */ /* 0x001ee40000300800 */
[----:B---3--:R-:W-:-:S05]  /*2a830*/  IMAD.X R158, R158, 0x1, R0, P6 ;  /* 0x000000019e9e7824 */ /* 0x008fca00030e0600 */
[----:B------:R0:W-:Y:S04]  /*2a840*/  STL [R1+0x1478], R158 ;  /* 0x0014789e01007387 */ /* 0x0001e80000100800 */
[----:B------:R-:W3:Y:S01]  /*2a850*/  LDL.LU R23, [R1+0x1c44] ;  /* 0x001c440001177983 */ /* 0x000ee20000300800 */
[----:B0-----:R-:W0:Y:S02]  /*2a860*/  LDC R158, c[0x0][0x23c] ;  /* 0x00008f00ff9e7b82 */ /* 0x001e240000000800 */
[----:B0-----:R-:W-:-:S04]  /*2a870*/  IMAD.SHL.U32 R158, R158, 0x40, RZ ;  /* 0x000000409e9e7824 */ /* 0x001fc800078e00ff */
[----:B------:R-:W-:-:S05]  /*2a880*/  IMAD.SHL.U32 R158, R158, 0x2, RZ ;  /* 0x000000029e9e7824 */ /* 0x000fca00078e00ff */
[----:B--2---:R-:W-:Y:S02]  /*2a890*/  IADD3 R159, P6, R159, R158, RZ ;  /* 0x0000009e9f9f7210 */ /* 0x004fe40007fde0ff */
[----:B------:R-:W2:Y:S04]  /*2a8a0*/  LDL.LU R158, [R1+0x1470] ;  /* 0x00147000019e7983 */ /* 0x000ea80000300800 */
[----:B------:R0:W-:Y:S04]  /*2a8b0*/  STL [R1+0x1c70], R159 ;  /* 0x001c709f01007387 */ /* 0x0001e80000100800 */
[----:B------:R-:W4:Y:S04]  /*2a8c0*/  LDL.LU R15, [R1+0x1468] ;  /* 0x00146800010f7983 */ /* 0x000f280000300800 */
[----:B0-----:R-:W4:Y:S01]  /*2a8d0*/  LDL.LU R159, [R1+0x1c68] ;  /* 0x001c6800019f7983 */ /* 0x001f220000300800 */
[----:B--2---:R-:W-:-:S05]  /*2a8e0*/  IMAD.X R158, R158, 0x1, R0, P1 ;  /* 0x000000019e9e7824 */ /* 0x004fca00008e0600 */
[----:B------:R0:W-:Y:S02]  /*2a8f0*/  STL [R1+0x1470], R158 ;  /* 0x0014709e01007387 */ /* 0x0001e40000100800 */
[----:B0-----:R-:W0:Y:S02]  /*2a900*/  LDC R158, c[0x0][0x23c] ;  /* 0x00008f00ff9e7b82 */ /* 0x001e240000000800 */
[----:B0-----:R-:W-:-:S04]  /*2a910*/  IMAD.SHL.U32 R158, R158, 0x40, RZ ;  /* 0x000000409e9e7824 */ /* 0x001fc800078e00ff */
[----:B------:R-:W-:-:S05]  /*2a920*/  IMAD.SHL.U32 R158, R158, 0x2, RZ ;  /* 0x000000029e9e7824 */ /* 0x000fca00078e00ff */
[----:B---3--:R-:W-:-:S05]  /*2a930*/  IADD3 R23, P1, R23, R158, RZ ;  /* 0x0000009e17177210 */ /* 0x008fca0007f3e0ff */
[----:B------:R0:W-:Y:S04]  /*2a940*/  STL [R1+0x1c44], R23 ;  /* 0x001c441701007387 */ /* 0x0001e80000100800 */
[----:B0-----:R-:W2:Y:S01]  /*2a950*/  LDL.LU R23, [R1+0x1460] ;  /* 0x0014600001177983 */ /* 0x001ea20000300800 */
[----:B----4-:R-:W-:Y:S01]  /*2a960*/  IMAD.X R15, R15, 0x1, R0, P2 ;  /* 0x000000010f0f7824 */ /* 0x010fe200010e0600 */
[----:B------:R-:W-:-:S04]  /*2a970*/  IADD3 R159, P2, R159, R158, RZ ;  /* 0x0000009e9f9f7210 */ /* 0x000fc80007f5e0ff */
[----:B------:R0:W-:Y:S04]  /*2a980*/  STL [R1+0x1468], R15 ;  /* 0x0014680f01007387 */ /* 0x0001e80000100800 */
[----:B0-----:R-:W3:Y:S04]  /*2a990*/  LDL.LU R15, [R1+0x1458] ;  /* 0x00145800010f7983 */ /* 0x001ee80000300800 */
[----:B------:R0:W-:Y:S04]  /*2a9a0*/  STL [R1+0x1c68], R159 ;  /* 0x001c689f01007387 */ /* 0x0001e80000100800 */
[----:B0-----:R-:W4:Y:S01]  /*2a9b0*/  LDL.LU R159, [R1+0x1c60] ;  /* 0x001c6000019f7983 */ /* 0x001f220000300800 */
[----:B--2---:R-:W-:Y:S01]  /*2a9c0*/  IMAD.X R23, R23, 0x1, R0, P3 ;  /* 0x0000000117177824 */ /* 0x004fe200018e0600 */
[----:B------:R-:W-:-:S04]  /*2a9d0*/  IADD3 R2, P3, R2, R158, RZ ;  /* 0x0000009e02027210 */ /* 0x000fc80007f7e0ff */
[----:B------:R0:W-:Y:S04]  /*2a9e0*/  STL [R1+0x1460], R23 ;  /* 0x0014601701007387 */ /* 0x0001e80000100800 */
[----:B0-----:R-:W2:Y:S04]  /*2a9f0*/  LDL.LU R23, [R1+0x1450] ;  /* 0x0014500001177983 */ /* 0x001ea80000300800 */
[----:B------:R0:W-:Y:S04]  /*2aa00*/  STL [R1+0x1c64], R2 ;  /* 0x001c640201007387 */ /* 0x0001e80000100800 */
[----:B0-----:R-:W2:Y:S01]  /*2aa10*/  LDL.LU R2, [R1+0x1d50] ;  /* 0x001d500001027983 */ /* 0x001ea20000300800 */
[----:B---3--:R-:W-:Y:S01]  /*2aa20*/  IMAD.X R15, R15, 0x1, R0, P4 ;  /* 0x000000010f0f7824 */ /* 0x008fe200020e0600 */
[----:B----4-:R-:W-:-:S04]  /*2aa30*/  IADD3 R159, P4, R159, R158, RZ ;  /* 0x0000009e9f9f7210 */ /* 0x010fc80007f9e0ff */
[----:B------:R-:W-:Y:S04]  /*2aa40*/  STL [R1+0x1458], R15 ;  /* 0x0014580f01007387 */ /* 0x000fe80000100800 */
[----:B------:R0:W-:Y:S04]  /*2aa50*/  STL [R1+0x1c60], R159 ;  /* 0x001c609f01007387 */ /* 0x0001e80000100800 */
[----:B0-----:R-:W3:Y:S01]  /*2aa60*/  LDL.LU R159, [R1+0x1c6c] ;  /* 0x001c6c00019f7983 */ /* 0x001ee20000300800 */
[----:B--2---:R-:W-:-:S05]  /*2aa70*/  IMAD.X R23, R23, 0x1, R0, P5 ;  /* 0x0000000117177824 */ /* 0x004fca00028e0600 */
[----:B------:R0:W-:Y:S01]  /*2aa80*/  STL [R1+0x1450], R23 ;  /* 0x0014501701007387 */ /* 0x0001e20000100800 */
[----:B------:R-:W-:-:S03]  /*2aa90*/  IADD3 R2, P5, R2, R158, RZ ;  /* 0x0000009e02027210 */ /* 0x000fc60007fbe0ff */
[----:B0-----:R-:W2:Y:S04]  /*2aaa0*/  LDL.LU R23, [R1+0x1c58] ;  /* 0x001c580001177983 */ /* 0x001ea80000300800 */
[----:B------:R0:W-:Y:S04]  /*2aab0*/  STL [R1+0x1c5c], R2 ;  /* 0x001c5c0201007387 */ /* 0x0001e80000100800 */
[----:B0-----:R-:W3:Y:S04]  /*2aac0*/  LDL.LU R2, [R1+0x1d4c] ;  /* 0x001d4c0001027983 */ /* 0x001ee80000300800 */
[----:B------:R-:W4:Y:S01]  /*2aad0*/  LDL.LU R15, [R1+0x144c] ;  /* 0x00144c00010f7983 */ /* 0x000f220000300800 */
[----:B---3--:R-:W-:Y:S01]  /*2aae0*/  IMAD.X R159, R159, 0x1, R2, P6 ;  /* 0x000000019f9f7824 */ /* 0x008fe200030e0602 */
[----:B--2---:R-:W-:-:S04]  /*2aaf0*/  IADD3 R23, P6, R23, R158, RZ ;  /* 0x0000009e17177210 */ /* 0x004fc80007fde0ff */
[----:B------:R0:W-:Y:S01]  /*2ab00*/  STL [R1+0x1c6c], R159 ;  /* 0x001c6c9f01007387 */ /* 0x0001e20000100800 */
[----:B----4-:R-:W-:-:S03]  /*2ab10*/  IMAD.X R15, R15, 0x1, R2, P1 ;  /* 0x000000010f0f7824 */ /* 0x010fc600008e0602 */
[----:B0-----:R-:W2:Y:S04]  /*2ab20*/  LDL.LU R159, [R1+0x1c54] ;  /* 0x001c5400019f7983 */ /* 0x001ea80000300800 */
[----:B------:R0:W-:Y:S04]  /*2ab30*/  STL [R1+0x1c58], R23 ;  /* 0x001c581701007387 */ /* 0x0001e80000100800 */
[----:B0-----:R-:W3:Y:S04]  /*2ab40*/  LDL.LU R23, [R1+0x1c40] ;  /* 0x001c400001177983 */ /* 0x001ee80000300800 */
[----:B------:R0:W-:Y:S04]  /*2ab50*/  STL [R1+0x144c], R15 ;  /* 0x00144c0f01007387 */ /* 0x0001e80000100800 */
[----:B0-----:R-:W4:Y:S01]  /*2ab60*/  LDL.LU R15, [R1+0x1c50] ;  /* 0x001c5000010f7983 */ /* 0x001f220000300800 */
[----:B--2---:R-:W-:-:S05]  /*2ab70*/  IADD3 R159, P1, R159, R158, RZ ;  /* 0x0000009e9f9f7210 */ /* 0x004fca0007f3e0ff */
[----:B------:R0:W-:Y:S01]  /*2ab80*/  STL [R1+0x1c54], R159 ;  /* 0x001c549f01007387 */ /* 0x0001e20000100800 */
[----:B---3--:R-:W-:-:S03]  /*2ab90*/  IMAD.X R23, R23, 0x1, R2, P2 ;  /* 0x0000000117177824 */ /* 0x008fc600010e0602 */
[----:B0-----:R-:W2:Y:S04]  /*2aba0*/  LDL.LU R159, [R1+0x1c3c] ;  /* 0x001c3c00019f7983 */ /* 0x001ea80000300800 */
[----:B------:R0:W-:Y:S01]  /*2abb0*/  STL [R1+0x1c40], R23 ;  /* 0x001c401701007387 */ /* 0x0001e20000100800 */
[----:B----4-:R-:W-:-:S03]  /*2abc0*/  IADD3 R15, P2, R15, R158, RZ ;  /* 0x0000009e0f0f7210 */ /* 0x010fc60007f5e0ff */
[----:B0-----:R-:W3:Y:S04]  /*2abd0*/  LDL.LU R23, [R1+0x1c48] ;  /* 0x001c480001177983 */ /* 0x001ee80000300800 */
[----:B------:R0:W-:Y:S04]  /*2abe0*/  STL [R1+0x1c50], R15 ;  /* 0x001c500f01007387 */ /* 0x0001e80000100800 */
[----:B0-----:R-:W4:Y:S01]  /*2abf0*/  LDL.LU R15, [R1+0x1c38] ;  /* 0x001c3800010f7983 */ /* 0x001f220000300800 */
[----:B--2---:R-:W-:-:S05]  /*2ac00*/  IMAD.X R159, R159, 0x1, R2, P3 ;  /* 0x000000019f9f7824 */ /* 0x004fca00018e0602 */
[----:B------:R0:W-:Y:S01]  /*2ac10*/  STL [R1+0x1c3c], R159 ;  /* 0x001c3c9f01007387 */ /* 0x0001e20000100800 */
[----:B---3--:R-:W-:-:S03]  /*2ac20*/  IADD3 R23, P3, R23, R158, RZ ;  /* 0x0000009e17177210 */ /* 0x008fc60007f7e0ff */
[----:B0-----:R-:W2:Y:S04]  /*2ac30*/  LDL.LU R159, [R1+0x1440] ;  /* 0x00144000019f7983 */ /* 0x001ea80000300800 */
[----:B------:R0:W-:Y:S01]  /*2ac40*/  STL [R1+0x1c48], R23 ;  /* 0x001c481701007387 */ /* 0x0001e20000100800 */
[----:B----4-:R-:W-:-:S03]  /*2ac50*/  IMAD.X R15, R15, 0x1, R2, P4 ;  /* 0x000000010f0f7824 */ /* 0x010fc600020e0602 */
        /* <DEDUP_REMOVED lines=422> */
[----:B----4-:R-:W-:Y:S01]  /*2c6c0*/  IADD3 R15, P2, R15, R158, RZ ;  /* 0x0000009e0f0f7210 */ /* 0x010fe20007f5e0ff */
[----:B0-----:R-:W-:Y:S02]  /*2c6d0*/  IMAD.MOV.U32 R23, RZ, RZ, R19 ;  /* 0x000000ffff177224 */ /* 0x001fe400078e0013 */
[----:B------:R-:W3:Y:S04]  /*2c6e0*/  LDL.LU R19, [R1+0x1208] ;  /* 0x0012080001137983 */ /* 0x000ee80000300800 */
        /* <DEDUP_REMOVED lines=13> */
[----:B---3--:R-:W-:Y:S02]  /*2c7c0*/  IMAD.X R19, R19, 0x1, R2, P5 ;  /* 0x0000000113137824 */ /* 0x008fe400028e0602 */
[----:B0-----:R-:W-:Y:S02]  /*2c7d0*/  IMAD.MOV.U32 R159, RZ, RZ, R23 ;  /* 0x000000ffff9f7224 */ /* 0x001fe400078e0017 */
[----:B------:R-:W2:Y:S04]  /*2c7e0*/  LDL.LU R23, [R1+0x121c] ;  /* 0x00121c0001177983 */ /* 0x000ea80000300800 */
        /* <DEDUP_REMOVED lines=12> */
[----:B------:R0:W-:Y:S02]  /*2c8b0*/  STL [R1+0x1214], R15 ;  /* 0x0012140f01007387 */ /* 0x0001e40000100800 */
[----:B0-----:R-:W-:Y:S02]  /*2c8c0*/  IMAD.MOV.U32 R15, RZ, RZ, R159 ;  /* 0x000000ffff0f7224 */ /* 0x001fe400078e009f */
[----:B------:R-:W-:Y:S02]  /*2c8d0*/  IMAD.MOV.U32 R159, RZ, RZ, R217 ;  /* 0x000000ffff9f7224 */ /* 0x000fe400078e00d9 */
[----:B------:R-:W4:Y:S01]  /*2c8e0*/  LDL.LU R217, [R1+0x1204] ;  /* 0x0012040001d97983 */ /* 0x000f220000300800 */
[----:B--2---:R-:W-:-:S05]  /*2c8f0*/  IADD3 R23, P1, R23, R158, RZ ;  /* 0x0000009e17177210 */ /* 0x004fca0007f3e0ff */
[----:B------:R0:W-:Y:S01]  /*2c900*/  STL [R1+0x11e8], R23 ;  /* 0x0011e81701007387 */ /* 0x0001e20000100800 */
[--C-:B---3--:R-:W-:Y:S01]  /*2c910*/  IMAD.X R19, R19, 0x1, R2.reuse, P2 ;  /* 0x0000000113137824 */ /* 0x108fe200010e0602 */
[----:B------:R-:W-:Y:S02]  /*2c920*/  IADD3 R213, P2, R213, R158, RZ ;  /* 0x0000009ed5d57210 */ /* 0x000fe40007f5e0ff */
[----:B0-----:R-:W2:Y:S04]  /*2c930*/  LDL.LU R23, [R1+0x11d8] ;  /* 0x0011d80001177983 */ /* 0x001ea80000300800 */
[----:B------:R0:W-:Y:S01]  /*2c940*/  STL [R1+0x120c], R19 ;  /* 0x00120c1301007387 */ /* 0x0001e20000100800 */
[----:B----4-:R-:W-:-:S03]  /*2c950*/  IMAD.X R217, R217, 0x1, R2, P3 ;  /* 0x00000001d9d97824 */ /* 0x010fc600018e0602 */
[----:B0-----:R-:W3:Y:S04]  /*2c960*/  LDL.LU R19, [R1+0x11fc] ;  /* 0x0011fc0001137983 */ /* 0x001ee80000300800 */
[----:B------:R0:W-:Y:S04]  /*2c970*/  STL [R1+0x11e0], R213 ;  /* 0x0011e0d501007387 */ /* 0x0001e80000100800 */
[----:B0-----:R0:W5:Y:S04]  /*2c980*/  LDL.LU R213, [R1+0x1d48] ;  /* 0x001d480001d57983 */ /* 0x0011680000300800 */
[----:B------:R1:W-:Y:S04]  /*2c990*/  STL [R1+0x1204], R217 ;  /* 0x001204d901007387 */ /* 0x0003e80000100800 */
[----:B-1----:R-:W4:Y:S01]  /*2c9a0*/  LDL.LU R217, [R1+0x11c8] ;  /* 0x0011c80001d97983 */ /* 0x002f220000300800 */
[----:B------:R-:W-:Y:S01]  /*2c9b0*/  IMAD.X R15, R15, 0x1, R2, P5 ;  /* 0x000000010f0f7824 */ /* 0x000fe200028e0602 */
[----:B--2---:R-:W-:-:S05]  /*2c9c0*/  IADD3 R23, P3, R23, R158, RZ ;  /* 0x0000009e17177210 */ /* 0x004fca0007f7e0ff */
[----:B------:R1:W-:Y:S01]  /*2c9d0*/  STL [R1+0x11d8], R23 ;  /* 0x0011d81701007387 */ /* 0x0003e20000100800 */
[----:B---3--:R-:W-:Y:S01]  /*2c9e0*/  IMAD.X R19, R19, 0x1, R2, P4 ;  /* 0x0000000113137824 */ /* 0x008fe200020e0602 */
[-C--:B------:R-:W-:Y:S01]  /*2c9f0*/  IADD3 R216, P4, R216, R158.reuse, RZ ;  /* 0x0000009ed8d87210 */ /* 0x080fe20007f9e0ff */
[----:B-1----:R-:W-:Y:S02]  /*2ca00*/  IMAD.MOV.U32 R23, RZ, RZ, R245 ;  /* 0x000000ffff177224 */ /* 0x002fe400078e00f5 */
[----:B------:R-:W2:Y:S04]  /*2ca10*/  LDL.LU R245, [R1+0x11e4] ;  /* 0x0011e40001f57983 */ /* 0x000ea80000300800 */
[----:B------:R1:W-:Y:S04]  /*2ca20*/  STL [R1+0x11fc], R19 ;  /* 0x0011fc1301007387 */ /* 0x0003e80000100800 */
[----:B-1----:R-:W3:Y:S04]  /*2ca30*/  LDL.LU R19, [R1+0x11b8] ;  /* 0x0011b80001137983 */ /* 0x002ee80000300800 */
[----:B------:R1:W-:Y:S01]  /*2ca40*/  STL [R1+0x11d0], R216 ;  /* 0x0011d0d801007387 */ /* 0x0003e20000100800 */
[----:B----4-:R-:W-:-:S03]  /*2ca50*/  IADD3 R217, P5, R217, R158, RZ ;  /* 0x0000009ed9d97210 */ /* 0x010fc60007fbe0ff */
[----:B-1----:R0:W5:Y:S04]  /*2ca60*/  LDL.LU R216, [R1+0x1d44] ;  /* 0x001d440001d87983 */ /* 0x0021680000300800 */
[----:B------:R1:W-:Y:S02]  /*2ca70*/  STL [R1+0x11f4], R15 ;  /* 0x0011f40f01007387 */ /* 0x0003e40000100800 */
[----:B-1----:R-:W-:Y:S02]  /*2ca80*/  IMAD.MOV.U32 R15, RZ, RZ, R159 ;  /* 0x000000ffff0f7224 */ /* 0x002fe400078e009f */
[----:B------:R-:W4:Y:S04]  /*2ca90*/  LDL.LU R159, [R1+0x11b0] ;  /* 0x0011b000019f7983 */ /* 0x000f280000300800 */
[----:B------:R1:W-:Y:S04]  /*2caa0*/  STL [R1+0x11c8], R217 ;  /* 0x0011c8d901007387 */ /* 0x0003e80000100800 */
[----:B-1----:R0:W5:Y:S04]  /*2cab0*/  LDL.LU R217, [R1+0x1d40] ;  /* 0x001d400001d97983 */ /* 0x0021680000300800 */
[----:B------:R-:W3:Y:S01]  /*2cac0*/  LDL.LU R158, [R1+0x11ec] ;  /* 0x0011ec00019e7983 */ /* 0x000ee20000300800 */
[----:B--2---:R-:W-:-:S02]  /*2cad0*/  IMAD.X R245, R245, 0x1, R2, P1 ;  /* 0x00000001f5f57824 */ /* 0x004fc400008e0602 */
[----:B---3--:R-:W-:-:S05]  /*2cae0*/  IMAD.X R158, R158, 0x1, R2, P6 ;  /* 0x000000019e9e7824 */ /* 0x008fca00030e0602 */
[----:B------:R1:W-:Y:S02]  /*2caf0*/  STL [R1+0x11ec], R158 ;  /* 0x0011ec9e01007387 */ /* 0x0003e40000100800 */
[----:B-1----:R-:W1:Y:S02]  /*2cb00*/  LDC R158, c[0x0][0x23c] ;  /* 0x00008f00ff9e7b82 */ /* 0x002e640000000800 */
[----:B-1----:R-:W-:-:S04]  /*2cb10*/  IMAD.SHL.U32 R158, R158, 0x40, RZ ;  /* 0x000000409e9e7824 */ /* 0x002fc800078e00ff */
[----:B------:R-:W-:-:S05]  /*2cb20*/  IMAD.SHL.U32 R158, R158, 0x2, RZ ;  /* 0x000000029e9e7824 */ /* 0x000fca00078e00ff */
[-C--:B------:R-:W-:Y:S02]  /*2cb30*/  IADD3 R232, P6, R232, R158.reuse, RZ ;  /* 0x0000009ee8e87210 */ /* 0x080fe40007fde0ff */
[----:B------:R-:W-:-:S03]  /*2cb40*/  IADD3 R19, P1, R19, R158, RZ ;  /* 0x0000009e13137210 */ /* 0x000fc60007f3e0ff */
[----:B------:R1:W-:Y:S04]  /*2cb50*/  STL [R1+0x11c0], R232 ;  /* 0x0011c0e801007387 */ /* 0x0003e80000100800 */
[----:B-1----:R0:W5:Y:S04]  /*2cb60*/  LDL.LU R232, [R1+0x1d3c] ;  /* 0x001d3c0001e87983 */ /* 0x0021680000300800 */
[----:B------:R1:W-:Y:S04]  /*2cb70*/  STL [R1+0x11e4], R245 ;  /* 0x0011e4f501007387 */ /* 0x0003e80000100800 */
[----:B-1----:R-:W2:Y:S04]  /*2cb80*/  LDL.LU R245, [R1+0x1198] ;  /* 0x0011980001f57983 */ /* 0x002ea80000300800 */
[----:B------:R-:W3:Y:S04]  /*2cb90*/  LDL.LU R158, [R1+0x11dc] ;  /* 0x0011dc00019e7983 */ /* 0x000ee80000300800 */
[----:B------:R1:W-:Y:S02]  /*2cba0*/  STL [R1+0x11b8], R19 ;  /* 0x0011b81301007387 */ /* 0x0003e40000100800 */
[----:B-1----:R-:W-:-:S02]  /*2cbb0*/  IMAD.MOV.U32 R19, RZ, RZ, R153 ;  /* 0x000000ffff137224 */ /* 0x002fc400078e0099 */
[----:B------:R-:W-:Y:S02]  /*2cbc0*/  IMAD.MOV.U32 R153, RZ, RZ, R3 ;  /* 0x000000ffff997224 */ /* 0x000fe400078e0003 */
[----:B------:R-:W2:Y:S01]  /*2cbd0*/  LDL.LU R3, [R1+0x1190] ;  /* 0x0011900001037983 */ /* 0x000ea20000300800 */
[--C-:B------:R-:W-:Y:S02]  /*2cbe0*/  IMAD.X R23, R23, 0x1, R2.reuse, P3 ;  /* 0x0000000117177824 */ /* 0x100fe400018e0602 */
[----:B---3--:R-:W-:-:S05]  /*2cbf0*/  IMAD.X R158, R158, 0x1, R2, P2 ;  /* 0x000000019e9e7824 */ /* 0x008fca00010e0602 */
[----:B------:R1:W-:Y:S02]  /*2cc00*/  STL [R1+0x11dc], R158 ;  /* 0x0011dc9e01007387 */ /* 0x0003e40000100800 */
[----:B-1----:R-:W1:Y:S02]  /*2cc10*/  LDC R158, c[0x0][0x23c] ;  /* 0x00008f00ff9e7b82 */ /* 0x002e640000000800 */
[----:B-1----:R-:W-:-:S04]  /*2cc20*/  IMAD.SHL.U32 R158, R158, 0x40, RZ ;  /* 0x000000409e9e7824 */ /* 0x002fc800078e00ff */
[----:B------:R-:W-:-:S05]  /*2cc30*/  IMAD.SHL.U32 R158, R158, 0x2, RZ ;  /* 0x000000029e9e7824 */ /* 0x000fca00078e00ff */
[-C--:B----4-:R-:W-:Y:S02]  /*2cc40*/  IADD3 R159, P2, R159, R158.reuse, RZ ;  /* 0x0000009e9f9f7210 */ /* 0x090fe40007f5e0ff */
[----:B------:R-:W-:Y:S01]  /*2cc50*/  IADD3 R233, P3, R233, R158, RZ ;  /* 0x0000009ee9e97210 */ /* 0x000fe20007f7e0ff */
[----:B------:R-:W-:Y:S02]  /*2cc60*/  IMAD.MOV.U32 R158, RZ, RZ, R9 ;  /* 0x000000ffff9e7224 */ /* 0x000fe400078e0009 */
[----:B------:R1:W-:Y:S02]  /*2cc70*/  STL [R1+0x11b0], R159 ;  /* 0x0011b09f01007387 */ /* 0x0003e40000100800 */
[----:B------:R-:W-:Y:S02]  /*2cc80*/  IMAD.X R158, R158, 0x1, R2, P4 ;  /* 0x000000019e9e7824 */ /* 0x000fe400020e0602 */
[----:B-1----:R-:W-:Y:S02]  /*2cc90*/  IMAD.MOV.U32 R159, RZ, RZ, R5 ;  /* 0x000000ffff9f7224 */ /* 0x002fe400078e0005 */
[----:B------:R-:W3:Y:S04]  /*2cca0*/  LDL.LU R5, [R1+0x1180] ;  /* 0x0011800001057983 */ /* 0x000ee80000300800 */
[----:B------:R1:W-:Y:S02]  /*2ccb0*/  STL [R1+0x11d4], R23 ;  /* 0x0011d41701007387 */ /* 0x0003e40000100800 */
[----:B-1----:R-:W-:-:S02]  /*2ccc0*/  IMAD.MOV.U32 R23, RZ, RZ, R6 ;  /* 0x000000ffff177224 */ /* 0x002fc400078e0006 */
[----:B------:R-:W-:Y:S02]  /*2ccd0*/  IMAD.MOV.U32 R6, RZ, RZ, R10 ;  /* 0x000000ffff067224 */ /* 0x000fe400078e000a */
[----:B------:R-:W4:Y:S04]  /*2cce0*/  LDL.LU R10, [R1+0x119c] ;  /* 0x00119c00010a7983 */ /* 0x000f280000300800 */
[----:B------:R1:W-:Y:S04]  /*2ccf0*/  STL [R1+0x11a8], R233 ;  /* 0x0011a8e901007387 */ /* 0x0003e80000100800 */
[----:B-1----:R0:W5:Y:S04]  /*2cd00*/  LDL.LU R233, [R1+0x1d38] ;  /* 0x001d380001e97983 */ /* 0x0021680000300800 */
[----:B------:R-:W4:Y:S04]  /*2cd10*/  LDL.LU R9, [R1+0x1170] ;  /* 0x0011700001097983 */ /* 0x000f280000300800 */
[----:B------:R1:W-:Y:S02]  /*2cd20*/  STL [R1+0x11cc], R158 ;  /* 0x0011cc9e01007387 */ /* 0x0003e40000100800 */
[----:B-1----:R-:W1:Y:S02]  /*2cd30*/  LDC R158, c[0x0][0x23c] ;  /* 0x00008f00ff9e7b82 */ /* 0x002e640000000800 */
[----:B-1----:R-:W-:-:S04]  /*2cd40*/  IMAD.SHL.U32 R158, R158, 0x40, RZ ;  /* 0x000000409e9e7824 */ /* 0x002fc800078e00ff */
[----:B------:R-:W-:-:S05]  /*2cd50*/  IMAD.SHL.U32 R158, R158, 0x2, RZ ;  /* 0x000000029e9e7824 */ /* 0x000fca00078e00ff */
[----:B------:R-:W-:-:S05]  /*2cd60*/  IADD3 R244, P4, R244, R158, RZ ;  /* 0x0000009ef4f47210 */ /* 0x000fca0007f9e0ff */
[----:B------:R1:W-:Y:S04]  /*2cd70*/  STL [R1+0x11a0], R244 ;  /* 0x0011a0f401007387 */ /* 0x0003e80000100800 */
[----:B-1----:R0:W5:Y:S04]  /*2cd80*/  LDL.LU R244, [R1+0x1d34] ;  /* 0x001d340001f47983 */ /* 0x0021680000300800 */
[----:B------:R-:W2:Y:S02]  /*2cd90*/  LDL.LU R158, [R1+0x11c4] ;  /* 0x0011c400019e7983 */ /* 0x000ea40000300800 */
[----:B--2---:R-:W-:-:S05]  /*2cda0*/  IMAD.X R158, R158, 0x1, R2, P5 ;  /* 0x000000019e9e7824 */ /* 0x004fca00028e0602 */
        /* <DEDUP_REMOVED lines=16> */
[----:B------:R-:W2:Y:S01]  /*2ceb0*/  LDL.LU R158, [R1+0x11b4] ;  /* 0x0011b400019e7983 */ /* 0x000ea20000300800 */
[--C-:B------:R-:W-:Y:S02]  /*2cec0*/  IMAD.X R15, R15, 0x1, R2.reuse, P2 ;  /* 0x000000010f0f7824 */ /* 0x100fe400010e0602 */
[----:B--2---:R-:W-:-:S05]  /*2ced0*/  IMAD.X R158, R158, 0x1, R2, P1 ;  /* 0x000000019e9e7824 */ /* 0x004fca00008e0602 */
[----:B------:R1:W-:Y:S02]  /*2cee0*/  STL [R1+0x11b4], R158 ;  /* 0x0011b49e01007387 */ /* 0x0003e40000100800 */
[----:B-1----:R-:W1:Y:S02]  /*2cef0*/  LDC R158, c[0x0][0x23c] ;  /* 0x00008f00ff9e7b82 */ /* 0x002e640000000800 */
[----:B-1----:R-:W-:-:S04]  /*2cf00*/  IMAD.SHL.U32 R158, R158, 0x40, RZ ;  /* 0x000000409e9e7824 */ /* 0x002fc800078e00ff */
[----:B------:R-:W-:-:S05]  /*2cf10*/  IMAD.SHL.U32 R158, R158, 0x2, RZ ;  /* 0x000000029e9e7824 */ /* 0x000fca00078e00ff */
[-C--:B------:R-:W-:Y:S02]  /*2cf20*/  IADD3 R4, P1, R4, R158.reuse, RZ ;  /* 0x0000009e04047210 */ /* 0x080fe40007f3e0ff */
[----:B---3--:R-:W-:-:S03]  /*2cf30*/  IADD3 R5, P2, R5, R158, RZ ;  /* 0x0000009e05057210 */ /* 0x008fc60007f5e0ff */
[----:B------:R1:W-:Y:S04]  /*2cf40*/  STL [R1+0x1188], R4 ;  /* 0x0011880401007387 */ /* 0x0003e80000100800 */
[----:B-1----:R0:W5:Y:S04]  /*2cf50*/  LDL.LU R4, [R1+0x1d28] ;  /* 0x001d280001047983 */ /* 0x0021680000300800 */
[----:B------:R1:W-:Y:S04]  /*2cf60*/  STL [R1+0x11ac], R15 ;  /* 0x0011ac0f01007387 */ /* 0x0003e80000100800 */
[----:B-1----:R-:W2:Y:S04]  /*2cf70*/  LDL.LU R15, [R1+0x1140] ;  /* 0x00114000010f7983 */ /* 0x002ea80000300800 */
[----:B------:R1:W-:Y:S04]  /*2cf80*/  STL [R1+0x1180], R5 ;  /* 0x0011800501007387 */ /* 0x0003e80000100800 */
[----:B-1----:R0:W5:Y:S04]  /*2cf90*/  LDL.LU R5, [R1+0x1d24] ;  /* 0x001d240001057983 */ /* 0x0021680000300800 */
[----:B------:R-:W3:Y:S01]  /*2cfa0*/  LDL.LU R158, [R1+0x11a4] ;  /* 0x0011a400019e7983 */ /* 0x000ee20000300800 */
[----:B----4-:R-:W-:-:S02]  /*2cfb0*/  IMAD.X R10, R10, 0x1, R2, P4 ;  /* 0x000000010a0a7824 */ /* 0x010fc400020e0602 */
[--C-:B------:R-:W-:Y:S02]  /*2cfc0*/  IMAD.X R16, R16, 0x1, R2.reuse, P5 ;  /* 0x0000000110107824 */ /* 0x100fe400028e0602 */
[--C-:B------:R-:W-:Y:S02]  /*2cfd0*/  IMAD.X R14, R14, 0x1, R2.reuse, P6 ;  /* 0x000000010e0e7824 */ /* 0x100fe400030e0602 */
[--C-:B------:R-:W-:Y:S02]  /*2cfe0*/  IMAD.X R22, R22, 0x1, R2.reuse, P2 ;  /* 0x0000000116167824 */ /* 0x100fe400010e0602 */
[----:B---3--:R-:W-:-:S05]  /*2cff0*/  IMAD.X R158, R158, 0x1, R2, P3 ;  /* 0x000000019e9e7824 */ /* 0x008fca00018e0602 */
[----:B------:R1:W-:Y:S02]  /*2d000*/  STL [R1+0x11a4], R158 ;  /* 0x0011a49e01007387 */ /* 0x0003e40000100800 */
[----:B-1----:R-:W1:Y:S02]  /*2d010*/  LDC R158, c[0x0][0x23c] ;  /* 0x00008f00ff9e7b82 */ /* 0x002e640000000800 */
[----:B-1----:R-:W-:-:S04]  /*2d020*/  IMAD.SHL.U32 R158, R158, 0x40, RZ ;  /* 0x000000409e9e7824 */ /* 0x002fc800078e00ff */
[----:B------:R-:W-:-:S05]  /*2d030*/  IMAD.SHL.U32 R158, R158, 0x2, RZ ;  /* 0x000000029e9e7824 */ /* 0x000fca00078e00ff */
[-C--:B------:R-:W-:Y:S02]  /*2d040*/  IADD3 R6, P3, R6, R158.reuse, RZ ;  /* 0x0000009e06067210 */ /* 0x080fe40007f7e0ff */
[-C--:B------:R-:W-:Y:S02]  /*2d050*/  IADD3 R9, P4, R9, R158.reuse, RZ ;  /* 0x0000009e09097210 */ /* 0x080fe40007f9e0ff */
[-C--:B------:R-:W-:Y:S01]  /*2d060*/  IADD3 R13, P5, R13, R158.reuse, RZ ;  /* 0x0000009e0d0d7210 */ /* 0x080fe20007fbe0ff */
[----:B------:R1:W-:Y:S01]  /*2d070*/  STL [R1+0x1178], R6 ;  /* 0x0011780601007387 */ /* 0x0003e20000100800 */
[----:B------:R-:W-:Y:S01]  /*2d080*/  IADD3 R7, P6, R7, R158, RZ ;  /* 0x0000009e07077210 */ /* 0x000fe20007fde0ff */
[----:B------:R-:W-:Y:S02]  /*2d090*/  IMAD.MOV.U32 R158, RZ, RZ, R21 ;  /* 0x000000ffff9e7224 */ /* 0x000fe400078e0015 */
[----:B-1----:R0:W5:Y:S04]  /*2d0a0*/  LDL.LU R6, [R1+0x1d20] ;  /* 0x001d200001067983 */ /* 0x0021680000300800 */
[----:B------:R1:W-:Y:S01]  /*2d0b0*/  STL [R1+0x119c], R10 ;  /* 0x00119c0a01007387 */ /* 0x0003e20000100800 */
[----:B------:R-:W-:-:S03]  /*2d0c0*/  IMAD.X R158, R158, 0x1, R2, P1 ;  /* 0x000000019e9e7824 */ /* 0x000fc600008e0602 */
[----:B-1----:R-:W3:Y:S04]  /*2d0d0*/  LDL.LU R10, [R1+0x1128] ;  /* 0x00112800010a7983 */ /* 0x002ee80000300800 */
[----:B------:R1:W-:Y:S04]  /*2d0e0*/  STL [R1+0x1170], R9 ;  /* 0x0011700901007387 */ /* 0x0003e80000100800 */
[----:B-1----:R-:W4:Y:S04]  /*2d0f0*/  LDL.LU R9, [R1+0x1120] ;  /* 0x0011200001097983 */ /* 0x002f280000300800 */
[----:B------:R1:W-:Y:S04]  /*2d100*/  STL [R1+0x1194], R16 ;  /* 0x0011941001007387 */ /* 0x0003e80000100800 */
[----:B-1----:R-:W4:Y:S04]  /*2d110*/  LDL.LU R16, [R1+0x1118] ;  /* 0x0011180001107983 */ /* 0x002f280000300800 */
[----:B------:R1:W-:Y:S04]  /*2d120*/  STL [R1+0x1168], R13 ;  /* 0x0011680d01007387 */ /* 0x0003e80000100800 */
[----:B-1----:R-:W4:Y:S04]  /*2d130*/  LDL.LU R13, [R1+0x1110] ;  /* 0x00111000010d7983 */ /* 0x002f280000300800 */
[----:B------:R1:W-:Y:S04]  /*2d140*/  STL [R1+0x118c], R14 ;  /* 0x00118c0e01007387 */ /* 0x0003e80000100800 */
[----:B-1----:R-:W4:Y:S04]  /*2d150*/  LDL.LU R14, [R1+0x1108] ;  /* 0x00110800010e7983 */ /* 0x002f280000300800 */
[----:B------:R1:W-:Y:S04]  /*2d160*/  STL [R1+0x1160], R7 ;  /* 0x0011600701007387 */ /* 0x0003e80000100800 */
[----:B-1----:R0:W5:Y:S04]  /*2d170*/  LDL.LU R7, [R1+0x1d1c] ;  /* 0x001d1c0001077983 */ /* 0x0021680000300800 */
[----:B------:R-:W4:Y:S04]  /*2d180*/  LDL.LU R21, [R1+0x1100] ;  /* 0x0011000001157983 */ /* 0x000f280000300800 */
        /* <DEDUP_REMOVED lines=9> */
[----:B-1----:R-:W4:Y:S04]  /*2d220*/  LDL.LU R22, [R1+0x10f0] ;  /* 0x0010f00001167983 */ /* 0x002f280000300800 */
[----:B------:R1:W-:Y:S04]  /*2d230*/  STL [R1+0x1150], R11 ;  /* 0x0011500b01007387 */ /* 0x0003e80000100800 */
[----:B-1----:R-:W2:Y:S02]  /*2d240*/  LDL.LU R11, [R1+0x1d14] ;  /* 0x001d1400010b7983 */ /* 0x002ea40000300800 */
[----:B--2---:R-:W-:-:S02]  /*2d250*/  IMAD.MOV.U32 R158, RZ, RZ, R11 ;  /* 0x000000ffff9e7224 */ /* 0x004fc400078e000b */
[----:B------:R-:W2:Y:S02]  /*2d260*/  LDL.LU R11, [R1+0x10e8] ;  /* 0x0010e800010b7983 */ /* 0x000ea40000300800 */
[----:B------:R-:W-:-:S05]  /*2d270*/  IMAD.X R158, R158, 0x1, R2, P3 ;  /* 0x000000019e9e7824 */ /* 0x000fca00018e0602 */
[----:B------:R1:W-:Y:S02]  /*2d280*/  STL [R1+0x1174], R158 ;  /* 0x0011749e01007387 */ /* 0x0003e40000100800 */
[----:B-1----:R-:W1:Y:S02]  /*2d290*/  LDC R158, c[0x0][0x23c] ;  /* 0x00008f00ff9e7b82 */ /* 0x002e640000000800 */
[----:B-1----:R-:W-:-:S04]  /*2d2a0*/  IMAD.SHL.U32 R158, R158, 0x40, RZ ;  /* 0x000000409e9e7824 */ /* 0x002fc800078e00ff */
[----:B------:R-:W-:-:S05]  /*2d2b0*/  IMAD.SHL.U32 R158, R158, 0x2, RZ ;  /* 0x000000029e9e7824 */ /* 0x000fca00078e00ff */
[----:B------:R-:W-:-:S05]  /*2d2c0*/  IADD3 R12, P3, R12, R158, RZ ;  /* 0x0000009e0c0c7210 */ /* 0x000fca0007f7e0ff */
[----:B------:R1:W-:Y:S04]  /*2d2d0*/  STL [R1+0x1148], R12 ;  /* 0x0011480c01007387 */ /* 0x0003e80000100800 */
[----:B-1----:R-:W2:Y:S04]  /*2d2e0*/  LDL.LU R12, [R1+0x1d10] ;  /* 0x001d1000010c7983 */ /* 0x002ea80000300800 */
[----:B------:R-:W3:Y:S02]  /*2d2f0*/  LDL.LU R158, [R1+0x116c] ;  /* 0x00116c00019e7983 */ /* 0x000ee40000300800 */
[----:B---3--:R-:W-:-:S05]  /*2d300*/  IMAD.X R158, R158, 0x1, R2, P4 ;  /* 0x000000019e9e7824 */ /* 0x008fca00020e0602 */
[----:B------:R1:W-:Y:S02]  /*2d310*/  STL [R1+0x116c], R158 ;  /* 0x00116c9e01007387 */ /* 0x0003e40000100800 */
[----:B-1----:R-:W1:Y:S02]  /*2d320*/  LDC R158, c[0x0][0x23c] ;  /* 0x00008f00ff9e7b82 */ /* 0x002e640000000800 */
[----:B-1----:R-:W-:-:S04]  /*2d330*/  IMAD.SHL.U32 R158, R158, 0x40, RZ ;  /* 0x000000409e9e7824 */ /* 0x002fc800078e00ff */
[----:B------:R-:W-:-:S05]  /*2d340*/  IMAD.SHL.U32 R158, R158, 0x2, RZ ;  /* 0x000000029e9e7824 */ /* 0x000fca00078e00ff */
[----:B------:R-:W-:Y:S01]  /*2d350*/  IADD3 R15, P4, R15, R158, RZ ;  /* 0x0000009e0f0f7210 */ /* 0x000fe20007f9e0ff */
[----:B------:R-:W-:-:S04]  /*2d360*/  IMAD.MOV.U32 R158, RZ, RZ, R159 ;  /* 0x000000ffff9e7224 */ /* 0x000fc800078e009f */
[----:B------:R-:W-:Y:S01]  /*2d370*/  IMAD.X R158, R158, 0x1, R2, P5 ;  /* 0x000000019e9e7824 */ /* 0x000fe200028e0602 */
[----:B------:R1:W-:Y:S04]  /*2d380*/  STL [R1+0x1140], R15 ;  /* 0x0011400f01007387 */ /* 0x0003e80000100800 */
[----:B-1----:R-:W3:Y:S04]  /*2d390*/  LDL.LU R15, [R1+0x10fc] ;  /* 0x0010fc00010f7983 */ /* 0x002ee80000300800 */
[----:B------:R-:W3:Y:S04]  /*2d3a0*/  LDL.LU R159, [R1+0x10d0] ;  /* 0x0010d000019f7983 */ /* 0x000ee80000300800 */
        /* <DEDUP_REMOVED lines=14> */
[----:B------:R-:W-:-:S05]  /*2d490*/  IADD3 R17, P6, R17, R158, RZ ;  /* 0x0000009e11117210 */ /* 0x000fca0007fde0ff */
[----:B------:R1:W-:Y:S04]  /*2d4a0*/  STL [R1+0x1130], R17 ;  /* 0x0011301101007387 */ /* 0x0003e80000100800 */
[----:B-1----:R-:W3:Y:S04]  /*2d4b0*/  LDL.LU R17, [R1+0x1d08] ;  /* 0x001d080001117983 */ /* 0x002ee80000300800 */
[----:B------:R-:W4:Y:S02]  /*2d4c0*/  LDL.LU R158, [R1+0x1154] ;  /* 0x00115400019e7983 */ /* 0x000f240000300800 */
[----:B----4-:R-:W-:-:S05]  /*2d4d0*/  IMAD.X R158, R158, 0x1, R2, P1 ;  /* 0x000000019e9e7824 */ /* 0x010fca00008e0602 */
[----:B------:R1:W-:Y:S02]  /*2d4e0*/  STL [R1+0x1154], R158 ;  /* 0x0011549e01007387 */ /* 0x0003e40000100800 */
[----:B-1----:R-:W1:Y:S02]  /*2d4f0*/  LDC R158, c[0x0][0x23c] ;  /* 0x00008f00ff9e7b82 */ /* 0x002e640000000800 */
[----:B-1----:R-:W-:-:S04]  /*2d500*/  IMAD.SHL.U32 R158, R158, 0x40, RZ ;  /* 0x000000409e9e7824 */ /* 0x002fc800078e00ff */
[----:B------:R-:W-:-:S05]  /*2d510*/  IMAD.SHL.U32 R158, R158, 0x2, RZ ;  /* 0x000000029e9e7824 */ /* 0x000fca00078e00ff */
[----:B------:R-:W-:-:S05]  /*2d520*/  IADD3 R10, P1, R10, R158, RZ ;  /* 0x0000009e0a0a7210 */ /* 0x000fca0007f3e0ff */
[----:B------:R1:W-:Y:S04]  /*2d530*/  STL [R1+0x1128], R10 ;  /* 0x0011280a01007387 */ /* 0x0003e80000100800 */
[----:B-1----:R-:W4:Y:S04]  /*2d540*/  LDL.LU R10, [R1+0x1d04] ;  /* 0x001d0400010a7983 */ /* 0x002f280000300800 */
        /* <DEDUP_REMOVED lines=81> */
[----:B------:R-:W2:Y:S01]  /*2da60*/  LDL.LU R158, [R1+0x1104] ;  /* 0x00110400019e7983 */ /* 0x000ea20000300800 */
[----:B------:R-:W-:Y:S01]  /*2da70*/  WARPGROUP.ARRIVE ;  /* 0x00000000000079c5 */ /* 0x000fe20000000000 */
[----:B------:R-:W-:Y:S01]  /*2da80*/  UMOV UR46, UR18 ;  /* 0x00000012002e7c82 */ /* 0x000fe20008000000 */
[----:B------:R-:W-:-:S04]  /*2da90*/  UMOV UR47, UR19 ;  /* 0x00000013002f7c82 */ /* 0x000fc80008000000 */
[----:B------:R-:W-:Y:S01]  /*2daa0*/  HGMMA.64x256x16.F32 R24, gdesc[UR44].tnspA, R24, gsb0 ;  /* 0x23e000002c1879f0 */ /* 0x000fe20008000818 */
[----:B------:R-:W-:Y:S01]  /*2dab0*/  UMOV UR50, UR6 ;  /* 0x0000000600327c82 */ /* 0x000fe20008000000 */
[----:B------:R-:W-:Y:S01]  /*2dac0*/  UMOV UR51, UR7 ;  /* 0x0000000700337c82 */ /* 0x000fe20008000000 */
[----:B--2---:R-:W-:-:S05]  /*2dad0*/  IMAD.X R158, R158, 0x1, R2, P5 ;  /* 0x000000019e9e7824 */ /* 0x004fca00028e0602 */
[----:B------:R1:W-:Y:S02]  /*2dae0*/  STL [R1+0x1104], R158 ;  /* 0x0011049e01007387 */ /* 0x0003e40000100800 */
[----:B-1----:R-:W1:Y:S02]  /*2daf0*/  LDC R158, c[0x0][0x23c] ;  /* 0x00008f00ff9e7b82 */ /* 0x002e640000000800 */
[----:B-1----:R-:W-:-:S04]  /*2db00*/  IMAD.SHL.U32 R158, R158, 0x40, RZ ;  /* 0x000000409e9e7824 */ /* 0x002fc800078e00ff */
[----:B------:R-:W-:-:S05]  /*2db10*/  IMAD.SHL.U32 R158, R158, 0x2, RZ ;  /* 0x000000029e9e7824 */ /* 0x000fca00078e00ff */
[----:B------:R-:W-:-:S05]  /*2db20*/  IADD3 R17, P5, R17, R158, RZ ;  /* 0x0000009e11117210 */ /* 0x000fca0007fbe0ff */
[----:B------:R1:W-:Y:S04]  /*2db30*/  STL [R1+0x10d8], R17 ;  /* 0x0010d81101007387 */ /* 0x0003e80000100800 */
[----:B-1----:R-:W2:Y:S01]  /*2db40*/  LDL.LU R17, [R1+0x1cdc] ;  /* 0x001cdc0001117983 */ /* 0x002ea20000300800 */
[----:B------:R-:W-:Y:S02]  /*2db50*/  WARPGROUP.DEPBAR.LE gsb0, 0x0 ;  /* 0x00008000000079c5 */ /* 0x000fe40000010000 */
[----:B------:R-:W-:-:S06]  /*2db60*/  WARPGROUP.ARRIVE ;  /* 0x00000000000079c5 */ /* 0x000fcc0000000000 */
[----:B------:R-:W-:Y:S01]  /*2db70*/  HGMMA.64x256x16.F32 R24, gdesc[UR48].tnspA, R24, gsb0 ;  /* 0x23e00000301879f0 */ /* 0x000fe20008000818 */
[----:B------:R-:W-:Y:S01]  /*2db80*/  UMOV UR54, UR10 ;  /* 0x0000000a00367c82 */ /* 0x000fe20008000000 */
[----:B------:R-:W-:Y:S01]  /*2db90*/  UMOV UR55, UR11 ;  /* 0x0000000b00377c82 */ /* 0x000fe20008000000 */
[--C-:B------:R-:W-:Y:S02]  /*2dba0*/  IMAD.X R15, R15, 0x1, R2.reuse, P6 ;  /* 0x000000010f0f7824 */ /* 0x100fe400030e0602 */
[--C-:B------:R-:W-:Y:S01]  /*2dbb0*/  IMAD.X R16, R16, 0x1, R2.reuse, P1 ;  /* 0x0000000110107824 */ /* 0x100fe200008e0602 */
[-C--:B------:R-:W-:Y:S02]  /*2dbc0*/  IADD3 R159, P6, R159, R158.reuse, RZ ;  /* 0x0000009e9f9f7210 */ /* 0x080fe40007fde0ff */
[-C--:B----4-:R-:W-:Y:S01]  /*2dbd0*/  IADD3 R9, P1, R9, R158.reuse, RZ ;  /* 0x0000009e09097210 */ /* 0x090fe20007f3e0ff */
[--C-:B------:R-:W-:Y:S01]  /*2dbe0*/  IMAD.X R23, R23, 0x1, R2.reuse, P2 ;  /* 0x0000000117177824 */ /* 0x100fe200010e0602 */
[----:B------:R1:W-:Y:S04]  /*2dbf0*/  STL [R1+0x10fc], R15 ;  /* 0x0010fc0f01007387 */ /* 0x0003e80000100800 */
[----:B------:R4:W-:Y:S01]  /*2dc00*/  STL [R1+0x10f4], R16 ;  /* 0x0010f41001007387 */ /* 0x0009e20000100800 */
[----:B------:R-:W-:Y:S01]  /*2dc10*/  IADD3 R14, P2, R14, R158, RZ ;  /* 0x0000009e0e0e7210 */ /* 0x000fe20007f5e0ff */
[--C-:B------:R-:W-:Y:S01]  /*2dc20*/  IMAD.X R22, R22, 0x1, R2.reuse, P4 ;  /* 0x0000000116167824 */ /* 0x100fe200020e0602 */
[----:B------:R-:W-:Y:S01]  /*2dc30*/  UMOV UR58, UR14 ;  /* 0x0000000e003a7c82 */ /* 0x000fe20008000000 */
[----:B------:R-:W-:Y:S01]  /*2dc40*/  UMOV UR59, UR15 ;  /* 0x0000000f003b7c82 */ /* 0x000fe20008000000 */
[----:B------:R-:W-:Y:S01]  /*2dc50*/  IMAD.X R10, R10, 0x1, R2, P5 ;  /* 0x000000010a0a7824 */ /* 0x000fe200028e0602 */
[----:B-1----:R-:W1:Y:S01]  /*2dc60*/  LDC R15, c[0x0][0x238] ;  /* 0x00008e00ff0f7b82 */ /* 0x002e620000000800 */
[----:B----4-:R-:W4:Y:S04]  /*2dc70*/  LDL.LU R16, [R1+0x1cd8] ;  /* 0x001cd80001107983 */ /* 0x010f280000300800 */
[----:B------:R-:W-:Y:S04]  /*2dc80*/  STL [R1+0x10d0], R159 ;  /* 0x0010d09f01007387 */ /* 0x000fe80000100800 */
[----:B------:R0:W-:Y:S04]  /*2dc90*/  STL [R1+0x10c8], R9 ;  /* 0x0010c80901007387 */ /* 0x0001e80000100800 */
[----:B0-----:R-:W3:Y:S04]  /*2dca0*/  LDL.LU R9, [R1+0x1cd4] ;  /* 0x001cd40001097983 */ /* 0x001ee80000300800 */
[----:B------:R0:W-:Y:S04]  /*2dcb0*/  STL [R1+0x10c0], R14 ;  /* 0x0010c00e01007387 */ /* 0x0001e80000100800 */
[----:B0-----:R-:W4:Y:S04]  /*2dcc0*/  LDL.LU R14, [R1+0x1cd0] ;  /* 0x001cd000010e7983 */ /* 0x001f280000300800 */
[----:B------:R-:W-:Y:S01]  /*2dcd0*/  STL [R1+0x10ec], R23 ;  /* 0x0010ec1701007387 */ /* 0x000fe20000100800 */
[----:B------:R-:W-:-:S02]  /*2dce0*/  WARPGROUP.DEPBAR.LE gsb0, 0x0 ;  /* 0x00008000000079c5 */ /* 0x000fc40000010000 */
[----:B------:R-:W-:-:S06]  /*2dcf0*/  WARPGROUP.ARRIVE ;  /* 0x00000000000079c5 */ /* 0x000fcc0000000000 */
[----:B------:R-:W-:Y:S01]  /*2dd00*/  HGMMA.64x256x16.F32 R24, gdesc[UR52].tnspA, R24, gsb0 ;  /* 0x23e00000341879f0 */ /* 0x000fe20008000818 */
[----:B--2---:R-:W-:Y:S01]  /*2dd10*/  IMAD.X R17, R17, 0x1, R2, P3 ;  /* 0x0000000111117824 */ /* 0x004fe200018e0602 */
[----:B------:R-:W-:-:S04]  /*2dd20*/  IADD3 R12, P3, R12, R158, RZ ;  /* 0x0000009e0c0c7210 */ /* 0x000fc80007f7e0ff */
[----:B------:R0:W-:Y:S04]  /*2dd30*/  STL [R1+0x10e4], R17 ;  /* 0x0010e41101007387 */ /* 0x0001e80000100800 */
[----:B0-----:R-:W2:Y:S04]  /*2dd40*/  LDL.LU R17, [R1+0x1ccc] ;  /* 0x001ccc0001117983 */ /* 0x001ea80000300800 */
[----:B------:R0:W-:Y:S04]  /*2dd50*/  STL [R1+0x10b8], R12 ;  /* 0x0010b80c01007387 */ /* 0x0001e80000100800 */
[----:B0-----:R-:W2:Y:S04]  /*2dd60*/  LDL.LU R12, [R1+0x1cc8] ;  /* 0x001cc800010c7983 */ /* 0x001ea80000300800 */
[----:B------:R0:W-:Y:S04]  /*2dd70*/  STL [R1+0x10dc], R22 ;  /* 0x0010dc1601007387 */ /* 0x0001e80000100800 */
[----:B0-----:R-:W2:Y:S01]  /*2dd80*/  LDL.LU R22, [R1+0x1cc4] ;  /* 0x001cc40001167983 */ /* 0x001ea20000300800 */
[----:B---3--:R-:W-:-:S02]  /*2dd90*/  IADD3 R9, P4, R9, R158, RZ ;  /* 0x0000009e09097210 */ /* 0x008fc40007f9e0ff */
[----:B------:R-:W-:-:S03]  /*2dda0*/  IADD3 R11, P5, R11, R158, RZ ;  /* 0x0000009e0b0b7210 */ /* 0x000fc60007fbe0ff */
[----:B------:R0:W-:Y:S01]  /*2ddb0*/  STL [R1+0x10b0], R9 ;  /* 0x0010b00901007387 */ /* 0x0001e20000100800 */
[--C-:B------:R-:W-:Y:S02]  /*2ddc0*/  IMAD.X R21, R21, 0x1, R2.reuse, P2 ;  /* 0x0000000115157824 */ /* 0x100fe400010e0602 */
[--C-:B----4-:R-:W-:Y:S01]  /*2ddd0*/  IMAD.X R14, R14, 0x1, R2.reuse, P1 ;  /* 0x000000010e0e7824 */ /* 0x110fe200008e0602 */
[----:B0-----:R0:W5:Y:S04]  /*2dde0*/  LDL.LU R9, [R1+0x1cc0] ;  /* 0x001cc00001097983 */ /* 0x0011680000300800 */
[----:B------:R3:W-:Y:S01]  /*2ddf0*/  STL [R1+0x10d4], R10 ;  /* 0x0010d40a01007387 */ /* 0x0007e20000100800 */
[----:B------:R-:W-:-:S03]  /*2de00*/  IMAD.X R20, R20, 0x1, R2, P3 ;  /* 0x0000000114147824 */ /* 0x000fc600018e0602 */
[----:B---3--:R0:W5:Y:S04]  /*2de10*/  LDL.LU R10, [R1+0x1cbc] ;  /* 0x001cbc00010a7983 */ /* 0x0081680000300800 */
[----:B------:R3:W-:Y:S04]  /*2de20*/  STL [R1+0x10a8], R11 ;  /* 0x0010a80b01007387 */ /* 0x0007e80000100800 */
[----:B---3--:R0:W5:Y:S01]  /*2de30*/  LDL.LU R11, [R1+0x1cb8] ;  /* 0x001cb800010b7983 */ /* 0x0081620000300800 */
[----:B------:R-:W-:Y:S02]  /*2de40*/  WARPGROUP.DEPBAR.LE gsb0, 0x0 ;  /* 0x00008000000079c5 */ /* 0x000fe40000010000 */
[----:B------:R-:W-:-:S06]  /*2de50*/  WARPGROUP.ARRIVE ;  /* 0x00000000000079c5 */ /* 0x000fcc0000000000 */
[----:B------:R-:W-:Y:S01]  /*2de60*/  HGMMA.64x256x16.F32 R24, gdesc[UR56].tnspA, R24, gsb0 ;  /* 0x23e00000381879f0 */ /* 0x000fe20008000818 */
[----:B------:R-:W-:Y:S02]  /*2de70*/  IMAD.X R16, R16, 0x1, R2, P5 ;  /* 0x0000000110107824 */ /* 0x000fe400028e0602 */
[----:B-1----:R-:W-:-:S04]  /*2de80*/  IMAD.SHL.U32 R15, R15, 0x40, RZ ;  /* 0x000000400f0f7824 */ /* 0x002fc800078e00ff */
[----:B------:R-:W-:Y:S02]  /*2de90*/  IMAD.SHL.U32 R15, R15, 0x2, RZ ;  /* 0x000000020f0f7824 */ /* 0x000fe400078e00ff */
[----:B--2---:R-:W-:Y:S01]  /*2dea0*/  IMAD.X R12, R12, 0x1, R2, P6 ;  /* 0x000000010c0c7824 */ /* 0x004fe200030e0602 */
[----:B------:R-:W-:-:S04]  /*2deb0*/  IADD3 R13, P6, R13, R158, RZ ;  /* 0x0000009e0d0d7210 */ /* 0x000fc80007fde0ff */
[----:B------:R1:W-:Y:S01]  /*2dec0*/  STL [R1+0x10cc], R12 ;  /* 0x0010cc0c01007387 */ /* 0x0003e20000100800 */
[----:B------:R-:W-:-:S03]  /*2ded0*/  IADD3 R22, P1, R22, R158, RZ ;  /* 0x0000009e16167210 */ /* 0x000fc60007f3e0ff */
[----:B-1----:R0:W5:Y:S04]  /*2dee0*/  LDL.LU R12, [R1+0x1cb4] ;  /* 0x001cb400010c7983 */ /* 0x0021680000300800 */
[----:B------:R1:W-:Y:S01]  /*2def0*/  STL [R1+0x10a0], R13 ;  /* 0x0010a00d01007387 */ /* 0x0003e20000100800 */
[--C-:B------:R-:W-:Y:S02]  /*2df00*/  IMAD.X R17, R17, 0x1, R2.reuse, P4 ;  /* 0x0000000111117824 */ /* 0x100fe400020e0602 */
[--C-:B------:R-:W-:Y:S01]  /*2df10*/  IMAD.X R153, R153, 0x1, R2.reuse, P1 ;  /* 0x0000000199997824 */ /* 0x100fe200008e0602 */
[----:B-1----:R0:W5:Y:S04]  /*2df20*/  LDL.LU R13, [R1+0x1cb0] ;  /* 0x001cb000010d7983 */ /* 0x0021680000300800 */
[----:B------:R1:W-:Y:S01]  /*2df30*/  STL [R1+0x10c4], R14 ;  /* 0x0010c40e01007387 */ /* 0x0003e20000100800 */
[----:B------:R-:W-:-:S03]  /*2df40*/  IMAD.X R19, R19, 0x1, R2, P6 ;  /* 0x0000000113137824 */ /* 0x000fc600030e0602 */
[----:B-1----:R0:W5:Y:S04]  /*2df50*/  LDL.LU R14, [R1+0x1cac] ;  /* 0x001cac00010e7983 */ /* 0x0021680000300800 */
[----:B------:R1:W-:Y:S04]  /*2df60*/  STL [R1+0x1098], R22 ;  /* 0x0010981601007387 */ /* 0x0003e80000100800 */
        /* <DEDUP_REMOVED lines=10> */
[----:B------:R2:W-:Y:S01]  /*2e010*/  STL [R1+0x109c], R19 ;  /* 0x00109c1301007387 */ /* 0x0005e20000100800 */
[----:B-1----:R-:W-:-:S02]  /*2e020*/  IMAD.MOV.U32 R153, RZ, RZ, R152 ;  /* 0x000000ffff997224 */ /* 0x002fc400078e0098 */
[----:B--2---:R-:W-:Y:S02]  /*2e030*/  IMAD.MOV.U32 R19, RZ, RZ, R18 ;  /* 0x000000ffff137224 */ /* 0x004fe400078e0012 */
[----:B------:R-:W-:Y:S02]  /*2e040*/  IMAD.MOV.U32 R152, RZ, RZ, R160 ;  /* 0x000000ffff987224 */ /* 0x000fe400078e00a0 */
[----:B------:R-:W-:Y:S01]  /*2e050*/  IMAD.MOV.U32 R18, RZ, RZ, R161 ;  /* 0x000000ffff127224 */ /* 0x000fe200078e00a1 */
[----:B------:R-:W-:Y:S02]  /*2e060*/  WARPGROUP.DEPBAR.LE gsb0, 0x0 ;  /* 0x00008000000079c5 */ /* 0x000fe40000010000 */
[----:B0-----:R-:W-:Y:S05]  /*2e070*/  @P0 BRA `(.L_x_1) ;  /* 0xfffffe4000280947 */ /* 0x001fea000383ffff */
[----:B------:R-:W2:Y:S04]  /*2e080*/  LDL.LU R156, [R1+0x7f8] ;  /* 0x0007f800019c7983 */ /* 0x000ea80000300800 */
[----:B------:R-:W2:Y:S04]  /*2e090*/  LDL.LU R157, [R1+0xbf8] ;  /* 0x000bf800019d7983 */ /* 0x000ea80000300800 */
[----:B------:R-:W3:Y:S04]  /*2e0a0*/  LDL.LU R154, [R1+0x7f0] ;  /* 0x0007f000019a7983 */ /* 0x000ee80000300800 */
[----:B------:R-:W3:Y:S04]  /*2e0b0*/  LDL.LU R155, [R1+0xbf0] ;  /* 0x000bf000019b7983 */ /* 0x000ee80000300800 */
[----:B------:R-:W4:Y:S04]  /*2e0c0*/  LDL.LU R152, [R1+0x9f8] ;  /* 0x0009f80001987983 */ /* 0x000f280000300800 */
[----:B------:R-:W4:Y:S04]  /*2e0d0*/  LDL.LU R153, [R1+0xdf8] ;  /* 0x000df80001997983 */ /* 0x000f280000300800 */
[----:B------:R-:W4:Y:S04]  /*2e0e0*/  LDL.LU R18, [R1+0x9f0] ;  /* 0x0009f00001127983 */ /* 0x000f280000300800 */
[----:B------:R-:W4:Y:S04]  /*2e0f0*/  LDL.LU R19, [R1+0xdf0] ;  /* 0x000df00001137983 */ /* 0x000f280000300800 */
[----:B------:R-:W4:Y:S04]  /*2e100*/  LDL.LU R2, [R1+0x3ec] ;  /* 0x0003ec0001027983 */ /* 0x000f280000300800 */
[----:B------:R-:W4:Y:S04]  /*2e110*/  LDL.LU R158, [R1+0x3e4] ;  /* 0x0003e400019e7983 */ /* 0x000f280000300800 */
[----:B------:R-:W2:Y:S04]  /*2e120*/  LDL.LU R0, [R1+0x1ec] ;  /* 0x0001ec0001007983 */ /* 0x000ea80000300800 */
[----:B------:R-:W2:Y:S04]  /*2e130*/  LDL.LU R15, [R1+0x5ec] ;  /* 0x0005ec00010f7983 */ /* 0x000ea80000300800 */
[----:B-----5:R-:W3:Y:S04]  /*2e140*/  LDL.LU R14, [R1+0x1e4] ;  /* 0x0001e400010e7983 */ /* 0x020ee80000300800 */
[----:B------:R-:W3:Y:S04]  /*2e150*/  LDL.LU R6, [R1+0x5e4] ;  /* 0x0005e40001067983 */ /* 0x000ee80000300800 */
        /* <DEDUP_REMOVED lines=14> */
[----:B------:R0:W-:Y:S04]  /*2e240*/  STL [R1+0x1f08], R75 ;  /* 0x001f084b01007387 */ /* 0x0001e80000100800 */
[----:B0-----:R-:W4:Y:S04]  /*2e250*/  LDL.LU R75, [R1+0x5f0] ;  /* 0x0005f000014b7983 */ /* 0x001f280000300800 */
        /* <DEDUP_REMOVED lines=37> */
[----:B0-----:R-:W4:Y:S01]  /*2e4b0*/  LDL.LU R183, [R1+0x3fc] ;  /* 0x0003fc0001b77983 */ /* 0x001f220000300800 */
[----:B--2---:R-:W-:-:S02]  /*2e4c0*/  F2FP.F16.F32.PACK_AB R0, R0, R15 ;  /* 0x0000000f0000723e */ /* 0x004fc400000000ff */
[----:B---3--:R-:W-:Y:S01]  /*2e4d0*/  F2FP.F16.F32.PACK_AB R6, R14, R6 ;  /* 0x000000060e06723e */ /* 0x008fe200000000ff */
[----:B------:R-:W-:Y:S01]  /*2e4e0*/  STL [R1+0x1eb8], R71 ;  /* 0x001eb84701007387 */ /* 0x000fe20000100800 */
[----:B----4-:R-:W-:-:S03]  /*2e4f0*/  F2FP.F16.F32.PACK_AB R3, R144, R3 ;  /* 0x000000039003723e */ /* 0x010fc600000000ff */
        /* <DEDUP_REMOVED lines=103> */
[----:B------:R0:W-:Y:S04]  /*2eb70*/  STL [R1+0x1ca0], R20 ;  /* 0x001ca01401007387 */ /* 0x0001e80000100800 */
[----:B------:R1:W-:Y:S04]  /*2eb80*/  STL [R1+0x1c9c], R17 ;  /* 0x001c9c1101007387 */ /* 0x0003e80000100800 */
[----:B------:R2:W-:Y:S01]  /*2eb90*/  STL [R1+0x1c98], R16 ;  /* 0x001c981001007387 */ /* 0x0005e20000100800 */
[----:B0-----:R-:W-:-:S02]  /*2eba0*/  F2FP.F16.F32.PACK_AB R20, R189, R190 ;  /* 0x000000bebd14723e */ /* 0x001fc400000000ff */
[----:B-1----:R-:W-:Y:S02]  /*2ebb0*/  F2FP.F16.F32.PACK_AB R17, R151, R183 ;  /* 0x000000b79711723e */ /* 0x002fe400000000ff */
[----:B--2---:R-:W-:-:S03]  /*2ebc0*/  F2FP.F16.F32.PACK_AB R16, R149, R188 ;  /* 0x000000bc9510723e */ /* 0x004fc600000000ff */
[----:B------:R0:W-:Y:S04]  /*2ebd0*/  STL [R1+0xecc], R17 ;  /* 0x000ecc1101007387 */ /* 0x0001e80000100800 */
[----:B------:R1:W-:Y:S04]  /*2ebe0*/  STL [R1+0xec8], R16 ;  /* 0x000ec81001007387 */ /* 0x0003e80000100800 */
[----:B------:R2:W-:Y:S01]  /*2ebf0*/  STL [R1+0xec4], R20 ;  /* 0x000ec41401007387 */ /* 0x0005e20000100800 */
[----:B0-----:R-:W-:Y:S02]  /*2ec00*/  F2FP.F16.F32.PACK_AB R17, R191, R204 ;  /* 0x000000ccbf11723e */ /* 0x001fe400000000ff */
[----:B-1----:R-:W-:-:S03]  /*2ec10*/  F2FP.F16.F32.PACK_AB R16, R205, R72 ;  /* 0x00000048cd10723e */ /* 0x002fc600000000ff */
[----:B------:R0:W-:Y:S01]  /*2ec20*/  STL [R1+0xec0], R17 ;  /* 0x000ec01101007387 */ /* 0x0001e20000100800 */
[----:B--2---:R-:W-:-:S03]  /*2ec30*/  F2FP.F16.F32.PACK_AB R20, R206, R74 ;  /* 0x0000004ace14723e */ /* 0x004fc600000000ff */
        /* <DEDUP_REMOVED lines=19> */
[----:B------:R-:W-:Y:S01]  /*2ed70*/  STL [R1+0xe94], R20 ;  /* 0x000e941401007387 */ /* 0x000fe20000100800 */
[----:B0-----:R-:W-:Y:S02]  /*2ed80*/  F2FP.F16.F32.PACK_AB R17, R18, R19 ;  /* 0x000000131211723e */ /* 0x001fe400000000ff */
[----:B-1----:R-:W-:-:S03]  /*2ed90*/  F2FP.F16.F32.PACK_AB R16, R147, R2 ;  /* 0x000000029310723e */ /* 0x002fc600000000ff */
[----:B------:R-:W-:Y:S01]  /*2eda0*/  STL [R1+0xe90], R17 ;  /* 0x000e901101007387 */ /* 0x000fe20000100800 */
[----:B------:R-:W-:-:S03]  /*2edb0*/  F2FP.F16.F32.PACK_AB R2, R145, R158 ;  /* 0x0000009e9102723e */ /* 0x000fc600000000ff */
[----:B------:R-:W-:Y:S04]  /*2edc0*/  STL [R1+0xe8c], R16 ;  /* 0x000e8c1001007387 */ /* 0x000fe80000100800 */
[----:B------:R0:W-:Y:S04]  /*2edd0*/  STL [R1+0xe88], R2 ;  /* 0x000e880201007387 */ /* 0x0001e80000100800 */
[----:B------:R1:W-:Y:S04]  /*2ede0*/  STL [R1+0xe84], R0 ;  /* 0x000e840001007387 */ /* 0x0003e80000100800 */
[----:B------:R2:W-:Y:S01]  /*2edf0*/  STL [R1+0xe80], R6 ;  /* 0x000e800601007387 */ /* 0x0005e20000100800 */
[----:B0-----:R-:W-:-:S02]  /*2ee00*/  F2FP.F16.F32.PACK_AB R2, R13, R12 ;  /* 0x0000000c0d02723e */ /* 0x001fc400000000ff */
[----:B-1----:R-:W-:-:S03]  /*2ee10*/  F2FP.F16.F32.PACK_AB R0, R11, R10 ;  /* 0x0000000a0b00723e */ /* 0x002fc600000000ff */
[----:B------:R0:W-:Y:S01]  /*2ee20*/  STL [R1+0xe7c], R2 ;  /* 0x000e7c0201007387 */ /* 0x0001e20000100800 */
[----:B--2---:R-:W-:-:S03]  /*2ee30*/  F2FP.F16.F32.PACK_AB R6, R9, R8 ;  /* 0x000000080906723e */ /* 0x004fc600000000ff */
[----:B------:R1:W-:Y:S04]  /*2ee40*/  STL [R1+0xe78], R0 ;  /* 0x000e780001007387 */ /* 0x0003e80000100800 */
[----:B------:R-:W-:Y:S01]  /*2ee50*/  STL [R1+0xe74], R6 ;  /* 0x000e740601007387 */ /* 0x000fe20000100800 */
[----:B0-----:R-:W-:Y:S02]  /*2ee60*/  F2FP.F16.F32.PACK_AB R2, R7, R5 ;  /* 0x000000050702723e */ /* 0x001fe400000000ff */
[----:B-1----:R-:W-:-:S03]  /*2ee70*/  F2FP.F16.F32.PACK_AB R0, R146, R4 ;  /* 0x000000049200723e */ /* 0x002fc600000000ff */
[----:B------:R0:W-:Y:S04]  /*2ee80*/  STL [R1+0xe70], R2 ;  /* 0x000e700201007387 */ /* 0x0001e80000100800 */
[----:B------:R1:W-:Y:S04]  /*2ee90*/  STL [R1+0xe6c], R0 ;  /* 0x000e6c0001007387 */ /* 0x0003e80000100800 */
[----:B------:R-:W-:Y:S01]  /*2eea0*/  STL [R1+0xe68], R3 ;  /* 0x000e680301007387 */ /* 0x000fe20000100800 */
[----:B0-----:R-:W-:-:S03]  /*2eeb0*/  F2FP.F16.F32.PACK_AB R2, R161, R160 ;  /* 0x000000a0a102723e */ /* 0x001fc600000000ff */
[----:B------:R-:W2:Y:S01]  /*2eec0*/  LDL.LU R185, [R1+0x7e8] ;  /* 0x0007e80001b97983 */ /* 0x000ea20000300800 */
[----:B-1----:R-:W-:-:S03]  /*2eed0*/  F2FP.F16.F32.PACK_AB R0, R159, R23 ;  /* 0x000000179f00723e */ /* 0x002fc600000000ff */
[----:B------:R0:W-:Y:S04]  /*2eee0*/  STL [R1+0xe64], R2 ;  /* 0x000e640201007387 */ /* 0x0001e80000100800 */
[----:B------:R-:W2:Y:S04]  /*2eef0*/  LDL.LU R186, [R1+0xbe8] ;  /* 0x000be80001ba7983 */ /* 0x000ea80000300800 */
[----:B------:R1:W-:Y:S04]  /*2ef00*/  STL [R1+0xe60], R0 ;  /* 0x000e600001007387 */ /* 0x0003e80000100800 */
        /* <DEDUP_REMOVED lines=34> */
[----:B0-----:R-:W4:Y:S04]  /*2f130*/  LDL.LU R2, [R1+0x3cc] ;  /* 0x0003cc0001027983 */ /* 0x001f280000300800 */
[----:B------:R-:W4:Y:S04]  /*2f140*/  LDL.LU R158, [R1+0x3c4] ;  /* 0x0003c400019e7983 */ /* 0x000f280000300800 */
[----:B-1----:R-:W4:Y:S04]  /*2f150*/  LDL.LU R0, [R1+0x1cc] ;  /* 0x0001cc0001007983 */ /* 0x002f280000300800 */
        /* <DEDUP_REMOVED lines=17> */
[----:B--2---:R-:W-:-:S05]  /*2f270*/  F2FP.F16.F32.PACK_AB R20, R185, R186 ;  /* 0x000000bab914723e */ /* 0x004fca00000000ff */
[----:B------:R0:W-:Y:S01]  /*2f280*/  STL [R1+0xe5c], R20 ;  /* 0x000e5c1401007387 */ /* 0x0001e20000100800 */
[----:B---3--:R-:W-:Y:S02]  /*2f290*/  F2FP.F16.F32.PACK_AB R17, R187, R180 ;  /* 0x000000b4bb11723e */ /* 0x008fe400000000ff */
[----:B----4-:R-:W-:-:S03]  /*2f2a0*/  F2FP.F16.F32.PACK_AB R16, R181, R69 ;  /* 0x00000045b510723e */ /* 0x010fc600000000ff */
        /* <DEDUP_REMOVED lines=18> */
[----:B------:R1:W-:Y:S01]  /*2f3d0*/  STL [R1+0xe34], R17 ;  /* 0x000e341101007387 */ /* 0x0003e20000100800 */
[----:B0-----:R-:W-:-:S03]  /*2f3e0*/  F2FP.F16.F32.PACK_AB R20, R142, R215 ;  /* 0x000000d78e14723e */ /* 0x001fc600000000ff */
[----:B------:R0:W-:Y:S01]  /*2f3f0*/  STL [R1+0xe30], R16 ;  /* 0x000e301001007387 */ /* 0x0001e20000100800 */
[----:B-1----:R-:W-:-:S03]  /*2f400*/  F2FP.F16.F32.PACK_AB R17, R140, R208 ;  /* 0x000000d08c11723e */ /* 0x002fc600000000ff */
[----:B------:R1:W-:Y:S01]  /*2f410*/  STL [R1+0xe2c], R20 ;  /* 0x000e2c1401007387 */ /* 0x0003e20000100800 */
[----:B0-----:R-:W-:-:S03]  /*2f420*/  F2FP.F16.F32.PACK_AB R16, R209, R73 ;  /* 0x00000049d110723e */ /* 0x001fc600000000ff */
[----:B------:R0:W-:Y:S04]  /*2f430*/  STL [R1+0xe28], R17 ;  /* 0x000e281101007387 */ /* 0x0001e80000100800 */
[----:B------:R2:W-:Y:S01]  /*2f440*/  STL [R1+0xe24], R16 ;  /* 0x000e241001007387 */ /* 0x0005e20000100800 */
[----:B-1----:R-:W-:Y:S02]  /*2f450*/  F2FP.F16.F32.PACK_AB R20, R210, R75 ;  /* 0x0000004bd214723e */ /* 0x002fe400000000ff */
[----:B0-----:R-:W-:-:S03]  /*2f460*/  F2FP.F16.F32.PACK_AB R17, R156, R157 ;  /* 0x0000009d9c11723e */ /* 0x001fc600000000ff */
[----:B------:R0:W-:Y:S01]  /*2f470*/  STL [R1+0xe20], R20 ;  /* 0x000e201401007387 */ /* 0x0001e20000100800 */
[----:B--2---:R-:W-:-:S03]  /*2f480*/  F2FP.F16.F32.PACK_AB R16, R154, R155 ;  /* 0x0000009b9a10723e */ /* 0x004fc600000000ff */
[----:B------:R1:W-:Y:S04]  /*2f490*/  STL [R1+0xe1c], R17 ;  /* 0x000e1c1101007387 */ /* 0x0003e80000100800 */
[----:B------:R2:W-:Y:S01]  /*2f4a0*/  STL [R1+0xe18], R16 ;  /* 0x000e181001007387 */ /* 0x0005e20000100800 */
[----:B0-----:R-:W-:Y:S02]  /*2f4b0*/  F2FP.F16.F32.PACK_AB R20, R152, R153 ;  /* 0x000000999814723e */ /* 0x001fe400000000ff */
[----:B-1----:R-:W-:-:S03]  /*2f4c0*/  F2FP.F16.F32.PACK_AB R17, R18, R19 ;  /* 0x000000131211723e */ /* 0x002fc600000000ff */
[----:B------:R-:W-:Y:S01]  /*2f4d0*/  STL [R1+0xe14], R20 ;  /* 0x000e141401007387 */ /* 0x000fe20000100800 */
[----:B--2---:R-:W-:-:S03]  /*2f4e0*/  F2FP.F16.F32.PACK_AB R16, R139, R2 ;  /* 0x000000028b10723e */ /* 0x004fc600000000ff */
[----:B------:R-:W-:Y:S01]  /*2f4f0*/  STL [R1+0xe10], R17 ;  /* 0x000e101101007387 */ /* 0x000fe20000100800 */
[----:B------:R-:W-:-:S03]  /*2f500*/  F2FP.F16.F32.PACK_AB R2, R137, R158 ;  /* 0x0000009e8902723e */ /* 0x000fc600000000ff */
[----:B------:R-:W-:Y:S04]  /*2f510*/  STL [R1+0xe0c], R16 ;  /* 0x000e0c1001007387 */ /* 0x000fe80000100800 */
[----:B------:R0:W-:Y:S01]  /*2f520*/  STL [R1+0xe08], R2 ;  /* 0x000e080201007387 */ /* 0x0001e20000100800 */
[----:B------:R-:W-:-:S05]  /*2f530*/  F2FP.F16.F32.PACK_AB R0, R0, R15 ;  /* 0x0000000f0000723e */ /* 0x000fca00000000ff */
[----:B------:R1:W-:Y:S01]  /*2f540*/  STL [R1+0xe04], R0 ;  /* 0x000e040001007387 */ /* 0x0003e20000100800 */
[----:B------:R-:W-:Y:S02]  /*2f550*/  F2FP.F16.F32.PACK_AB R6, R14, R6 ;  /* 0x000000060e06723e */ /* 0x000fe400000000ff */
[----:B0-----:R-:W-:-:S03]  /*2f560*/  F2FP.F16.F32.PACK_AB R2, R13, R12 ;  /* 0x0000000c0d02723e */ /* 0x001fc600000000ff */
[----:B------:R0:W-:Y:S04]  /*2f570*/  STL [R1+0xe00], R6 ;  /* 0x000e000601007387 */ /* 0x0001e80000100800 */
[----:B------:R2:W-:Y:S01]  /*2f580*/  STL [R1+0xdfc], R2 ;  /* 0x000dfc0201007387 */ /* 0x0005e20000100800 */
[----:B-1----:R-:W-:-:S05]  /*2f590*/  F2FP.F16.F32.PACK_AB R0, R11, R10 ;  /* 0x0000000a0b00723e */ /* 0x002fca00000000ff */
[----:B------:R1:W-:Y:S01]  /*2f5a0*/  STL [R1+0xdf8], R0 ;  /* 0x000df80001007387 */ /* 0x0003e20000100800 */
[----:B0-----:R-:W-:Y:S02]  /*2f5b0*/  F2FP.F16.F32.PACK_AB R6, R9, R8 ;  /* 0x000000080906723e */ /* 0x001fe400000000ff */
[----:B--2---:R-:W-:-:S03]  /*2f5c0*/  F2FP.F16.F32.PACK_AB R2, R7, R5 ;  /* 0x000000050702723e */ /* 0x004fc600000000ff */
[----:B------:R-:W-:Y:S01]  /*2f5d0*/  STL [R1+0xdf4], R6 ;  /* 0x000df40601007387 */ /* 0x000fe20000100800 */
[----:B-1----:R-:W-:-:S03]  /*2f5e0*/  F2FP.F16.F32.PACK_AB R0, R138, R4 ;  /* 0x000000048a00723e */ /* 0x002fc600000000ff */
[----:B------:R0:W-:Y:S01]  /*2f5f0*/  STL [R1+0xdf0], R2 ;  /* 0x000df00201007387 */ /* 0x0001e20000100800 */
[----:B------:R-:W-:-:S03]  /*2f600*/  F2FP.F16.F32.PACK_AB R3, R136, R3 ;  /* 0x000000038803723e */ /* 0x000fc600000000ff */
[----:B------:R1:W-:Y:S04]  /*2f610*/  STL [R1+0xdec], R0 ;  /* 0x000dec0001007387 */ /* 0x0003e80000100800 */
[----:B------:R-:W-:Y:S01]  /*2f620*/  STL [R1+0xde8], R3 ;  /* 0x000de80301007387 */ /* 0x000fe20000100800 */
[----:B0-----:R-:W-:-:S03]  /*2f630*/  F2FP.F16.F32.PACK_AB R2, R161, R160 ;  /* 0x000000a0a102723e */ /* 0x001fc600000000ff */
[----:B------:R-:W2:Y:S04]  /*2f640*/  LDL.LU R185, [R1+0x7c8] ;  /* 0x0007c80001b97983 */ /* 0x000ea80000300800 */
[----:B------:R0:W-:Y:S01]  /*2f650*/  STL [R1+0xde4], R2 ;  /* 0x000de40201007387 */ /* 0x0001e20000100800 */
[----:B-1----:R-:W-:-:S03]  /*2f660*/  F2FP.F16.F32.PACK_AB R0, R159, R23 ;  /* 0x000000179f00723e */ /* 0x002fc600000000ff */
        /* <DEDUP_REMOVED lines=838> */
[----:B------:R-:W-:Y:S01]  /*32ad0*/  STL [R1+0x164], R2 ;  /* 0x0001640201007387 */ /* 0x000fe20000100800 */
[----:B-1----:R-:W-:-:S03]  /*32ae0*/  F2FP.F16.F32.PACK_AB R0, R159, R23 ;  /* 0x000000179f00723e */ /* 0x002fc600000000ff */
[----:B------:R-:W3:Y:S04]  /*32af0*/  LDL.LU R210, [R1+0x6e0] ;  /* 0x0006e00001d27983 */ /* 0x000ee80000300800 */
[----:B------:R-:W-:Y:S04]  /*32b00*/  STL [R1+0x160], R0 ;  /* 0x0001600001007387 */ /* 0x000fe80000100800 */
        /* <DEDUP_REMOVED lines=35> */
[----:B------:R-:W2:Y:S04]  /*32d40*/  LDL.LU R67, [R1+0x8b8] ;  /* 0x0008b80001437983 */ /* 0x000ea80000300800 */
[----:B--2---:R0:W-:Y:S04]  /*32d50*/  STL [R1+0x1e74], R67 ;  /* 0x001e744301007387 */ /* 0x0041e80000100800 */
[----:B0-----:R-:W2:Y:S04]  /*32d60*/  LDL.LU R67, [R1+0x6b0] ;  /* 0x0006b00001437983 */ /* 0x001ea80000300800 */
[----:B------:R-:W2:Y:S04]  /*32d70*/  LDL.LU R161, [R1+0xcb8] ;  /* 0x000cb80001a17983 */ /* 0x000ea80000300800 */
[----:B------:R-:W2:Y:S04]  /*32d80*/  LDL.LU R65, [R1+0x8b0] ;  /* 0x0008b00001417983 */ /* 0x000ea80000300800 */
[----:B------:R-:W2:Y:S04]  /*32d90*/  LDL.LU R160, [R1+0xcb0] ;  /* 0x000cb00001a07983 */ /* 0x000ea80000300800 */
[----:B------:R-:W2:Y:S04]  /*32da0*/  LDL.LU R155, [R1+0x2ac] ;  /* 0x0002ac00019b7983 */ /* 0x000ea80000300800 */
[----:B------:R-:W2:Y:S04]  /*32db0*/  LDL.LU R154, [R1+0x2a4] ;  /* 0x0002a400019a7983 */ /* 0x000ea80000300800 */
[----:B------:R-:W2:Y:S04]  /*32dc0*/  LDL.LU R153, [R1+0x4ac] ;  /* 0x0004ac0001997983 */ /* 0x000ea80000300800 */
[----:B------:R-:W3:Y:S04]  /*32dd0*/  LDL.LU R152, [R1+0x4a4] ;  /* 0x0004a40001987983 */ /* 0x000ee80000300800 */
[----:B---3--:R0:W-:Y:S04]  /*32de0*/  STL [R1+0x1e68], R152 ;  /* 0x001e689801007387 */ /* 0x0081e80000100800 */
[----:B0-----:R-:W3:Y:S04]  /*32df0*/  LDL.LU R152, [R1+0xac] ;  /* 0x0000ac0001987983 */ /* 0x001ee80000300800 */
[----:B------:R-:W4:Y:S04]  /*32e00*/  LDL.LU R159, [R1+0xaac] ;  /* 0x000aac00019f7983 */ /* 0x000f280000300800 */
[----:B----4-:R0:W-:Y:S04]  /*32e10*/  STL [R1+0x1e64], R159 ;  /* 0x001e649f01007387 */ /* 0x0101e80000100800 */
[----:B0-----:R-:W4:Y:S04]  /*32e20*/  LDL.LU R159, [R1+0xa4] ;  /* 0x0000a400019f7983 */ /* 0x001f280000300800 */
[----:B------:R-:W2:Y:S04]  /*32e30*/  LDL.LU R158, [R1+0xaa4] ;  /* 0x000aa400019e7983 */ /* 0x000ea80000300800 */
[----:B--2---:R0:W-:Y:S04]  /*32e40*/  STL [R1+0x1e60], R158 ;  /* 0x001e609e01007387 */ /* 0x0041e80000100800 */
[----:B0-----:R-:W2:Y:S04]  /*32e50*/  LDL.LU R158, [R1+0x6ac] ;  /* 0x0006ac00019e7983 */ /* 0x001ea80000300800 */
[----:B------:R-:W3:Y:S04]  /*32e60*/  LDL.LU R66, [R1+0x8ac] ;  /* 0x0008ac0001427983 */ /* 0x000ee80000300800 */
[----:B---3--:R0:W-:Y:S04]  /*32e70*/  STL [R1+0x1e5c], R66 ;  /* 0x001e5c4201007387 */ /* 0x0081e80000100800 */
[----:B0-----:R-:W3:Y:S04]  /*32e80*/  LDL.LU R66, [R1+0x6a4] ;  /* 0x0006a40001427983 */ /* 0x001ee80000300800 */
[----:B------:R-:W3:Y:S04]  /*32e90*/  LDL.LU R157, [R1+0xcac] ;  /* 0x000cac00019d7983 */ /* 0x000ee80000300800 */
[----:B------:R-:W3:Y:S04]  /*32ea0*/  LDL.LU R64, [R1+0x8a4] ;  /* 0x0008a40001407983 */ /* 0x000ee80000300800 */
[----:B------:R-:W3:Y:S04]  /*32eb0*/  LDL.LU R156, [R1+0xca4] ;  /* 0x000ca400019c7983 */ /* 0x000ee80000300800 */
[----:B------:R-:W3:Y:S04]  /*32ec0*/  LDL.LU R139, [R1+0x2a8] ;  /* 0x0002a800018b7983 */ /* 0x000ee80000300800 */
[----:B------:R-:W3:Y:S04]  /*32ed0*/  LDL.LU R138, [R1+0x2a0] ;  /* 0x0002a000018a7983 */ /* 0x000ee80000300800 */
[----:B------:R-:W3:Y:S04]  /*32ee0*/  LDL.LU R137, [R1+0x4a8] ;  /* 0x0004a80001897983 */ /* 0x000ee80000300800 */
        /* <DEDUP_REMOVED lines=9> */
[----:B------:R-:W4:Y:S04]  /*32f80*/  LDL.LU R63, [R1+0x8a8] ;  /* 0x0008a800013f7983 */ /* 0x000f280000300800 */
[----:B----4-:R0:W-:Y:S04]  /*32f90*/  STL [R1+0x1e44], R63 ;  /* 0x001e443f01007387 */ /* 0x0101e80000100800 */
[----:B0-----:R-:W4:Y:S04]  /*32fa0*/  LDL.LU R63, [R1+0x6a0] ;  /* 0x0006a000013f7983 */ /* 0x001f280000300800 */
        /* <DEDUP_REMOVED lines=66> */
[----:B---3--:R0:W-:Y:S04]  /*333d0*/  STL [R1+0x1de8], R55 ;  /* 0x001de83701007387 */ /* 0x0081e80000100800 */
[----:B0-----:R-:W3:Y:S04]  /*333e0*/  LDL.LU R55, [R1+0x688] ;  /* 0x0006880001377983 */ /* 0x001ee80000300800 */
[----:B---3--:R0:W-:Y:S04]  /*333f0*/  STL [R1+0x1dec], R55 ;  /* 0x001dec3701007387 */ /* 0x0081e80000100800 */
[----:B0-----:R-:W3:Y:S04]  /*33400*/  LDL.LU R55, [R1+0x80] ;  /* 0x0000800001377983 */ /* 0x001ee80000300800 */
[----:B------:R-:W3:Y:S04]  /*33410*/  LDL.LU R53, [R1+0x880] ;  /* 0x0008800001357983 */ /* 0x000ee80000300800 */
[----:B------:R-:W4:Y:S04]  /*33420*/  LDL.LU R54, [R1+0x87c] ;  /* 0x00087c0001367983 */ /* 0x000f280000300800 */
[----:B----4-:R0:W-:Y:S04]  /*33430*/  STL [R1+0x1dcc], R54 ;  /* 0x001dcc3601007387 */ /* 0x0101e80000100800 */
[----:B0-----:R-:W4:Y:S04]  /*33440*/  LDL.LU R54, [R1+0x674] ;  /* 0x0006740001367983 */ /* 0x001f280000300800 */
[----:B----4-:R0:W-:Y:S04]  /*33450*/  STL [R1+0x1dd0], R54 ;  /* 0x001dd03601007387 */ /* 0x0101e80000100800 */
[----:B0-----:R-:W4:Y:S04]  /*33460*/  LDL.LU R54, [R1+0x67c] ;  /* 0x00067c0001367983 */ /* 0x001f280000300800 */
[----:B----4-:R0:W-:Y:S04]  /*33470*/  STL [R1+0x1dd4], R54 ;  /* 0x001dd43601007387 */ /* 0x0101e80000100800 */
[----:B0-----:R-:W4:Y:S04]  /*33480*/  LDL.LU R54, [R1+0x74] ;  /* 0x0000740001367983 */ /* 0x001f280000300800 */
[----:B----4-:R0:W-:Y:S04]  /*33490*/  STL [R1+0x1dd8], R54 ;  /* 0x001dd83601007387 */ /* 0x0101e80000100800 */
[----:B0-----:R-:W4:Y:S04]  /*334a0*/  LDL.LU R54, [R1+0x7c] ;  /* 0x00007c0001367983 */ /* 0x001f280000300800 */
[----:B------:R-:W4:Y:S04]  /*334b0*/  LDL.LU R52, [R1+0x874] ;  /* 0x0008740001347983 */ /* 0x000f280000300800 */
[----:B------:R-:W2:Y:S01]  /*334c0*/  LDL.LU R51, [R1+0x70] ;  /* 0x0000700001337983 */ /* 0x000ea20000300800 */
[----:B------:R-:W-:-:S02]  /*334d0*/  F2FP.F16.F32.PACK_AB R247, R75, R247 ;  /* 0x000000f74bf7723e */ /* 0x000fc400000000ff */
[----:B------:R-:W-:Y:S02]  /*334e0*/  F2FP.F16.F32.PACK_AB R246, R210, R246 ;  /* 0x000000f6d2f6723e */ /* 0x000fe400000000ff */
[----:B------:R-:W-:Y:S02]  /*334f0*/  F2FP.F16.F32.PACK_AB R245, R73, R245 ;  /* 0x000000f549f5723e */ /* 0x000fe400000000ff */
[----:B------:R-:W-:Y:S02]  /*33500*/  F2FP.F16.F32.PACK_AB R244, R209, R244 ;  /* 0x000000f4d1f4723e */ /* 0x000fe400000000ff */
[----:B------:R-:W-:Y:S02]  /*33510*/  F2FP.F16.F32.PACK_AB R231, R79, R231 ;  /* 0x000000e74fe7723e */ /* 0x000fe400000000ff */
[----:B------:R-:W-:Y:S02]  /*33520*/  F2FP.F16.F32.PACK_AB R230, R77, R230 ;  /* 0x000000e64de6723e */ /* 0x000fe400000000ff */
        /* <DEDUP_REMOVED lines=12> */
[----:B------:R-:W-:Y:S01]  /*335f0*/  F2FP.F16.F32.PACK_AB R217, R204, R217 ;  /* 0x000000d9ccd9723e */ /* 0x000fe200000000ff */
        /* <DEDUP_REMOVED lines=129> */
[----:B------:R-:W3:Y:S04]  /*33e10*/  LDL.LU R75, [R1+0x1f08] ;  /* 0x001f0800014b7983 */ /* 0x000ee80000300800 */
[----:B------:R-:W4:Y:S04]  /*33e20*/  LDL.LU R210, [R1+0x1f04] ;  /* 0x001f040001d27983 */ /* 0x000f280000300800 */
[----:B------:R-:W4:Y:S04]  /*33e30*/  LDL.LU R73, [R1+0x1f00] ;  /* 0x001f000001497983 */ /* 0x000f280000300800 */
        /* <DEDUP_REMOVED lines=15> */
[----:B------:R-:W2:Y:S01]  /*33f30*/  LDL.LU R204, [R1+0x1ed0] ;  /* 0x001ed00001cc7983 */ /* 0x000ea20000300800 */
[----:B------:R-:W-:-:S03]  /*33f40*/  F2FP.F16.F32.PACK_AB R216, R191, R216 ;  /* 0x000000d8bfd8723e */ /* 0x000fc600000000ff */
[----:B------:R-:W2:Y:S01]  /*33f50*/  LDL.LU R191, [R1+0x1ecc] ;  /* 0x001ecc0001bf7983 */ /* 0x000ea20000300800 */
[----:B---3--:R-:W-:-:S03]  /*33f60*/  F2FP.F16.F32.PACK_AB R211, R75, R211 ;  /* 0x000000d34bd3723e */ /* 0x008fc600000000ff */
[----:B------:R-:W3:Y:S01]  /*33f70*/  LDL.LU R75, [R1+0xa7c] ;  /* 0x000a7c00014b7983 */ /* 0x000ee20000300800 */
[----:B----4-:R-:W-:-:S03]  /*33f80*/  F2FP.F16.F32.PACK_AB R210, R73, R210 ;  /* 0x000000d249d2723e */ /* 0x010fc600000000ff */
[----:B------:R-:W4:Y:S01]  /*33f90*/  LDL.LU R73, [R1+0xc7c] ;  /* 0x000c7c0001497983 */ /* 0x000f220000300800 */
[----:B--2---:R-:W-:-:S03]  /*33fa0*/  F2FP.F16.F32.PACK_AB R209, R190, R209 ;  /* 0x000000d1bed1723e */ /* 0x004fc600000000ff */
[----:B------:R-:W2:Y:S01]  /*33fb0*/  LDL.LU R190, [R1+0x1ec8] ;  /* 0x001ec80001be7983 */ /* 0x000ea20000300800 */
[----:B------:R-:W-:-:S03]  /*33fc0*/  F2FP.F16.F32.PACK_AB R208, R189, R208 ;  /* 0x000000d0bdd0723e */ /* 0x000fc600000000ff */
[----:B------:R-:W3:Y:S01]  /*33fd0*/  LDL.LU R189, [R1+0x1ec4] ;  /* 0x001ec40001bd7983 */ /* 0x000ee20000300800 */
[----:B------:R-:W-:-:S03]  /*33fe0*/  F2FP.F16.F32.PACK_AB R215, R188, R215 ;  /* 0x000000d7bcd7723e */ /* 0x000fc600000000ff */
[----:B------:R-:W4:Y:S01]  /*33ff0*/  LDL.LU R188, [R1+0x1ec0] ;  /* 0x001ec00001bc7983 */ /* 0x000f220000300800 */
        /* <DEDUP_REMOVED lines=16> */
[----:B--2---:R-:W-:-:S03]  /*34100*/  F2FP.F16.F32.PACK_AB R190, R187, R190 ;  /* 0x000000bebbbe723e */ /* 0x004fc600000000ff */
[----:B------:R-:W2:Y:S01]  /*34110*/  LDL.LU R187, [R1+0x1ea4] ;  /* 0x001ea40001bb7983 */ /* 0x000ea20000300800 */
[----:B---3--:R-:W-:-:S03]  /*34120*/  F2FP.F16.F32.PACK_AB R189, R186, R189 ;  /* 0x000000bdbabd723e */ /* 0x008fc600000000ff */
[----:B------:R-:W3:Y:S01]  /*34130*/  LDL.LU R186, [R1+0x1ea0] ;  /* 0x001ea00001ba7983 */ /* 0x000ee20000300800 */
[----:B----4-:R-:W-:-:S03]  /*34140*/  F2FP.F16.F32.PACK_AB R188, R185, R188 ;  /* 0x000000bcb9bc723e */ /* 0x010fc600000000ff */
        /* <DEDUP_REMOVED lines=14> */
[----:B------:R-:W3:Y:S01]  /*34230*/  LDL.LU R68, [R1+0x1e88] ;  /* 0x001e880001447983 */ /* 0x000ee20000300800 */
[----:B------:R-:W-:-:S03]  /*34240*/  F2FP.F16.F32.PACK_AB R184, R165, R184 ;  /* 0x000000b8a5b8723e */ /* 0x000fc600000000ff */
[----:B------:R-:W4:Y:S01]  /*34250*/  LDL.LU R165, [R1+0x1e84] ;  /* 0x001e840001a57983 */ /* 0x000f220000300800 */
[----:B--2---:R-:W-:-:S03]  /*34260*/  F2FP.F16.F32.PACK_AB R167, R70, R167 ;  /* 0x000000a746a7723e */ /* 0x004fc600000000ff */
[----:B------:R-:W2:Y:S01]  /*34270*/  LDL.LU R70, [R1+0xa54] ;  /* 0x000a540001467983 */ /* 0x000ea20000300800 */
[----:B---3--:R-:W-:-:S03]  /*34280*/  F2FP.F16.F32.PACK_AB R166, R68, R166 ;  /* 0x000000a644a6723e */ /* 0x008fc600000000ff */
[----:B------:R-:W3:Y:S01]  /*34290*/  LDL.LU R68, [R1+0xc54] ;  /* 0x000c540001447983 */ /* 0x000ee20000300800 */
[----:B----4-:R-:W-:-:S03]  /*342a0*/  F2FP.F16.F32.PACK_AB R165, R164, R165 ;  /* 0x000000a5a4a5723e */ /* 0x010fc600000000ff */
[----:B------:R-:W4:Y:S02]  /*342b0*/  LDL.LU R164, [R1+0x1e80] ;  /* 0x001e800001a47983 */ /* 0x000f240000300800 */
[----:B----4-:R-:W-:Y:S02]  /*342c0*/  F2FP.F16.F32.PACK_AB R164, R163, R164 ;  /* 0x000000a4a3a4723e */ /* 0x010fe400000000ff */
[----:B------:R-:W4:Y:S02]  /*342d0*/  LDL.LU R163, [R1+0x1e7c] ;  /* 0x001e7c0001a37983 */ /* 0x000f240000300800 */
[----:B----4-:R-:W-:Y:S02]  /*342e0*/  F2FP.F16.F32.PACK_AB R163, R162, R163 ;  /* 0x000000a3a2a3723e */ /* 0x010fe400000000ff */
[----:B------:R-:W4:Y:S02]  /*342f0*/  LDL.LU R162, [R1+0x1e78] ;  /* 0x001e780001a27983 */ /* 0x000f240000300800 */
[----:B----4-:R-:W-:-:S02]  /*34300*/  F2FP.F16.F32.PACK_AB R162, R67, R162 ;  /* 0x000000a243a2723e */ /* 0x010fc400000000ff */
[----:B------:R-:W4:Y:S01]  /*34310*/  LDL.LU R67, [R1+0x1e74] ;  /* 0x001e740001437983 */ /* 0x000f220000300800 */
[----:B------:R-:W-:Y:S02]  /*34320*/  F2FP.F16.F32.PACK_AB R160, R65, R160 ;  /* 0x000000a041a0723e */ /* 0x000fe400000000ff */
[----:B----4-:R-:W-:Y:S02]  /*34330*/  F2FP.F16.F32.PACK_AB R161, R67, R161 ;  /* 0x000000a143a1723e */ /* 0x010fe400000000ff */
[----:B------:R-:W4:Y:S04]  /*34340*/  LDL.LU R67, [R1+0x1e70] ;  /* 0x001e700001437983 */ /* 0x000f280000300800 */
[----:B------:R-:W2:Y:S01]  /*34350*/  LDL.LU R65, [R1+0x1e6c] ;  /* 0x001e6c0001417983 */ /* 0x000ea20000300800 */
[----:B------:R-:W-:-:S02]  /*34360*/  F2FP.F16.F32.PACK_AB R153, R152, R153 ;  /* 0x000000999899723e */ /* 0x000fc400000000ff */
[----:B----4-:R-:W-:Y:S02]  /*34370*/  F2FP.F16.F32.PACK_AB R155, R67, R155 ;  /* 0x0000009b439b723e */ /* 0x010fe400000000ff */
[----:B------:R-:W4:Y:S01]  /*34380*/  LDL.LU R67, [R1+0x25c] ;  /* 0x00025c0001437983 */ /* 0x000f220000300800 */
[----:B--2---:R-:W-:-:S03]  /*34390*/  F2FP.F16.F32.PACK_AB R154, R65, R154 ;  /* 0x0000009a419a723e */ /* 0x004fc600000000ff */
[----:B------:R-:W2:Y:S04]  /*343a0*/  LDL.LU R65, [R1+0x45c] ;  /* 0x00045c0001417983 */ /* 0x000ea80000300800 */
[----:B------:R-:W3:Y:S02]  /*343b0*/  LDL.LU R152, [R1+0x1e68] ;  /* 0x001e680001987983 */ /* 0x000ee40000300800 */
[----:B---3--:R-:W-:Y:S02]  /*343c0*/  F2FP.F16.F32.PACK_AB R152, R159, R152 ;  /* 0x000000989f98723e */ /* 0x008fe400000000ff */
[----:B------:R-:W3:Y:S02]  /*343d0*/  LDL.LU R159, [R1+0x1e64] ;  /* 0x001e6400019f7983 */ /* 0x000ee40000300800 */
[----:B---3--:R-:W-:-:S02]  /*343e0*/  F2FP.F16.F32.PACK_AB R159, R158, R159 ;  /* 0x0000009f9e9f723e */ /* 0x008fc400000000ff */
[----:B------:R-:W3:Y:S02]  /*343f0*/  LDL.LU R158, [R1+0x1e60] ;  /* 0x001e6000019e7983 */ /* 0x000ee40000300800 */
[----:B---3--:R-:W-:Y:S02]  /*34400*/  F2FP.F16.F32.PACK_AB R158, R66, R158 ;  /* 0x0000009e429e723e */ /* 0x008fe400000000ff */
[----:B------:R-:W3:Y:S01]  /*34410*/  LDL.LU R66, [R1+0x1e5c] ;  /* 0x001e5c0001427983 */ /* 0x000ee20000300800 */
[----:B------:R-:W-:Y:S02]  /*34420*/  F2FP.F16.F32.PACK_AB R156, R64, R156 ;  /* 0x0000009c409c723e */ /* 0x000fe400000000ff */
[----:B---3--:R-:W-:Y:S02]  /*34430*/  F2FP.F16.F32.PACK_AB R157, R66, R157 ;  /* 0x0000009d429d723e */ /* 0x008fe400000000ff */
[----:B------:R-:W3:Y:S04]  /*34440*/  LDL.LU R66, [R1+0x1e58] ;  /* 0x001e580001427983 */ /* 0x000ee80000300800 */
[----:B------:R-:W4:Y:S01]  /*34450*/  LDL.LU R64, [R1+0x1e54] ;  /* 0x001e540001407983 */ /* 0x000f220000300800 */
[----:B------:R-:W-:-:S02]  /*34460*/  F2FP.F16.F32.PACK_AB R137, R136, R137 ;  /* 0x000000898889723e */ /* 0x000fc400000000ff */
[----:B---3--:R-:W-:Y:S02]  /*34470*/  F2FP.F16.F32.PACK_AB R139, R66, R139 ;  /* 0x0000008b428b723e */ /* 0x008fe400000000ff */
[----:B------:R-:W3:Y:S01]  /*34480*/  LDL.LU R66, [R1+0x254] ;  /* 0x0002540001427983 */ /* 0x000ee20000300800 */
[----:B----4-:R-:W-:-:S03]  /*34490*/  F2FP.F16.F32.PACK_AB R138, R64, R138 ;  /* 0x0000008a408a723e */ /* 0x010fc600000000ff */
[----:B------:R-:W4:Y:S04]  /*344a0*/  LDL.LU R64, [R1+0x454] ;  /* 0x0004540001407983 */ /* 0x000f280000300800 */
[----:B------:R-:W2:Y:S02]  /*344b0*/  LDL.LU R136, [R1+0x1e50] ;  /* 0x001e500001887983 */ /* 0x000ea40000300800 */
[----:B--2---:R-:W-:Y:S02]  /*344c0*/  F2FP.F16.F32.PACK_AB R136, R135, R136 ;  /* 0x000000888788723e */ /* 0x004fe400000000ff */
[----:B------:R-:W2:Y:S02]  /*344d0*/  LDL.LU R135, [R1+0x1e4c] ;  /* 0x001e4c0001877983 */ /* 0x000ea40000300800 */
[----:B--2---:R-:W-:-:S02]  /*344e0*/  F2FP.F16.F32.PACK_AB R135, R134, R135 ;  /* 0x000000878687723e */ /* 0x004fc400000000ff */
[----:B------:R-:W2:Y:S02]  /*344f0*/  LDL.LU R134, [R1+0x1e48] ;  /* 0x001e480001867983 */ /* 0x000ea40000300800 */
[----:B--2---:R-:W-:Y:S02]  /*34500*/  F2FP.F16.F32.PACK_AB R134, R63, R134 ;  /* 0x000000863f86723e */ /* 0x004fe400000000ff */
[----:B------:R-:W2:Y:S01]  /*34510*/  LDL.LU R63, [R1+0x1e44] ;  /* 0x001e4400013f7983 */ /* 0x000ea20000300800 */
[----:B------:R-:W-:Y:S02]  /*34520*/  F2FP.F16.F32.PACK_AB R132, R61, R132 ;  /* 0x000000843d84723e */ /* 0x000fe400000000ff */
[----:B--2---:R-:W-:Y:S02]  /*34530*/  F2FP.F16.F32.PACK_AB R133, R63, R133 ;  /* 0x000000853f85723e */ /* 0x004fe400000000ff */
[----:B------:R-:W2:Y:S04]  /*34540*/  LDL.LU R63, [R1+0x1e40] ;  /* 0x001e4000013f7983 */ /* 0x000ea80000300800 */
[----:B------:R-:W3:Y:S01]  /*34550*/  LDL.LU R61, [R1+0x1e3c] ;  /* 0x001e3c00013d7983 */ /* 0x000ee20000300800 */
[----:B------:R-:W-:-:S02]  /*34560*/  F2FP.F16.F32.PACK_AB R125, R124, R125 ;  /* 0x0000007d7c7d723e */ /* 0x000fc400000000ff */
[----:B--2---:R-:W-:Y:S02]  /*34570*/  F2FP.F16.F32.PACK_AB R127, R63, R127 ;  /* 0x0000007f3f7f723e */ /* 0x004fe400000000ff */
[----:B------:R-:W2:Y:S01]  /*34580*/  LDL.LU R63, [R1+0x27c] ;  /* 0x00027c00013f7983 */ /* 0x000ea20000300800 */
[----:B---3--:R-:W-:-:S03]  /*34590*/  F2FP.F16.F32.PACK_AB R126, R61, R126 ;  /* 0x0000007e3d7e723e */ /* 0x008fc600000000ff */
[----:B------:R-:W3:Y:S04]  /*345a0*/  LDL.LU R61, [R1+0x47c] ;  /* 0x00047c00013d7983 */ /* 0x000ee80000300800 */
[----:B------:R-:W4:Y:S02]  /*345b0*/  LDL.LU R124, [R1+0x1e38] ;  /* 0x001e3800017c7983 */ /* 0x000f240000300800 */
[----:B----4-:R-:W-:Y:S02]  /*345c0*/  F2FP.F16.F32.PACK_AB R124, R131, R124 ;  /* 0x0000007c837c723e */ /* 0x010fe400000000ff */
[----:B------:R-:W4:Y:S02]  /*345d0*/  LDL.LU R131, [R1+0x1e34] ;  /* 0x001e340001837983 */ /* 0x000f240000300800 */
[----:B----4-:R-:W-:-:S02]  /*345e0*/  F2FP.F16.F32.PACK_AB R131, R130, R131 ;  /* 0x000000838283723e */ /* 0x010fc400000000ff */
[----:B------:R-:W4:Y:S02]  /*345f0*/  LDL.LU R130, [R1+0x1e30] ;  /* 0x001e300001827983 */ /* 0x000f240000300800 */
[----:B----4-:R-:W-:Y:S02]  /*34600*/  F2FP.F16.F32.PACK_AB R130, R62, R130 ;  /* 0x000000823e82723e */ /* 0x010fe400000000ff */
        /* <DEDUP_REMOVED lines=74> */
[----:B------:R-:W4:Y:S01]  /*34ab0*/  LDL.LU R51, [R1+0x1dc0] ;  /* 0x001dc00001337983 */ /* 0x000f220000300800 */
[----:B------:R-:W-:Y:S02]  /*34ac0*/  F2FP.F16.F32.PACK_AB R55, R49, R55 ;  /* 0x000000373137723e */ /* 0x000fe400000000ff */
[----:B--2---:R-:W-:Y:S02]  /*34ad0*/  F2FP.F16.F32.PACK_AB R53, R48, R53 ;  /* 0x000000353035723e */ /* 0x004fe400000000ff */
[----:B---3--:R-:W-:Y:S02]  /*34ae0*/  F2FP.F16.F32.PACK_AB R54, R50, R54 ;  /* 0x000000363236723e */ /* 0x008fe400000000ff */
[----:B----4-:R-:W-:-:S02]  /*34af0*/  F2FP.F16.F32.PACK_AB R56, R51, R56 ;  /* 0x000000383338723e */ /* 0x010fc400000000ff */
[----:B------:R-:W2:Y:S04]  /*34b00*/  LDL.LU R51, [R1+0x1dbc] ;  /* 0x001dbc0001337983 */ /* 0x000ea80000300800 */
[----:B------:R-:W3:Y:S04]  /*34b10*/  LDL.LU R49, [R1+0x1db8] ;  /* 0x001db80001317983 */ /* 0x000ee80000300800 */
[----:B------:R-:W4:Y:S04]  /*34b20*/  LDL.LU R50, [R1+0x1db4] ;  /* 0x001db40001327983 */ /* 0x000f280000300800 */
[----:B------:R-:W4:Y:S01]  /*34b30*/  LDL.LU R48, [R1+0x1db0] ;  /* 0x001db00001307983 */ /* 0x000f220000300800 */
[----:B------:R-:W-:-:S03]  /*34b40*/  F2FP.F16.F32.PACK_AB R52, R47, R52 ;  /* 0x000000342f34723e */ /* 0x000fc600000000ff */
[----:B------:R-:W4:Y:S01]  /*34b50*/  LDL.LU R47, [R1+0x1dac] ;  /* 0x001dac00012f7983 */ /* 0x000f220000300800 */
[----:B------:R-:W-:Y:S02]  /*34b60*/  F2FP.F16.F32.PACK_AB R5, R45, R5 ;  /* 0x000000052d05723e */ /* 0x000fe400000000ff */
[----:B------:R-:W-:Y:S02]  /*34b70*/  F2FP.F16.F32.PACK_AB R4, R46, R4 ;  /* 0x000000042e04723e */ /* 0x000fe400000000ff */
[----:B------:R-:W-:Y:S02]  /*34b80*/  F2FP.F16.F32.PACK_AB R11, R44, R11 ;  /* 0x0000000b2c0b723e */ /* 0x000fe400000000ff */
[----:B------:R-:W-:Y:S02]  /*34b90*/  F2FP.F16.F32.PACK_AB R10, R43, R10 ;  /* 0x0000000a2b0a723e */ /* 0x000fe400000000ff */
[----:B------:R-:W-:Y:S02]  /*34ba0*/  F2FP.F16.F32.PACK_AB R9, R41, R9 ;  /* 0x000000092909723e */ /* 0x000fe400000000ff */
[----:B------:R-:W-:-:S02]  /*34bb0*/  F2FP.F16.F32.PACK_AB R8, R42, R8 ;  /* 0x000000082a08723e */ /* 0x000fc400000000ff */
[----:B--2---:R-:W-:Y:S02]  /*34bc0*/  F2FP.F16.F32.PACK_AB R7, R51, R7 ;  /* 0x000000073307723e */ /* 0x004fe400000000ff */
[----:B------:R-:W2:Y:S01]  /*34bd0*/  LDL.LU R51, [R1+0xa68] ;  /* 0x000a680001337983 */ /* 0x000ea20000300800 */
[----:B---3--:R-:W-:-:S03]  /*34be0*/  F2FP.F16.F32.PACK_AB R6, R49, R6 ;  /* 0x000000063106723e */ /* 0x008fc600000000ff */
[----:B------:R-:W3:Y:S04]  /*34bf0*/  LDL.LU R49, [R1+0xc68] ;  /* 0x000c680001317983 */ /* 0x000ee80000300800 */
[----:B------:R-:W3:Y:S04]  /*34c00*/  LDL.LU R45, [R1+0x1da8] ;  /* 0x001da800012d7983 */ /* 0x000ee80000300800 */
[----:B------:R-:W3:Y:S01]  /*34c10*/  LDL.LU R46, [R1+0x1da4] ;  /* 0x001da400012e7983 */ /* 0x000ee20000300800 */
[----:B----4-:R-:W-:-:S03]  /*34c20*/  F2FP.F16.F32.PACK_AB R15, R50, R15 ;  /* 0x0000000f320f723e */ /* 0x010fc600000000ff */
[----:B------:R-:W4:Y:S04]  /*34c30*/  LDL.LU R44, [R1+0x1da0] ;  /* 0x001da000012c7983 */ /* 0x000f280000300800 */
[----:B------:R-:W4:Y:S01]  /*34c40*/  LDL.LU R43, [R1+0x1d9c] ;  /* 0x001d9c00012b7983 */ /* 0x000f220000300800 */
[----:B------:R-:W-:-:S03]  /*34c50*/  F2FP.F16.F32.PACK_AB R14, R48, R14 ;  /* 0x0000000e300e723e */ /* 0x000fc600000000ff */
[----:B------:R-:W4:Y:S04]  /*34c60*/  LDL.LU R41, [R1+0x1d98] ;  /* 0x001d980001297983 */ /* 0x000f280000300800 */
[----:B------:R-:W4:Y:S04]  /*34c70*/  LDL.LU R42, [R1+0x1d94] ;  /* 0x001d9400012a7983 */ /* 0x000f280000300800 */
[----:B------:R-:W4:Y:S04]  /*34c80*/  LDL.LU R50, [R1+0xa60] ;  /* 0x000a600001327983 */ /* 0x000f280000300800 */
[----:B------:R-:W4:Y:S01]  /*34c90*/  LDL.LU R48, [R1+0xc60] ;  /* 0x000c600001307983 */ /* 0x000f220000300800 */
[----:B------:R-:W-:-:S02]  /*34ca0*/  F2FP.F16.F32.PACK_AB R13, R40, R13 ;  /* 0x0000000d280d723e */ /* 0x000fc400000000ff */
[----:B------:R-:W-:Y:S01]  /*34cb0*/  F2FP.F16.F32.PACK_AB R12, R39, R12 ;  /* 0x0000000c270c723e */ /* 0x000fe200000000ff */
[----:B------:R-:W4:Y:S04]  /*34cc0*/  LDL.LU R40, [R1+0x1d90] ;  /* 0x001d900001287983 */ /* 0x000f280000300800 */
[----:B------:R-:W4:Y:S01]  /*34cd0*/  LDL.LU R39, [R1+0x1d8c] ;  /* 0x001d8c0001277983 */ /* 0x000f220000300800 */
[----:B------:R-:W-:Y:S02]  /*34ce0*/  F2FP.F16.F32.PACK_AB R67, R47, R67 ;  /* 0x000000432f43723e */ /* 0x000fe400000000ff */
[----:B--2---:R-:W-:Y:S02]  /*34cf0*/  F2FP.F16.F32.PACK_AB R51, R37, R51 ;  /* 0x000000332533723e */ /* 0x004fe400000000ff */
[----:B------:R-:W2:Y:S01]  /*34d00*/  LDL.LU R37, [R1+0x1d88] ;  /* 0x001d880001257983 */ /* 0x000ea20000300800 */
[----:B---3--:R-:W-:-:S02]  /*34d10*/  F2FP.F16.F32.PACK_AB R49, R36, R49 ;  /* 0x000000312431723e */ /* 0x008fc400000000ff */
[----:B----4-:R-:W-:Y:S02]  /*34d20*/  F2FP.F16.F32.PACK_AB R50, R38, R50 ;  /* 0x000000322632723e */ /* 0x010fe400000000ff */
[----:B------:R-:W3:Y:S01]  /*34d30*/  LDL.LU R38, [R1+0x1d84] ;  /* 0x001d840001267983 */ /* 0x000ee20000300800 */
[----:B------:R-:W-:-:S03]  /*34d40*/  F2FP.F16.F32.PACK_AB R48, R35, R48 ;  /* 0x000000302330723e */ /* 0x000fc600000000ff */
[----:B------:R-:W4:Y:S04]  /*34d50*/  LDL.LU R36, [R1+0x1d80] ;  /* 0x001d800001247983 */ /* 0x000f280000300800 */
[----:B------:R-:W4:Y:S04]  /*34d60*/  LDL.LU R35, [R1+0x1d7c] ;  /* 0x001d7c0001237983 */ /* 0x000f280000300800 */
[----:B------:R-:W2:Y:S01]  /*34d70*/  LDL.LU R47, [R1+0x258] ;  /* 0x00025800012f7983 */ /* 0x000ea20000300800 */
[----:B------:R-:W-:Y:S02]  /*34d80*/  F2FP.F16.F32.PACK_AB R66, R45, R66 ;  /* 0x000000422d42723e */ /* 0x000fe400000000ff */
[----:B------:R-:W-:Y:S01]  /*34d90*/  F2FP.F16.F32.PACK_AB R65, R33, R65 ;  /* 0x000000412141723e */ /* 0x000fe200000000ff */
[----:B------:R-:W3:Y:S01]  /*34da0*/  LDL.LU R45, [R1+0x458] ;  /* 0x00045800012d7983 */ /* 0x000ee20000300800 */
[----:B------:R-:W-:-:S02]  /*34db0*/  F2FP.F16.F32.PACK_AB R64, R34, R64 ;  /* 0x000000402240723e */ /* 0x000fc400000000ff */
[----:B------:R-:W-:Y:S01]  /*34dc0*/  F2FP.F16.F32.PACK_AB R71, R32, R71 ;  /* 0x000000472047723e */ /* 0x000fe200000000ff */
[----:B------:R-:W4:Y:S01]  /*34dd0*/  LDL.LU R33, [R1+0x1d78] ;  /* 0x001d780001217983 */ /* 0x000f220000300800 */
[----:B------:R-:W-:-:S03]  /*34de0*/  F2FP.F16.F32.PACK_AB R70, R171, R70 ;  /* 0x00000046ab46723e */ /* 0x000fc600000000ff */
[----:B------:R-:W4:Y:S01]  /*34df0*/  LDL.LU R34, [R1+0x1d74] ;  /* 0x001d740001227983 */ /* 0x000f220000300800 */
[----:B------:R-:W-:-:S03]  /*34e00*/  F2FP.F16.F32.PACK_AB R69, R170, R69 ;  /* 0x00000045aa45723e */ /* 0x000fc600000000ff */
[----:B------:R-:W4:Y:S01]  /*34e10*/  LDL.LU R32, [R1+0x1d70] ;  /* 0x001d700001207983 */ /* 0x000f220000300800 */
[----:B------:R-:W-:-:S03]  /*34e20*/  F2FP.F16.F32.PACK_AB R68, R169, R68 ;  /* 0x00000044a944723e */ /* 0x000fc600000000ff */
[----:B------:R-:W4:Y:S04]  /*34e30*/  LDL.LU R171, [R1+0x1d6c] ;  /* 0x001d6c0001ab7983 */ /* 0x000f280000300800 */
[----:B------:R-:W4:Y:S04]  /*34e40*/  LDL.LU R170, [R1+0x1d68] ;  /* 0x001d680001aa7983 */ /* 0x000f280000300800 */
[----:B------:R-:W4:Y:S01]  /*34e50*/  LDL.LU R169, [R1+0x1d64] ;  /* 0x001d640001a97983 */ /* 0x000f220000300800 */
[----:B--2---:R-:W-:-:S03]  /*34e60*/  F2FP.F16.F32.PACK_AB R47, R46, R47 ;  /* 0x0000002f2e2f723e */ /* 0x004fc600000000ff */
[----:B------:R-:W2:Y:S02]  /*34e70*/  LDL.LU R46, [R1+0x250] ;  /* 0x00025000012e7983 */ /* 0x000ea40000300800 */
[----:B--2---:R-:W-:Y:S02]  /*34e80*/  F2FP.F16.F32.PACK_AB R46, R44, R46 ;  /* 0x0000002e2c2e723e */ /* 0x004fe400000000ff */
[----:B------:R-:W2:Y:S01]  /*34e90*/  LDL.LU R44, [R1+0x450] ;  /* 0x00045000012c7983 */ /* 0x000ea20000300800 */
[----:B---3--:R-:W-:Y:S02]  /*34ea0*/  F2FP.F16.F32.PACK_AB R45, R168, R45 ;  /* 0x0000002da82d723e */ /* 0x008fe400000000ff */
[----:B------:R-:W-:Y:S01]  /*34eb0*/  F2FP.F16.F32.PACK_AB R87, R31, R87 ;  /* 0x000000571f57723e */ /* 0x000fe200000000ff */
[----:B------:R-:W3:Y:S01]  /*34ec0*/  LDL.LU R168, [R1+0x1d60] ;  /* 0x001d600001a87983 */ /* 0x000ee20000300800 */
[----:B------:R-:W-:Y:S02]  /*34ed0*/  F2FP.F16.F32.PACK_AB R86, R174, R86 ;  /* 0x00000056ae56723e */ /* 0x000fe400000000ff */
[----:B------:R-:W-:-:S02]  /*34ee0*/  F2FP.F16.F32.PACK_AB R85, R29, R85 ;  /* 0x000000551d55723e */ /* 0x000fc400000000ff */
[----:B------:R-:W-:Y:S02]  /*34ef0*/  F2FP.F16.F32.PACK_AB R84, R173, R84 ;  /* 0x00000054ad54723e */ /* 0x000fe400000000ff */
[----:B------:R-:W-:Y:S02]  /*34f00*/  F2FP.F16.F32.PACK_AB R91, R43, R91 ;  /* 0x0000005b2b5b723e */ /* 0x000fe400000000ff */
[----:B--2---:R-:W-:Y:S02]  /*34f10*/  F2FP.F16.F32.PACK_AB R44, R175, R44 ;  /* 0x0000002caf2c723e */ /* 0x004fe400000000ff */
[----:B------:R-:W2:Y:S04]  /*34f20*/  LDL.LU R175, [R1+0x1d5c] ;  /* 0x001d5c0001af7983 */ /* 0x000ea80000300800 */
[----:B------:R-:W2:Y:S04]  /*34f30*/  LDL.LU R31, [R1+0x1d58] ;  /* 0x001d5800011f7983 */ /* 0x000ea80000300800 */
[----:B------:R-:W2:Y:S04]  /*34f40*/  LDL.LU R174, [R1+0x1d54] ;  /* 0x001d540001ae7983 */ /* 0x000ea80000300800 */
[----:B------:R-:W2:Y:S04]  /*34f50*/  LDL.LU R29, [R1+0x1d50] ;  /* 0x001d5000011d7983 */ /* 0x000ea80000300800 */
[----:B------:R-:W2:Y:S04]  /*34f60*/  LDL.LU R173, [R1+0x1d4c] ;  /* 0x001d4c0001ad7983 */ /* 0x000ea80000300800 */
[----:B------:R-:W4:Y:S01]  /*34f70*/  LDL.LU R43, [R1+0x248] ;  /* 0x00024800012b7983 */ /* 0x000f220000300800 */
[----:B------:R-:W-:-:S02]  /*34f80*/  F2FP.F16.F32.PACK_AB R90, R41, R90 ;  /* 0x0000005a295a723e */ /* 0x000fc400000000ff */
[----:B------:R-:W-:Y:S01]  /*34f90*/  F2FP.F16.F32.PACK_AB R89, R172, R89 ;  /* 0x00000059ac59723e */ /* 0x000fe200000000ff */
[----:B------:R-:W3:Y:S01]  /*34fa0*/  LDL.LU R41, [R1+0x448] ;  /* 0x0004480001297983 */ /* 0x000ee20000300800 */
[----:B------:R-:W-:Y:S02]  /*34fb0*/  F2FP.F16.F32.PACK_AB R88, R179, R88 ;  /* 0x00000058b358723e */ /* 0x000fe400000000ff */
[----:B------:R-:W-:Y:S01]  /*34fc0*/  F2FP.F16.F32.PACK_AB R95, R178, R95 ;  /* 0x0000005fb25f723e */ /* 0x000fe200000000ff */
[----:B------:R-:W2:Y:S01]  /*34fd0*/  LDL.LU R172, [R1+0x1d48] ;  /* 0x001d480001ac7983 */ /* 0x000ea20000300800 */
[----:B------:R-:W-:-:S03]  /*34fe0*/  F2FP.F16.F32.PACK_AB R94, R177, R94 ;  /* 0x0000005eb15e723e */ /* 0x000fc600000000ff */
[----:B------:R-:W2:Y:S01]  /*34ff0*/  LDL.LU R179, [R1+0x1d44] ;  /* 0x001d440001b37983 */ /* 0x000ea20000300800 */
[----:B------:R-:W-:-:S03]  /*35000*/  F2FP.F16.F32.PACK_AB R93, R176, R93 ;  /* 0x0000005db05d723e */ /* 0x000fc600000000ff */
[----:B------:R-:W2:Y:S01]  /*35010*/  LDL.LU R178, [R1+0x1d40] ;  /* 0x001d400001b27983 */ /* 0x000ea20000300800 */
[----:B------:R-:W-:-:S03]  /*35020*/  F2FP.F16.F32.PACK_AB R92, R30, R92 ;  /* 0x0000005c1e5c723e */ /* 0x000fc600000000ff */
[----:B------:R-:W2:Y:S04]  /*35030*/  LDL.LU R177, [R1+0x1d3c] ;  /* 0x001d3c0001b17983 */ /* 0x000ea80000300800 */
[----:B------:R-:W2:Y:S04]  /*35040*/  LDL.LU R176, [R1+0x1d38] ;  /* 0x001d380001b07983 */ /* 0x000ea80000300800 */
[----:B------:R-:W2:Y:S01]  /*35050*/  LDL.LU R30, [R1+0x1d34] ;  /* 0x001d3400011e7983 */ /* 0x000ea20000300800 */
[----:B----4-:R-:W-:-:S03]  /*35060*/  F2FP.F16.F32.PACK_AB R43, R42, R43 ;  /* 0x0000002b2a2b723e */ /* 0x010fc600000000ff */
[----:B------:R-:W4:Y:S02]  /*35070*/  LDL.LU R42, [R1+0x240] ;  /* 0x00024000012a7983 */ /* 0x000f240000300800 */
[----:B----4-:R-:W-:Y:S02]  /*35080*/  F2FP.F16.F32.PACK_AB R42, R40, R42 ;  /* 0x0000002a282a723e */ /* 0x010fe400000000ff */
[----:B------:R-:W4:Y:S01]  /*35090*/  LDL.LU R40, [R1+0x440] ;  /* 0x0004400001287983 */ /* 0x000f220000300800 */
[----:B---3--:R-:W-:Y:S02]  /*350a0*/  F2FP.F16.F32.PACK_AB R41, R28, R41 ;  /* 0x000000291c29723e */ /* 0x008fe400000000ff */
[----:B------:R-:W-:Y:S01]  /*350b0*/  F2FP.F16.F32.PACK_AB R115, R194, R115 ;  /* 0x00000073c273723e */ /* 0x000fe200000000ff */
[----:B------:R-:W3:Y:S01]  /*350c0*/  LDL.LU R28, [R1+0x1d30] ;  /* 0x001d3000011c7983 */ /* 0x000ee20000300800 */
[----:B------:R-:W-:Y:S02]  /*350d0*/  F2FP.F16.F32.PACK_AB R114, R193, R114 ;  /* 0x00000072c172723e */ /* 0x000fe400000000ff */
[----:B------:R-:W-:-:S02]  /*350e0*/  F2FP.F16.F32.PACK_AB R113, R192, R113 ;  /* 0x00000071c071723e */ /* 0x000fc400000000ff */
[----:B------:R-:W-:Y:S02]  /*350f0*/  F2FP.F16.F32.PACK_AB R112, R199, R112 ;  /* 0x00000070c770723e */ /* 0x000fe400000000ff */
[----:B------:R-:W-:Y:S02]  /*35100*/  F2FP.F16.F32.PACK_AB R119, R39, R119 ;  /* 0x000000772777723e */ /* 0x000fe400000000ff */
[----:B----4-:R-:W-:Y:S02]  /*35110*/  F2FP.F16.F32.PACK_AB R40, R195, R40 ;  /* 0x00000028c328723e */ /* 0x010fe400000000ff */
[----:B------:R-:W4:Y:S04]  /*35120*/  LDL.LU R195, [R1+0x1d2c] ;  /* 0x001d2c0001c37983 */ /* 0x000f280000300800 */
[----:B------:R-:W4:Y:S04]  /*35130*/  LDL.LU R194, [R1+0x1d28] ;  /* 0x001d280001c27983 */ /* 0x000f280000300800 */
[----:B------:R-:W4:Y:S04]  /*35140*/  LDL.LU R193, [R1+0x1d24] ;  /* 0x001d240001c17983 */ /* 0x000f280000300800 */
[----:B------:R-:W4:Y:S04]  /*35150*/  LDL.LU R192, [R1+0x1d20] ;  /* 0x001d200001c07983 */ /* 0x000f280000300800 */
[----:B------:R-:W4:Y:S04]  /*35160*/  LDL.LU R199, [R1+0x1d1c] ;  /* 0x001d1c0001c77983 */ /* 0x000f280000300800 */
[----:B------:R-:W2:Y:S01]  /*35170*/  LDL.LU R39, [R1+0x238] ;  /* 0x0002380001277983 */ /* 0x000ea20000300800 */
[----:B------:R-:W-:-:S02]  /*35180*/  F2FP.F16.F32.PACK_AB R118, R37, R118 ;  /* 0x000000762576723e */ /* 0x000fc400000000ff */
[----:B------:R-:W-:Y:S01]  /*35190*/  F2FP.F16.F32.PACK_AB R117, R27, R117 ;  /* 0x000000751b75723e */ /* 0x000fe200000000ff */
[----:B------:R-:W3:Y:S01]  /*351a0*/  LDL.LU R37, [R1+0x438] ;  /* 0x0004380001257983 */ /* 0x000ee20000300800 */
[----:B------:R-:W-:Y:S02]  /*351b0*/  F2FP.F16.F32.PACK_AB R116, R198, R116 ;  /* 0x00000074c674723e */ /* 0x000fe400000000ff */
        /* <DEDUP_REMOVED lines=22> */
[----:B------:R-:W3:Y:S04]  /*35320*/  LDL.LU R252, [R1+0x1cfc] ;  /* 0x001cfc0001fc7983 */ /* 0x000ee80000300800 */
        /* <DEDUP_REMOVED lines=31> */
[----:B------:R-:W3:Y:S04]  /*35520*/  LDL.LU R241, [R1+0x1ccc] ;  /* 0x001ccc0001f17983 */ /* 0x000ee80000300800 */
        /* <DEDUP_REMOVED lines=17> */
[----:B------:R1:W5:Y:S04]  /*35640*/  LDL.LU R22, [R1+0x1ca8] ;  /* 0x001ca80001167983 */ /* 0x0003680000300800 */
[----:B------:R1:W5:Y:S01]  /*35650*/  LDL.LU R21, [R1+0x1ca4] ;  /* 0x001ca40001157983 */ /* 0x0003620000300800 */
[----:B--2---:R-:W-:-:S03]  /*35660*/  F2FP.F16.F32.PACK_AB R31, R30, R31 ;  /* 0x0000001f1e1f723e */ /* 0x004fc600000000ff */
[----:B------:R-:W2:Y:S02]  /*35670*/  LDL.LU R30, [R1+0x210] ;  /* 0x00021000011e7983 */ /* 0x000ea40000300800 */
[----:B--2---:R-:W-:Y:S02]  /*35680*/  F2FP.F16.F32.PACK_AB R30, R28, R30 ;  /* 0x0000001e1c1e723e */ /* 0x004fe400000000ff */
[----:B------:R-:W2:Y:S01]  /*35690*/  LDL.LU R28, [R1+0x410] ;  /* 0x00041000011c7983 */ /* 0x000ea20000300800 */
[----:B---3--:R-:W-:Y:S02]  /*356a0*/  F2FP.F16.F32.PACK_AB R29, R20, R29 ;  /* 0x0000001d141d723e */ /* 0x008fe400000000ff */
[----:B------:R-:W-:Y:S01]  /*356b0*/  F2FP.F16.F32.PACK_AB R195, R16, R195 ;  /* 0x000000c310c3723e */ /* 0x000fe200000000ff */
[----:B------:R1:W5:Y:S01]  /*356c0*/  LDL.LU R20, [R1+0x1ca0] ;  /* 0x001ca00001147983 */ /* 0x0003620000300800 */
[----:B------:R-:W-:Y:S02]  /*356d0*/  F2FP.F16.F32.PACK_AB R199, R27, R199 ;  /* 0x000000c71bc7723e */ /* 0x000fe400000000ff */
[----:B--2---:R-:W-:-:S02]  /*356e0*/  F2FP.F16.F32.PACK_AB R28, R17, R28 ;  /* 0x0000001c111c723e */ /* 0x004fc400000000ff */
[----:B------:R1:W5:Y:S04]  /*356f0*/  LDL.LU R17, [R1+0x1c9c] ;  /* 0x001c9c0001117983 */ /* 0x0003680000300800 */
[----:B------:R1:W5:Y:S01]  /*35700*/  LDL.LU R16, [R1+0x1c98] ;  /* 0x001c980001107983 */ /* 0x0003620000300800 */
        /* <DEDUP_REMOVED lines=14> */
[----:B----4-:R-:W-:Y:S02]  /*357f0*/  F2FP.F16.F32.PACK_AB R227, R239, R227 ;  /* 0x000000e3efe3723e */ /* 0x010fe400000000ff */
[----:B------:R-:W-:-:S02]  /*35800*/  F2FP.F16.F32.PACK_AB R226, R238, R226 ;  /* 0x000000e2eee2723e */ /* 0x000fc400000000ff */
[----:B------:R-:W-:Y:S02]  /*35810*/  F2FP.F16.F32.PACK_AB R225, R237, R225 ;  /* 0x000000e1ede1723e */ /* 0x000fe400000000ff */
[----:B-1----:R-:W-:-:S07]  /*35820*/  F2FP.F16.F32.PACK_AB R224, R236, R224 ;  /* 0x000000e0ece0723e */ /* 0x002fce00000000ff */
.L_x_0:
[----:B------:R-:W1:Y:S01]  /*35830*/  S2R R2, SR_TID.X ;  /* 0x0000000000027919 */ /* 0x000e620000002100 */
[----:B------:R-:W-:Y:S01]  /*35840*/  MOV R19, 0x400 ;  /* 0x0000040000137802 */ /* 0x000fe20000000f00 */
[----:B0-----:R-:W0:Y:S01]  /*35850*/  LDC.64 R236, c[0x0][0x228] ;  /* 0x00008a00ffec7b82 */ /* 0x001e220000000a00 */
[----:B------:R-:W2:Y:S07]  /*35860*/  S2R R23, SR_CgaCtaId ;  /* 0x0000000000177919 */ /* 0x000eae0000008800 */
[----:B------:R-:W3:Y:S01]  /*35870*/  LDC R252, c[0x0][0x244] ;  /* 0x00009100fffc7b82 */ /* 0x000ee20000000800 */
[----:B0-----:R-:W-:Y:S01]  /*35880*/  STL [R1+0x504], R237 ;  /* 0x000504ed01007387 */ /* 0x001fe20000100800 */
[----:B-1----:R-:W-:-:S02]  /*35890*/  IMAD.SHL.U32 R3, R2, 0x10, RZ ;  /* 0x0000001002037824 */ /* 0x002fc400078e00ff */
[C---:B------:R-:W-:Y:S02]  /*358a0*/  IMAD.SHL.U32 R0, R2.reuse, 0x40, RZ ;  /* 0x0000004002007824 */ /* 0x040fe400078e00ff */
[----:B------:R-:W-:Y:S01]  /*358b0*/  IMAD.SHL.U32 R18, R2, 0x8, RZ ;  /* 0x0000000802127824 */ /* 0x000fe200078e00ff */
[----:B--2---:R-:W-:Y:S02]  /*358c0*/  LEA R19, R23, R19, 0x18 ;  /* 0x0000001317137211 */ /* 0x004fe400078ec0ff */
[----:B------:R-:W-:Y:S01]  /*358d0*/  LOP3.LUT R3, R3, 0xf0, RZ, 0xc0, !PT ;  /* 0x000000f003037812 */ /* 0x000fe200078ec0ff */
[----:B------:R-:W-:Y:S01]  /*358e0*/  BAR.SYNC.DEFER_BLOCKING 0x0 ;  /* 0x0000000000007b1d */ /* 0x000fe20000010000 */
[----:B------:R-:W-:Y:S02]  /*358f0*/  LOP3.LUT R0, R0, 0x400, RZ, 0xc0, !PT ;  /* 0x0000040000007812 */ /* 0x000fe400078ec0ff */
[----:B------:R-:W-:Y:S02]  /*35900*/  LOP3.LUT R18, R18, 0x300, RZ, 0xc0, !PT ;  /* 0x0000030012127812 */ /* 0x000fe400078ec0ff */
[----:B------:R-:W-:Y:S01]  /*35910*/  IADD3 R0, R0, R19, R3 ;  /* 0x0000001300007210 */ /* 0x000fe20007ffe003 */
[----:B---3-5:R-:W-:Y:S01]  /*35920*/  IMAD R252, R17, R252, RZ ;  /* 0x000000fc11fc7224 */ /* 0x028fe200078e02ff */
[----:B------:R-:W-:Y:S01]  /*35930*/  LOP3.LUT R2, R2, 0x7f, RZ, 0xc0, !PT ;  /* 0x0000007f02027812 */ /* 0x000fe200078ec0ff */
[----:B------:R-:W0:Y:S02]  /*35940*/  LDC R23, c[0x0][0x228] ;  /* 0x00008a00ff177b82 */ /* 0x000e240000000800 */
[----:B------:R-:W-:-:S02]  /*35950*/  IMAD.IADD R0, R0, 0x1, R18 ;  /* 0x0000000100007824 */ /* 0x000fc400078e0212 */
[----:B------:R-:W-:Y:S02]  /*35960*/  IMAD R19, R2, 0x10, R19 ;  /* 0x0000001002137824 */ /* 0x000fe400078e0213 */
[----:B------:R-:W-:Y:S02]  /*35970*/  IMAD.MOV.U32 R18, RZ, RZ, R236 ;  /* 0x000000ffff127224 */ /* 0x000fe400078e00ec */
[----:B------:R-:W1:Y:S01]  /*35980*/  LDC.64 R2, c[0x0][0x220] ;  /* 0x00008800ff027b82 */ /* 0x000e620000000a00 */
[----:B------:R-:W-:Y:S04]  /*35990*/  STL [R1+0x508], R19 ;  /* 0x0005081301007387 */ /* 0x000fe80000100800 */
[----:B------:R-:W-:Y:S03]  /*359a0*/  STSM.16.M88.4 [R0], R224 ;  /* 0x000000e000007844 */ /* 0x000fe60000000200 */
[----:B------:R-:W-:Y:S06]  /*359b0*/  BAR.SYNC.DEFER_BLOCKING 0x0 ;  /* 0x0000000000007b1d */ /* 0x000fec0000010000 */
[----:B------:R-:W2:Y:S02]  /*359c0*/  LDS.128 R224, [R19] ;  /* 0x0000000013e07984 */ /* 0x000ea40000000c00 */
[----:B------:R-:W-:Y:S06]  /*359d0*/  BAR.SYNC.DEFER_BLOCKING 0x0 ;  /* 0x0000000000007b1d */ /* 0x000fec0000010000 */
[----:B------:R-:W-:Y:S02]  /*359e0*/  STSM.16.M88.4 [R0], R24 ;  /* 0x0000001800007844 */ /* 0x000fe40000000200 */
[----:B------:R-:W-:Y:S06]  /*359f0*/  BAR.SYNC.DEFER_BLOCKING 0x0 ;  /* 0x0000000000007b1d */ /* 0x000fec0000010000 */
[----:B--2---:R-:W-:Y:S04]  /*35a00*/  STL.64 [R1+0x150], R224 ;  /* 0x000150e001007387 */ /* 0x004fe80000100a00 */
[----:B------:R-:W-:Y:S04]  /*35a10*/  STL.64 [R1+0x158], R226 ;  /* 0x000158e201007387 */ /* 0x000fe80000100a00 */
[----:B------:R-:W2:Y:S01]  /*35a20*/  LDS.128 R24, [R19] ;  /* 0x0000000013187984 */ /* 0x000ea20000000c00 */
[----:B------:R-:W-:Y:S06]  /*35a30*/  BAR.SYNC.DEFER_BLOCKING 0x0 ;  /* 0x0000000000007b1d */ /* 0x000fec0000010000 */
[----:B------:R-:W-:Y:S04]  /*35a40*/  STSM.16.M88.4 [R0], R200 ;  /* 0x000000c800007844 */ /* 0x000fe80000000200 */
[----:B--2---:R-:W-:Y:S04]  /*35a50*/  STL.64 [R1+0x140], R24 ;  /* 0x0001401801007387 */ /* 0x004fe80000100a00 */
[----:B------:R-:W-:Y:S01]  /*35a60*/  STL.64 [R1+0x148], R26 ;  /* 0x0001481a01007387 */ /* 0x000fe20000100a00 */
[----:B------:R-:W-:Y:S06]  /*35a70*/  BAR.SYNC.DEFER_BLOCKING 0x0 ;  /* 0x0000000000007b1d */ /* 0x000fec0000010000 */
[----:B------:R-:W2:Y:S02]  /*35a80*/  LDS.128 R24, [R19] ;  /* 0x0000000013187984 */ /* 0x000ea40000000c00 */
        /* <DEDUP_REMOVED lines=117> */
[----:B--2---:R-:W-:Y:S04]  /*361e0*/  STL.64 [R1], R24 ;  /* 0x0000001801007387 */ /* 0x004fe80000100a00 */
        /* <DEDUP_REMOVED lines=12> */
[----:B------:R-:W-:Y:S04]  /*362b0*/  STL [R1+0x1d30], R241 ;  /* 0x001d30f101007387 */ /* 0x000fe80000100800 */
[----:B------:R-:W-:Y:S04]  /*362c0*/  STL [R1+0x1d4c], R240 ;  /* 0x001d4cf001007387 */ /* 0x000fe80000100800 */
[----:B------:R-:W-:Y:S04]  /*362d0*/  STL [R1+0x1d70], R240 ;  /* 0x001d70f001007387 */ /* 0x000fe80000100800 */
[----:B------:R-:W2:Y:S01]  /*362e0*/  LDS.128 R236, [R19] ;  /* 0x0000000013ec7984 */ /* 0x000ea20000000c00 */
[----:B------:R-:W-:Y:S06]  /*362f0*/  BAR.SYNC.DEFER_BLOCKING 0x0 ;  /* 0x0000000000007b1d */ /* 0x000fec0000010000 */
[----:B------:R-:W-:Y:S04]  /*36300*/  STL [R1+0x1d98], R240 ;  /* 0x001d98f001007387 */ /* 0x000fe80000100800 */
[----:B------:R-:W-:Y:S04]  /*36310*/  STL.64 [R1+0x1ce0], R242 ;  /* 0x001ce0f201007387 */ /* 0x000fe80000100a00 */
[----:B------:R-:W-:Y:S01]  /*36320*/  STSM.16.M88.4 [R0], R12 ;  /* 0x0000000c00007844 */ /* 0x000fe20000000200 */
[----:B------:R-:W-:Y:S06]  /*36330*/  BAR.SYNC.DEFER_BLOCKING 0x0 ;  /* 0x0000000000007b1d */ /* 0x000fec0000010000 */
[----:B--2---:R-:W-:Y:S04]  /*36340*/  STL [R1+0x1cc0], R237 ;  /* 0x001cc0ed01007387 */ /* 0x004fe80000100800 */
[----:B------:R-:W-:Y:S04]  /*36350*/  STL [R1+0x1cf8], R236 ;  /* 0x001cf8ec01007387 */ /* 0x000fe80000100800 */
[----:B------:R-:W-:Y:S04]  /*36360*/  STL [R1+0x1d60], R237 ;  /* 0x001d60ed01007387 */ /* 0x000fe80000100800 */
[----:B------:R-:W-:Y:S04]  /*36370*/  STL [R1+0x1d88], R237 ;  /* 0x001d88ed01007387 */ /* 0x000fe80000100800 */
[----:B------:R-:W2:Y:S01]  /*36380*/  LDS.128 R12, [R19] ;  /* 0x00000000130c7984 */ /* 0x000ea20000000c00 */
[----:B------:R-:W-:Y:S06]  /*36390*/  BAR.SYNC.DEFER_BLOCKING 0x0 ;  /* 0x0000000000007b1d */ /* 0x000fec0000010000 */
[----:B------:R3:W-:Y:S04]  /*363a0*/  STL [R1+0x1db0], R236 ;  /* 0x001db0ec01007387 */ /* 0x0007e80000100800 */
[----:B------:R-:W-:Y:S04]  /*363b0*/  STL [R1+0x1ca8], R238 ;  /* 0x001ca8ee01007387 */ /* 0x000fe80000100800 */
[----:B------:R-:W-:Y:S01]  /*363c0*/  STL [R1+0x1c9c], R239 ;  /* 0x001c9cef01007387 */ /* 0x000fe20000100800 */
[----:B------:R-:W-:Y:S01]  /*363d0*/  ISETP.GE.AND P0, PT, R17, R18, PT ;  /* 0x000000121100720c */ /* 0x000fe20003f06270 */
[----:B---3--:R-:W3:Y:S02]  /*363e0*/  LDC R236, c[0x0][0x228] ;  /* 0x00008a00ffec7b82 */ /* 0x008ee40000000800 */
[----:B------:R-:W-:Y:S04]  /*363f0*/  STL.64 [R1+0x1d38], R238 ;  /* 0x001d38ee01007387 */ /* 0x000fe80000100a00 */
[----:B------:R-:W-:Y:S02]  /*36400*/  STSM.16.M88.4 [R0], R8 ;  /* 0x0000000800007844 */ /* 0x000fe40000000200 */
[----:B------:R-:W-:Y:S06]  /*36410*/  BAR.SYNC.DEFER_BLOCKING 0x0 ;  /* 0x0000000000007b1d */ /* 0x000fec0000010000 */
[----:B------:R4:W-:Y:S04]  /*36420*/  STL [R1+0x1d74], R239 ;  /* 0x001d74ef01007387 */ /* 0x0009e80000100800 */
[----:B------:R-:W-:Y:S04]  /*36430*/  STL [R1+0x1d8c], R238 ;  /* 0x001d8cee01007387 */ /* 0x000fe80000100800 */
[----:B------:R-:W-:Y:S01]  /*36440*/  STL [R1+0x1db4], R238 ;  /* 0x001db4ee01007387 */ /* 0x000fe20000100800 */
[C---:B-1----:R-:W-:Y:S01]  /*36450*/  LEA R2, P1, R252.reuse, R2, 0x1 ;  /* 0x00000002fc027211 */ /* 0x042fe200078208ff */
[----:B----4-:R-:W1:Y:S02]  /*36460*/  LDC R239, c[0x0][0x228] ;  /* 0x00008a00ffef7b82 */ /* 0x010e640000000800 */
[----:B--2---:R-:W-:Y:S04]  /*36470*/  STL.64 [R1+0x1cb8], R12 ;  /* 0x001cb80c01007387 */ /* 0x004fe80000100a00 */
[----:B------:R-:W2:Y:S02]  /*36480*/  LDS.128 R8, [R19] ;  /* 0x0000000013087984 */ /* 0x000ea40000000c00 */
[----:B------:R-:W-:Y:S06]  /*36490*/  BAR.SYNC.DEFER_BLOCKING 0x0 ;  /* 0x0000000000007b1d */ /* 0x000fec0000010000 */
[----:B------:R-:W-:Y:S04]  /*364a0*/  STL [R1+0x1d20], R13 ;  /* 0x001d200d01007387 */ /* 0x000fe80000100800 */
[----:B------:R-:W-:Y:S04]  /*364b0*/  STL.64 [R1+0x1d50], R12 ;  /* 0x001d500c01007387 */ /* 0x000fe80000100a00 */
[----:B------:R-:W-:Y:S04]  /*364c0*/  STL.64 [R1+0x1ca0], R14 ;  /* 0x001ca00e01007387 */ /* 0x000fe80000100a00 */
[----:B------:R-:W-:Y:S04]  /*364d0*/  STL.64 [R1+0x1d80], R14 ;  /* 0x001d800e01007387 */ /* 0x000fe80000100a00 */
[----:B------:R-:W-:Y:S01]  /*364e0*/  STSM.16.M88.4 [R0], R4 ;  /* 0x0000000400007844 */ /* 0x000fe20000000200 */
[----:B------:R-:W-:Y:S06]  /*364f0*/  BAR.SYNC.DEFER_BLOCKING 0x0 ;  /* 0x0000000000007b1d */ /* 0x000fec0000010000 */
[----:B------:R4:W-:Y:S04]  /*36500*/  STL [R1+0x1db8], R14 ;  /* 0x001db80e01007387 */ /* 0x0009e80000100800 */
[----:B--2---:R-:W-:Y:S04]  /*36510*/  STL.64 [R1+0x1cc8], R8 ;  /* 0x001cc80801007387 */ /* 0x004fe80000100a00 */
[----:B------:R2:W-:Y:S01]  /*36520*/  STL.64 [R1+0x1d58], R8 ;  /* 0x001d580801007387 */ /* 0x0005e20000100a00 */
[----:B------:R-:W-:Y:S01]  /*36530*/  LEA.HI.X.SX32 R3, R252, R3, 0x1, P1 ;  /* 0x00000003fc037211 */ /* 0x000fe200008f0eff */
[----:B----4-:R-:W4:Y:S02]  /*36540*/  LDC R14, c[0x0][0x244] ;  /* 0x00009100ff0e7b82 */ /* 0x010f240000000800 */
[----:B------:R-:W-:Y:S04]  /*36550*/  STL.64 [R1+0x1cb0], R10 ;  /* 0x001cb00a01007387 */ /* 0x000fe80000100a00 */
[----:B------:R-:W0:Y:S02]  /*36560*/  LDS.128 R4, [R19] ;  /* 0x0000000013047984 */ /* 0x000e240000000c00 */
[----:B------:R-:W-:Y:S08]  /*36570*/  BAR.SYNC.DEFER_BLOCKING 0x0 ;  /* 0x0000000000007b1d */ /* 0x000ff00000010000 */
[----:B--2---:R-:W2:Y:S01]  /*36580*/  LDC R8, c[0x0][0x244] ;  /* 0x00009100ff087b82 */ /* 0x004ea20000000800 */
[----:B------:R-:W-:Y:S04]  /*36590*/  STL [R1+0x1d48], R11 ;  /* 0x001d480b01007387 */ /* 0x000fe80000100800 */
[----:B------:R-:W-:Y:S04]  /*365a0*/  STL [R1+0x1d64], R10 ;  /* 0x001d640a01007387 */ /* 0x000fe80000100800 */
[----:B------:R-:W-:Y:S01]  /*365b0*/  STSM.16.M88.4 [R0], R52 ;  /* 0x0000003400007844 */ /* 0x000fe20000000200 */
[----:B------:R-:W-:Y:S06]  /*365c0*/  BAR.SYNC.DEFER_BLOCKING 0x0 ;  /* 0x0000000000007b1d */ /* 0x000fec0000010000 */
[----:B0-----:R0:W-:Y:S04]  /*365d0*/  STL.64 [R1+0x1cd8], R4 ;  /* 0x001cd80401007387 */ /* 0x0011e80000100a00 */
[----:B------:R-:W-:Y:S04]  /*365e0*/  STL.64 [R1+0x1cd0], R6 ;  /* 0x001cd00601007387 */ /* 0x000fe80000100a00 */
[----:B------:R-:W-:Y:S04]  /*365f0*/  STL.64 [R1+0x1d40], R6 ;  /* 0x001d400601007387 */ /* 0x000fe80000100a00 */
[----:B------:R3:W-:Y:S01]  /*36600*/  STL.64 [R1+0x1dc0], R6 ;  /* 0x001dc00601007387 */ /* 0x0007e20000100a00 */
[----:B0-----:R-:W0:Y:S03]  /*36610*/  LDC R4, c[0x0][0x244] ;  /* 0x00009100ff047b82 */ /* 0x001e260000000800 */
[----:B------:R-:W1:Y:S05]  /*36620*/  LDS.128 R24, [R19] ;  /* 0x0000000013187984 */ /* 0x000e6a0000000c00 */
[----:B------:R-:W-:Y:S08]  /*36630*/  BAR.SYNC.DEFER_BLOCKING 0x0 ;  /* 0x0000000000007b1d */ /* 0x000ff00000010000 */
[----:B---3--:R-:W3:Y:S01]  /*36640*/  LDC.64 R6, c[0x0][0x228] ;  /* 0x00008a00ff067b82 */ /* 0x008ee20000000a00 */
[----:B------:R-:W-:Y:S07]  /*36650*/  STSM.16.M88.4 [R0], R56 ;  /* 0x0000003800007844 */ /* 0x000fee0000000200 */
[----:B------:R-:W-:Y:S06]  /*36660*/  BAR.SYNC.DEFER_BLOCKING 0x0 ;  /* 0x0000000000007b1d */ /* 0x000fec0000010000 */
[----:B-1----:R-:W-:Y:S04]  /*36670*/  STL.64 [R1+0x210], R24 ;  /* 0x0002101801007387 */ /* 0x002fe80000100a00 */
[----:B------:R-:W-:Y:S04]  /*36680*/  STL.64 [R1+0x218], R26 ;  /* 0x0002181a01007387 */ /* 0x000fe80000100a00 */
[----:B------:R-:W1:Y:S01]  /*36690*/  LDS.128 R24, [R19] ;  /* 0x0000000013187984 */ /* 0x000e620000000c00 */
[----:B------:R-:W-:Y:S06]  /*366a0*/  BAR.SYNC.DEFER_BLOCKING 0x0 ;  /* 0x0000000000007b1d */ /* 0x000fec0000010000 */
[----:B------:R-:W-:Y:S02]  /*366b0*/  STSM.16.M88.4 [R0], R72 ;  /* 0x0000004800007844 */ /* 0x000fe40000000200 */
        /* <DEDUP_REMOVED lines=39> */
[----:B------:R-:W-:Y:S04]  /*36930*/  STL.64 [R1+0x1d90], R24 ;  /* 0x001d901801007387 */ /* 0x000fe80000100a00 */
[----:B------:R-:W-:Y:S04]  /*36940*/  STL.64 [R1+0x1dc8], R24 ;  /* 0x001dc81801007387 */ /* 0x000fe80000100a00 */
[----:B------:R-:W-:Y:S04]  /*36950*/  STL.64 [R1+0x1cf0], R26 ;  /* 0x001cf01a01007387 */ /* 0x000fe80000100a00 */
[----:B------:R-:W-:Y:S04]  /*36960*/  STL.64 [R1+0x1d18], R26 ;  /* 0x001d181a01007387 */ /* 0x000fe80000100a00 */
        /* <DEDUP_REMOVED lines=81> */
[----:B------:R-:W-:Y:S04]  /*36e80*/  STSM.16.M88.4 [R0], R212 ;  /* 0x000000d400007844 */ /* 0x000fe80000000200 */
[----:B-1----:R-:W-:Y:S04]  /*36e90*/  STL.64 [R1+0x440], R24 ;  /* 0x0004401801007387 */ /* 0x002fe80000100a00 */
[----:B------:R-:W-:Y:S01]  /*36ea0*/  STL.64 [R1+0x448], R26 ;  /* 0x0004481a01007387 */ /* 0x000fe20000100a00 */
[----:B------:R-:W-:Y:S06]  /*36eb0*/  BAR.SYNC.DEFER_BLOCKING 0x0 ;  /* 0x0000000000007b1d */ /* 0x000fec0000010000 */
[----:B------:R-:W1:Y:S02]  /*36ec0*/  LDS.128 R24, [R19] ;  /* 0x0000000013187984 */ /* 0x000e640000000c00 */
[----:B------:R-:W-:Y:S06]  /*36ed0*/  BAR.SYNC.DEFER_BLOCKING 0x0 ;  /* 0x0000000000007b1d */ /* 0x000fec0000010000 */
[----:B------:R-:W-:Y:S02]  /*36ee0*/  STSM.16.M88.4 [R0], R208 ;  /* 0x000000d000007844 */ /* 0x000fe40000000200 */
[----:B------:R-:W-:Y:S06]  /*36ef0*/  BAR.SYNC.DEFER_BLOCKING 0x0 ;  /* 0x0000000000007b1d */ /* 0x000fec0000010000 */
[----:B-1----:R-:W-:Y:S04]  /*36f00*/  STL.64 [R1+0x430], R24 ;  /* 0x0004301801007387 */ /* 0x002fe80000100a00 */
[----:B------:R-:W-:Y:S04]  /*36f10*/  STL.64 [R1+0x438], R26 ;  /* 0x0004381a01007387 */ /* 0x000fe80000100a00 */
[----:B------:R-:W4:Y:S04]  /*36f20*/  LDL.LU R192, [R1+0x160] ;  /* 0x0001600001c07983 */ /* 0x000f280000300800 */
[----:B------:R-:W1:Y:S01]  /*36f30*/  LDS.128 R24, [R19] ;  /* 0x0000000013187984 */ /* 0x000e620000000c00 */
[----:B------:R-:W-:Y:S06]  /*36f40*/  BAR.SYNC.DEFER_BLOCKING 0x0 ;  /* 0x0000000000007b1d */ /* 0x000fec0000010000 */
[----:B-1----:R-:W-:Y:S04]  /*36f50*/  STL.64 [R1+0x2f0], R24 ;  /* 0x0002f01801007387 */ /* 0x002fe80000100a00 */
[----:B------:R-:W-:Y:S04]  /*36f60*/  STL.64 [R1+0x2f8], R26 ;  /* 0x0002f81a01007387 */ /* 0x000fe80000100a00 */
[----:B------:R-:W4:Y:S04]  /*36f70*/  LDL.LU R193, [R1+0x164] ;  /* 0x0001640001c17983 */ /* 0x000f280000300800 */
[----:B------:R-:W4:Y:S04]  /*36f80*/  LDL.LU R194, [R1+0x168] ;  /* 0x0001680001c27983 */ /* 0x000f280000300800 */
[----:B------:R-:W4:Y:S04]  /*36f90*/  LDL.LU R195, [R1+0x16c] ;  /* 0x00016c0001c37983 */ /* 0x000f280000300800 */
[----:B------:R-:W2:Y:S04]  /*36fa0*/  LDL.LU R224, [R1+0x180] ;  /* 0x0001800001e07983 */ /* 0x000ea80000300800 */
[----:B------:R-:W2:Y:S04]  /*36fb0*/  LDL.LU R225, [R1+0x184] ;  /* 0x0001840001e17983 */ /* 0x000ea80000300800 */
[----:B------:R-:W2:Y:S04]  /*36fc0*/  LDL.LU R226, [R1+0x188] ;  /* 0x0001880001e27983 */ /* 0x000ea80000300800 */
[----:B------:R-:W2:Y:S04]  /*36fd0*/  LDL.LU R227, [R1+0x18c] ;  /* 0x00018c0001e37983 */ /* 0x000ea80000300800 */
[----:B------:R-:W-:Y:S01]  /*36fe0*/  STSM.16.M88.4 [R0], R216 ;  /* 0x000000d800007844 */ /* 0x000fe20000000200 */
[----:B------:R-:W-:Y:S06]  /*36ff0*/  BAR.SYNC.DEFER_BLOCKING 0x0 ;  /* 0x0000000000007b1d */ /* 0x000fec0000010000 */
[----:B------:R-:W2:Y:S04]  /*37000*/  LDL.LU R196, [R1+0x170] ;  /* 0x0001700001c47983 */ /* 0x000ea80000300800 */
[----:B------:R-:W1:Y:S01]  /*37010*/  LDS.128 R24, [R19] ;  /* 0x0000000013187984 */ /* 0x000e620000000c00 */
[----:B------:R-:W-:Y:S06]  /*37020*/  BAR.SYNC.DEFER_BLOCKING 0x0 ;  /* 0x0000000000007b1d */ /* 0x000fec0000010000 */
[----:B------:R-:W-:Y:S02]  /*37030*/  STSM.16.M88.4 [R0], R220 ;  /* 0x000000dc00007844 */ /* 0x000fe40000000200 */
[----:B------:R-:W-:Y:S06]  /*37040*/  BAR.SYNC.DEFER_BLOCKING 0x0 ;  /* 0x0000000000007b1d */ /* 0x000fec0000010000 */
[----:B-1----:R-:W-:Y:S04]  /*37050*/  STL.64 [R1+0x480], R24 ;  /* 0x0004801801007387 */ /* 0x002fe80000100a00 */
[----:B------:R-:W-:Y:S04]  /*37060*/  STL.64 [R1+0x488], R26 ;  /* 0x0004881a01007387 */ /* 0x000fe80000100a00 */
[----:B------:R-:W2:Y:S04]  /*37070*/  LDL.LU R197, [R1+0x174] ;  /* 0x0001740001c57983 */ /* 0x000ea80000300800 */
[----:B------:R-:W2:Y:S04]  /*37080*/  LDL.LU R198, [R1+0x178] ;  /* 0x0001780001c67983 */ /* 0x000ea80000300800 */
[----:B------:R-:W1:Y:S01]  /*37090*/  LDS.128 R24, [R19] ;  /* 0x0000000013187984 */ /* 0x000e620000000c00 */
[----:B------:R-:W-:Y:S06]  /*370a0*/  BAR.SYNC.DEFER_BLOCKING 0x0 ;  /* 0x0000000000007b1d */ /* 0x000fec0000010000 */
[----:B------:R-:W2:Y:S04]  /*370b0*/  LDL.LU R199, [R1+0x17c] ;  /* 0x00017c0001c77983 */ /* 0x000ea80000300800 */
[----:B------:R0:W-:Y:S04]  /*370c0*/  STSM.16.M88.4 [R0], R232 ;  /* 0x000000e800007844 */ /* 0x0001e80000000200 */
[----:B-1----:R-:W-:Y:S04]  /*370d0*/  STL.64 [R1+0x470], R24 ;  /* 0x0004701801007387 */ /* 0x002fe80000100a00 */
[----:B------:R-:W-:Y:S01]  /*370e0*/  STL.64 [R1+0x478], R26 ;  /* 0x0004781a01007387 */ /* 0x000fe20000100a00 */
[----:B0-----:R-:W0:Y:S08]  /*370f0*/  LDC R232, c[0x0][0x248] ;  /* 0x00009200ffe87b82 */ /* 0x001e300000000800 */
[----:B------:R-:W-:Y:S06]  /*37100*/  BAR.SYNC.DEFER_BLOCKING 0x0 ;  /* 0x0000000000007b1d */ /* 0x000fec0000010000 */
[----:B------:R-:W2:Y:S04]  /*37110*/  LDL.LU R200, [R1+0x190] ;  /* 0x0001900001c87983 */ /* 0x000ea80000300800 */
[----:B------:R-:W1:Y:S01]  /*37120*/  LDS.128 R24, [R19] ;  /* 0x0000000013187984 */ /* 0x000e620000000c00 */
[----:B------:R-:W-:Y:S06]  /*37130*/  BAR.SYNC.DEFER_BLOCKING 0x0 ;  /* 0x0000000000007b1d */ /* 0x000fec0000010000 */
[----:B------:R-:W-:Y:S04]  /*37140*/  STSM.16.M88.4 [R0], R228 ;  /* 0x000000e400007844 */ /* 0x000fe80000000200 */
[----:B-1----:R-:W-:Y:S04]  /*37150*/  STL.64 [R1+0x4a0], R24 ;  /* 0x0004a01801007387 */ /* 0x002fe80000100a00 */
[----:B------:R-:W-:Y:S01]  /*37160*/  STL.64 [R1+0x4a8], R26 ;  /* 0x0004a81a01007387 */ /* 0x000fe20000100a00 */
[----:B------:R-:W-:Y:S06]  /*37170*/  BAR.SYNC.DEFER_BLOCKING 0x0 ;  /* 0x0000000000007b1d */ /* 0x000fec0000010000 */
[----:B------:R-:W2:Y:S04]  /*37180*/  LDL.LU R201, [R1+0x194] ;  /* 0x0001940001c97983 */ /* 0x000ea80000300800 */
[----:B------:R-:W2:Y:S04]  /*37190*/  LDL.LU R202, [R1+0x198] ;  /* 0x0001980001ca7983 */ /* 0x000ea80000300800 */
[----:B------:R-:W2:Y:S04]  /*371a0*/  LDL.LU R203, [R1+0x19c] ;  /* 0x00019c0001cb7983 */ /* 0x000ea80000300800 */
[----:B------:R-:W1:Y:S01]  /*371b0*/  LDS.128 R24, [R19] ;  /* 0x0000000013187984 */ /* 0x000e620000000c00 */
[----:B------:R-:W-:Y:S06]  /*371c0*/  BAR.SYNC.DEFER_BLOCKING 0x0 ;  /* 0x0000000000007b1d */ /* 0x000fec0000010000 */
[----:B------:R0:W-:Y:S04]  /*371d0*/  STSM.16.M88.4 [R0], R244 ;  /* 0x000000f400007844 */ /* 0x0001e80000000200 */
[----:B-1----:R-:W-:Y:S04]  /*371e0*/  STL.64 [R1+0x490], R24 ;  /* 0x0004901801007387 */ /* 0x002fe80000100a00 */
[----:B------:R-:W-:Y:S01]  /*371f0*/  STL.64 [R1+0x498], R26 ;  /* 0x0004981a01007387 */ /* 0x000fe20000100a00 */
[----:B---3--:R-:W-:Y:S01]  /*37200*/  IMAD.MOV.U32 R15, RZ, RZ, R7 ;  /* 0x000000ffff0f7224 */ /* 0x008fe200078e0007 */
[----:B0-----:R-:W0:Y:S08]  /*37210*/  LDC.64 R244, c[0x0][0x220] ;  /* 0x00008800fff47b82 */ /* 0x001e300000000a00 */
[----:B------:R-:W-:Y:S01]  /*37220*/  BAR.SYNC.DEFER_BLOCKING 0x0 ;  /* 0x0000000000007b1d */ /* 0x000fe20000010000 */
[----:B------:R-:W-:Y:S01]  /*37230*/  IMAD.MOV.U32 R12, RZ, RZ, R6 ;  /* 0x000000ffff0c7224 */ /* 0x000fe200078e0006 */
[----:B------:R-:W-:-:S06]  /*37240*/  ISETP.LT.AND P0, PT, R16, R15, !P0 ;  /* 0x0000000f1000720c */ /* 0x000fcc0004701270 */
[----:B------:R-:W1:Y:S01]  /*37250*/  LDC.64 R246, c[0x0][0x220] ;  /* 0x00008800fff67b82 */ /* 0x000e620000000a00 */
[----:B------:R-:W3:Y:S07]  /*37260*/  LDS.128 R24, [R19] ;  /* 0x0000000013187984 */ /* 0x000eee0000000c00 */
[----:B------:R-:W0:Y:S08]  /*37270*/  LDC.64 R6, c[0x0][0x228] ;  /* 0x00008a00ff067b82 */ /* 0x000e300000000a00 */
[----:B------:R-:W-:Y:S06]  /*37280*/  BAR.SYNC.DEFER_BLOCKING 0x0 ;  /* 0x0000000000007b1d */ /* 0x000fec0000010000 */
[----:B----4-:R-:W-:Y:S04]  /*37290*/  STSM.16.M88.4 [R0], R192 ;  /* 0x000000c000007844 */ /* 0x010fe80000000200 */
[----:B---3--:R-:W-:Y:S04]  /*372a0*/  STL.64 [R1+0x4d0], R24 ;  /* 0x0004d01801007387 */ /* 0x008fe80000100a00 */
[----:B------:R-:W-:Y:S01]  /*372b0*/  STL.64 [R1+0x4d8], R26 ;  /* 0x0004d81a01007387 */ /* 0x000fe20000100a00 */
[----:B------:R-:W-:Y:S06]  /*372c0*/  BAR.SYNC.DEFER_BLOCKING 0x0 ;  /* 0x0000000000007b1d */ /* 0x000fec0000010000 */
[----:B------:R-:W3:Y:S02]  /*372d0*/  LDS.128 R24, [R19] ;  /* 0x0000000013187984 */ /* 0x000ee40000000c00 */
[----:B------:R-:W-:Y:S06]  /*372e0*/  BAR.SYNC.DEFER_BLOCKING 0x0 ;  /* 0x0000000000007b1d */ /* 0x000fec0000010000 */
[----:B--2---:R2:W-:Y:S04]  /*372f0*/  STSM.16.M88.4 [R0], R224 ;  /* 0x000000e000007844 */ /* 0x0045e80000000200 */
[----:B---3--:R-:W-:Y:S04]  /*37300*/  STL.64 [R1+0x4c0], R24 ;  /* 0x0004c01801007387 */ /* 0x008fe80000100a00 */
[----:B------:R-:W-:Y:S01]  /*37310*/  STL.64 [R1+0x4c8], R26 ;  /* 0x0004c81a01007387 */ /* 0x000fe20000100a00 */
[----:B------:R-:W-:Y:S06]  /*37320*/  BAR.SYNC.DEFER_BLOCKING 0x0 ;  /* 0x0000000000007b1d */ /* 0x000fec0000010000 */
[----:B--2---:R-:W2:Y:S04]  /*37330*/  LDL.LU R224, [R1+0x1a0] ;  /* 0x0001a00001e07983 */ /* 0x004ea80000300800 */
[----:B------:R-:W2:Y:S04]  /*37340*/  LDL.LU R225, [R1+0x1a4] ;  /* 0x0001a40001e17983 */ /* 0x000ea80000300800 */
[----:B------:R-:W2:Y:S04]  /*37350*/  LDL.LU R226, [R1+0x1a8] ;  /* 0x0001a80001e27983 */ /* 0x000ea80000300800 */
[----:B------:R-:W2:Y:S04]  /*37360*/  LDL.LU R227, [R1+0x1ac] ;  /* 0x0001ac0001e37983 */ /* 0x000ea80000300800 */
[----:B------:R-:W3:Y:S01]  /*37370*/  LDS.128 R24, [R19] ;  /* 0x0000000013187984 */ /* 0x000ee20000000c00 */
[----:B------:R-:W-:Y:S06]  /*37380*/  BAR.SYNC.DEFER_BLOCKING 0x0 ;  /* 0x0000000000007b1d */ /* 0x000fec0000010000 */
[----:B---3--:R-:W-:Y:S04]  /*37390*/  STL.64 [R1+0x4b0], R24 ;  /* 0x0004b01801007387 */ /* 0x008fe80000100a00 */
[----:B------:R-:W-:Y:S04]  /*373a0*/  STL.64 [R1+0x4b8], R26 ;  /* 0x0004b81a01007387 */ /* 0x000fe80000100a00 */
[----:B------:R-:W3:Y:S04]  /*373b0*/  LDL.LU R176, [R1+0x1c0] ;  /* 0x0001c00001b07983 */ /* 0x000ee80000300800 */
[----:B------:R-:W3:Y:S04]  /*373c0*/  LDL.LU R177, [R1+0x1c4] ;  /* 0x0001c40001b17983 */ /* 0x000ee80000300800 */
[----:B------:R-:W3:Y:S04]  /*373d0*/  LDL.LU R178, [R1+0x1c8] ;  /* 0x0001c80001b27983 */ /* 0x000ee80000300800 */
[----:B------:R-:W3:Y:S04]  /*373e0*/  LDL.LU R179, [R1+0x1cc] ;  /* 0x0001cc0001b37983 */ /* 0x000ee80000300800 */
[----:B------:R4:W-:Y:S01]  /*373f0*/  STSM.16.M88.4 [R0], R196 ;  /* 0x000000c400007844 */ /* 0x0009e20000000200 */
[----:B------:R-:W-:Y:S06]  /*37400*/  BAR.SYNC.DEFER_BLOCKING 0x0 ;  /* 0x0000000000007b1d */ /* 0x000fec0000010000 */
[----:B----4-:R-:W4:Y:S04]  /*37410*/  LDL.LU R196, [R1+0x1b0] ;  /* 0x0001b00001c47983 */ /* 0x010f280000300800 */
[----:B------:R-:W4:Y:S04]  /*37420*/  LDL.LU R197, [R1+0x1b4] ;  /* 0x0001b40001c57983 */ /* 0x000f280000300800 */
[----:B------:R-:W4:Y:S04]  /*37430*/  LDL.LU R198, [R1+0x1b8] ;  /* 0x0001b80001c67983 */ /* 0x000f280000300800 */
        /* <DEDUP_REMOVED lines=13> */
[----:B------:R1:W-:Y:S01]  /*37510*/  STSM.16.M88.4 [R0], R200 ;  /* 0x000000c800007844 */ /* 0x0003e20000000200 */
[----:B------:R-:W-:Y:S06]  /*37520*/  BAR.SYNC.DEFER_BLOCKING 0x0 ;  /* 0x0000000000007b1d */ /* 0x000fec0000010000 */
[----:B-1----:R-:W4:Y:S04]  /*37530*/  LDL.LU R200, [R1+0x310] ;  /* 0x0003100001c87983 */ /* 0x002f280000300800 */
[----:B------:R-:W4:Y:S04]  /*37540*/  LDL.LU R201, [R1+0x314] ;  /* 0x0003140001c97983 */ /* 0x000f280000300800 */
[----:B------:R-:W4:Y:S04]  /*37550*/  LDL.LU R202, [R1+0x318] ;  /* 0x0003180001ca7983 */ /* 0x000f280000300800 */
[----:B------:R-:W4:Y:S04]  /*37560*/  LDL.LU R203, [R1+0x31c] ;  /* 0x00031c0001cb7983 */ /* 0x000f280000300800 */
[----:B------:R-:W1:Y:S01]  /*37570*/  LDS.128 R24, [R19] ;  /* 0x0000000013187984 */ /* 0x000e620000000c00 */
[----:B------:R-:W-:Y:S06]  /*37580*/  BAR.SYNC.DEFER_BLOCKING 0x0 ;  /* 0x0000000000007b1d */ /* 0x000fec0000010000 */
[----:B-1----:R-:W-:Y:S04]  /*37590*/  STL.64 [R1+0x4f0], R24 ;  /* 0x0004f01801007387 */ /* 0x002fe80000100a00 */
[----:B------:R-:W-:Y:S04]  /*375a0*/  STL.64 [R1+0x4f8], R26 ;  /* 0x0004f81a01007387 */ /* 0x000fe80000100a00 */
[----:B--2---:R1:W-:Y:S01]  /*375b0*/  STSM.16.M88.4 [R0], R224 ;  /* 0x000000e000007844 */ /* 0x0043e20000000200 */
[----:B------:R-:W-:Y:S06]  /*375c0*/  BAR.SYNC.DEFER_BLOCKING 0x0 ;  /* 0x0000000000007b1d */ /* 0x000fec0000010000 */
[----:B-1----:R-:W2:Y:S04]  /*375d0*/  LDL.LU R224, [R1+0x1f0] ;  /* 0x0001f00001e07983 */ /* 0x002ea80000300800 */
[----:B------:R-:W2:Y:S04]  /*375e0*/  LDL.LU R225, [R1+0x1f4] ;  /* 0x0001f40001e17983 */ /* 0x000ea80000300800 */
[----:B------:R-:W2:Y:S04]  /*375f0*/  LDL.LU R226, [R1+0x1f8] ;  /* 0x0001f80001e27983 */ /* 0x000ea80000300800 */
[----:B------:R-:W1:Y:S01]  /*37600*/  LDS.128 R24, [R19] ;  /* 0x0000000013187984 */ /* 0x000e620000000c00 */
[----:B------:R-:W-:Y:S06]  /*37610*/  BAR.SYNC.DEFER_BLOCKING 0x0 ;  /* 0x0000000000007b1d */ /* 0x000fec0000010000 */
[----:B------:R-:W2:Y:S04]  /*37620*/  LDL.LU R227, [R1+0x1fc] ;  /* 0x0001fc0001e37983 */ /* 0x000ea80000300800 */
[----:B---3--:R-:W-:Y:S04]  /*37630*/  STSM.16.M88.4 [R0], R176 ;  /* 0x000000b000007844 */ /* 0x008fe80000000200 */
[----:B-1----:R-:W-:Y:S04]  /*37640*/  STL.64 [R1+0x4e0], R24 ;  /* 0x0004e01801007387 */ /* 0x002fe80000100a00 */
[----:B------:R-:W-:Y:S01]  /*37650*/  STL.64 [R1+0x4e8], R26 ;  /* 0x0004e81a01007387 */ /* 0x000fe20000100a00 */
[----:B------:R-:W-:Y:S06]  /*37660*/  BAR.SYNC.DEFER_BLOCKING 0x0 ;  /* 0x0000000000007b1d */ /* 0x000fec0000010000 */
[----:B------:R-:W1:Y:S02]  /*37670*/  LDS.128 R24, [R19] ;  /* 0x0000000013187984 */ /* 0x000e640000000c00 */
[----:B------:R-:W-:Y:S06]  /*37680*/  BAR.SYNC.DEFER_BLOCKING 0x0 ;  /* 0x0000000000007b1d */ /* 0x000fec0000010000 */
[----:B----4-:R3:W-:Y:S04]  /*37690*/  STSM.16.M88.4 [R0], R196 ;  /* 0x000000c400007844 */ /* 0x0107e80000000200 */
[----:B-1----:R-:W-:Y:S04]  /*376a0*/  STL.64 [R1+0x1c0], R24 ;  /* 0x0001c01801007387 */ /* 0x002fe80000100a00 */
[----:B------:R-:W-:Y:S01]  /*376b0*/  STL.64 [R1+0x1c8], R26 ;  /* 0x0001c81a01007387 */ /* 0x000fe20000100a00 */
[----:B------:R-:W-:Y:S06]  /*376c0*/  BAR.SYNC.DEFER_BLOCKING 0x0 ;  /* 0x0000000000007b1d */ /* 0x000fec0000010000 */
[----:B---3--:R-:W3:Y:S04]  /*376d0*/  LDL.LU R196, [R1+0x320] ;  /* 0x0003200001c47983 */ /* 0x008ee80000300800 */
[----:B------:R-:W3:Y:S04]  /*376e0*/  LDL.LU R197, [R1+0x324] ;  /* 0x0003240001c57983 */ /* 0x000ee80000300800 */
[----:B------:R-:W3:Y:S04]  /*376f0*/  LDL.LU R198, [R1+0x328] ;  /* 0x0003280001c67983 */ /* 0x000ee80000300800 */
[----:B------:R-:W3:Y:S04]  /*37700*/  LDL.LU R199, [R1+0x32c] ;  /* 0x00032c0001c77983 */ /* 0x000ee80000300800 */
        /* <DEDUP_REMOVED lines=8> */
[----:B------:R-:W-:Y:S04]  /*37790*/  STSM.16.M88.4 [R0], R192 ;  /* 0x000000c000007844 */ /* 0x000fe80000000200 */
[----:B-1----:R-:W-:Y:S04]  /*377a0*/  STL.64 [R1+0x510], R24 ;  /* 0x0005101801007387 */ /* 0x002fe80000100a00 */
[----:B------:R-:W-:Y:S01]  /*377b0*/  STL.64 [R1+0x518], R26 ;  /* 0x0005181a01007387 */ /* 0x000fe20000100a00 */
[----:B------:R-:W-:Y:S06]  /*377c0*/  BAR.SYNC.DEFER_BLOCKING 0x0 ;  /* 0x0000000000007b1d */ /* 0x000fec0000010000 */
[----:B------:R-:W1:Y:S02]  /*377d0*/  LDS.128 R24, [R19] ;  /* 0x0000000013187984 */ /* 0x000e640000000c00 */
[----:B------:R-:W-:Y:S06]  /*377e0*/  BAR.SYNC.DEFER_BLOCKING 0x0 ;  /* 0x0000000000007b1d */ /* 0x000fec0000010000 */
[----:B------:R4:W-:Y:S04]  /*377f0*/  STSM.16.M88.4 [R0], R200 ;  /* 0x000000c800007844 */ /* 0x0009e80000000200 */
[----:B-1----:R-:W-:Y:S04]  /*37800*/  STL.64 [R1+0x1e0], R24 ;  /* 0x0001e01801007387 */ /* 0x002fe80000100a00 */
[----:B------:R-:W-:Y:S01]  /*37810*/  STL.64 [R1+0x1e8], R26 ;  /* 0x0001e81a01007387 */ /* 0x000fe20000100a00 */
        /* <DEDUP_REMOVED lines=13> */
[----:B--2---:R1:W-:Y:S01]  /*378f0*/  STSM.16.M88.4 [R0], R224 ;  /* 0x000000e000007844 */ /* 0x0043e20000000200 */
[----:B------:R-:W-:Y:S06]  /*37900*/  BAR.SYNC.DEFER_BLOCKING 0x0 ;  /* 0x0000000000007b1d */ /* 0x000fec0000010000 */
[----:B-1----:R-:W2:Y:S04]  /*37910*/  LDL.LU R224, [R1+0x340] ;  /* 0x0003400001e07983 */ /* 0x002ea80000300800 */
[----:B------:R-:W2:Y:S04]  /*37920*/  LDL.LU R225, [R1+0x344] ;  /* 0x0003440001e17983 */ /* 0x000ea80000300800 */
[----:B------:R-:W2:Y:S04]  /*37930*/  LDL.LU R226, [R1+0x348] ;  /* 0x0003480001e27983 */ /* 0x000ea80000300800 */
[----:B------:R-:W2:Y:S04]  /*37940*/  LDL.LU R227, [R1+0x34c] ;  /* 0x00034c0001e37983 */ /* 0x000ea80000300800 */
[----:B------:R-:W1:Y:S01]  /*37950*/  LDS.128 R24, [R19] ;  /* 0x0000000013187984 */ /* 0x000e620000000c00 */
[----:B------:R-:W-:Y:S06]  /*37960*/  BAR.SYNC.DEFER_BLOCKING 0x0 ;  /* 0x0000000000007b1d */ /* 0x000fec0000010000 */
[----:B-1----:R-:W-:Y:S04]  /*37970*/  STL.64 [R1+0x1a0], R24 ;  /* 0x0001a01801007387 */ /* 0x002fe80000100a00 */
[----:B------:R-:W-:Y:S04]  /*37980*/  STL.64 [R1+0x1a8], R26 ;  /* 0x0001a81a01007387 */ /* 0x000fe80000100a00 */
        /* <DEDUP_REMOVED lines=8> */
[----:B---3--:R1:W-:Y:S01]  /*37a10*/  STSM.16.M88.4 [R0], R196 ;  /* 0x000000c400007844 */ /* 0x0083e20000000200 */
[----:B------:R-:W-:Y:S06]  /*37a20*/  BAR.SYNC.DEFER_BLOCKING 0x0 ;  /* 0x0000000000007b1d */ /* 0x000fec0000010000 */
[----:B-1----:R-:W3:Y:S04]  /*37a30*/  LDL.LU R196, [R1+0x390] ;  /* 0x0003900001c47983 */ /* 0x002ee80000300800 */
[----:B------:R-:W3:Y:S04]  /*37a40*/  LDL.LU R197, [R1+0x394] ;  /* 0x0003940001c57983 */ /* 0x000ee80000300800 */
[----:B------:R-:W3:Y:S04]  /*37a50*/  LDL.LU R198, [R1+0x398] ;  /* 0x0003980001c67983 */ /* 0x000ee80000300800 */
[----:B------:R-:W3:Y:S04]  /*37a60*/  LDL.LU R199, [R1+0x39c] ;  /* 0x00039c0001c77983 */ /* 0x000ee80000300800 */
[----:B------:R-:W1:Y:S01]  /*37a70*/  LDS.128 R24, [R19] ;  /* 0x0000000013187984 */ /* 0x000e620000000c00 */
[----:B------:R-:W-:Y:S06]  /*37a80*/  BAR.SYNC.DEFER_BLOCKING 0x0 ;  /* 0x0000000000007b1d */ /* 0x000fec0000010000 */
[----:B-1----:R-:W-:Y:S04]  /*37a90*/  STL.64 [R1+0x320], R24 ;  /* 0x0003201801007387 */ /* 0x002fe80000100a00 */
[----:B------:R-:W-:Y:S04]  /*37aa0*/  STL.64 [R1+0x328], R26 ;  /* 0x0003281a01007387 */ /* 0x000fe80000100a00 */
[----:B----4-:R1:W-:Y:S01]  /*37ab0*/  STSM.16.M88.4 [R0], R200 ;  /* 0x000000c800007844 */ /* 0x0103e20000000200 */
[----:B------:R-:W-:Y:S06]  /*37ac0*/  BAR.SYNC.DEFER_BLOCKING 0x0 ;  /* 0x0000000000007b1d */ /* 0x000fec0000010000 */
[----:B-1----:R-:W4:Y:S04]  /*37ad0*/  LDL.LU R200, [R1+0x380] ;  /* 0x0003800001c87983 */ /* 0x002f280000300800 */
[----:B------:R-:W4:Y:S04]  /*37ae0*/  LDL.LU R201, [R1+0x384] ;  /* 0x0003840001c97983 */ /* 0x000f280000300800 */
[----:B------:R-:W4:Y:S04]  /*37af0*/  LDL.LU R202, [R1+0x388] ;  /* 0x0003880001ca7983 */ /* 0x000f280000300800 */
[----:B------:R-:W1:Y:S04]  /*37b00*/  LDS.128 R24, [R19] ;  /* 0x0000000013187984 */ /* 0x000e680000000c00 */
[----:B------:R-:W4:Y:S01]  /*37b10*/  LDL.LU R203, [R1+0x38c] ;  /* 0x00038c0001cb7983 */ /* 0x000f220000300800 */
[----:B------:R-:W-:Y:S06]  /*37b20*/  BAR.SYNC.DEFER_BLOCKING 0x0 ;  /* 0x0000000000007b1d */ /* 0x000fec0000010000 */
[----:B------:R-:W-:Y:S04]  /*37b30*/  STSM.16.M88.4 [R0], R176 ;  /* 0x000000b000007844 */ /* 0x000fe80000000200 */
[----:B-1----:R-:W-:Y:S04]  /*37b40*/  STL.64 [R1+0x310], R24 ;  /* 0x0003101801007387 */ /* 0x002fe80000100a00 */
[----:B------:R-:W-:Y:S01]  /*37b50*/  STL.64 [R1+0x318], R26 ;  /* 0x0003181a01007387 */ /* 0x000fe20000100a00 */
[----:B------:R-:W-:Y:S06]  /*37b60*/  BAR.SYNC.DEFER_BLOCKING 0x0 ;  /* 0x0000000000007b1d */ /* 0x000fec0000010000 */
[----:B------:R-:W1:Y:S02]  /*37b70*/  LDS.128 R24, [R19] ;  /* 0x0000000013187984 */ /* 0x000e640000000c00 */
[----:B------:R-:W-:Y:S06]  /*37b80*/  BAR.SYNC.DEFER_BLOCKING 0x0 ;  /* 0x0000000000007b1d */ /* 0x000fec0000010000 */
[----:B--2---:R2:W-:Y:S04]  /*37b90*/  STSM.16.M88.4 [R0], R224 ;  /* 0x000000e000007844 */ /* 0x0045e80000000200 */
[----:B-1----:R-:W-:Y:S04]  /*37ba0*/  STL.64 [R1+0x350], R24 ;  /* 0x0003501801007387 */ /* 0x002fe80000100a00 */
[----:B------:R-:W-:Y:S01]  /*37bb0*/  STL.64 [R1+0x358], R26 ;  /* 0x0003581a01007387 */ /* 0x000fe20000100a00 */
[----:B------:R-:W-:Y:S06]  /*37bc0*/  BAR.SYNC.DEFER_BLOCKING 0x0 ;  /* 0x0000000000007b1d */ /* 0x000fec0000010000 */
[----:B--2---:R-:W2:Y:S04]  /*37bd0*/  LDL.LU R224, [R1+0x3a0] ;  /* 0x0003a00001e07983 */ /* 0x004ea80000300800 */
        /* <DEDUP_REMOVED lines=8> */
[----:B------:R-:W2:Y:S04]  /*37c60*/  LDL.LU R227, [R1+0x3ac] ;  /* 0x0003ac0001e37983 */ /* 0x000ea80000300800 */
        /* <DEDUP_REMOVED lines=8> */
[----:B---3--:R3:W-:Y:S04]  /*37cf0*/  STSM.16.M88.4 [R0], R196 ;  /* 0x000000c400007844 */ /* 0x0087e80000000200 */
        /* <DEDUP_REMOVED lines=9> */
[----:B----4-:R4:W-:Y:S02]  /*37d90*/  STSM.16.M88.4 [R0], R200 ;  /* 0x000000c800007844 */ /* 0x0109e40000000200 */
[----:B------:R-:W-:Y:S06]  /*37da0*/  BAR.SYNC.DEFER_BLOCKING 0x0 ;  /* 0x0000000000007b1d */ /* 0x000fec0000010000 */
[----:B-1----:R-:W-:Y:S04]  /*37db0*/  STL.64 [R1+0x1f0], R24 ;  /* 0x0001f01801007387 */ /* 0x002fe80000100a00 */
[----:B------:R-:W-:Y:S04]  /*37dc0*/  STL.64 [R1+0x1f8], R26 ;  /* 0x0001f81a01007387 */ /* 0x000fe80000100a00 */
[----:B----4-:R-:W4:Y:S04]  /*37dd0*/  LDL.LU R200, [R1+0x3d0] ;  /* 0x0003d00001c87983 */ /* 0x010f280000300800 */
[----:B------:R-:W4:Y:S04]  /*37de0*/  LDL.LU R201, [R1+0x3d4] ;  /* 0x0003d40001c97983 */ /* 0x000f280000300800 */
[----:B------:R-:W4:Y:S04]  /*37df0*/  LDL.LU R202, [R1+0x3d8] ;  /* 0x0003d80001ca7983 */ /* 0x000f280000300800 */
[----:B------:R-:W4:Y:S04]  /*37e00*/  LDL.LU R203, [R1+0x3dc] ;  /* 0x0003dc0001cb7983 */ /* 0x000f280000300800 */
[----:B------:R-:W4:Y:S04]  /*37e10*/  LDL.LU R172, [R1+0x3c0] ;  /* 0x0003c00001ac7983 */ /* 0x000f280000300800 */
        /* <DEDUP_REMOVED lines=30> */
[----:B------:R-:W-:Y:S01]  /*38000*/  LDS.128 R36, [R19] ;  /* 0x0000000013247984 */ /* 0x000fe20000000c00 */
[----:B------:R-:W-:Y:S06]  /*38010*/  BAR.SYNC.DEFER_BLOCKING 0x0 ;  /* 0x0000000000007b1d */ /* 0x000fec0000010000 */
[----:B----4-:R-:W-:Y:S02]  /*38020*/  STSM.16.M88.4 [R0], R172 ;  /* 0x000000ac00007844 */ /* 0x010fe40000000200 */
[----:B------:R-:W-:Y:S06]  /*38030*/  BAR.SYNC.DEFER_BLOCKING 0x0 ;  /* 0x0000000000007b1d */ /* 0x000fec0000010000 */
[----:B------:R-:W-:Y:S02]  /*38040*/  LDS.128 R40, [R19] ;  /* 0x0000000013287984 */ /* 0x000fe40000000c00 */
[----:B------:R-:W-:Y:S06]  /*38050*/  BAR.SYNC.DEFER_BLOCKING 0x0 ;  /* 0x0000000000007b1d */ /* 0x000fec0000010000 */
[----:B------:R1:W-:Y:S02]  /*38060*/  STSM.16.M88.4 [R0], R200 ;  /* 0x000000c800007844 */ /* 0x0003e40000000200 */
[----:B------:R-:W-:Y:S06]  /*38070*/  BAR.SYNC.DEFER_BLOCKING 0x0 ;  /* 0x0000000000007b1d */ /* 0x000fec0000010000 */
[----:B-1----:R-:W4:Y:S04]  /*38080*/  LDL.LU R200, [R1+0x570] ;  /* 0x0005700001c87983 */ /* 0x002f280000300800 */
[----:B------:R-:W4:Y:S04]  /*38090*/  LDL.LU R201, [R1+0x574] ;  /* 0x0005740001c97983 */ /* 0x000f280000300800 */
[----:B------:R-:W4:Y:S04]  /*380a0*/  LDL.LU R202, [R1+0x578] ;  /* 0x0005780001ca7983 */ /* 0x000f280000300800 */
[----:B------:R-:W4:Y:S04]  /*380b0*/  LDL.LU R203, [R1+0x57c] ;  /* 0x00057c0001cb7983 */ /* 0x000f280000300800 */
[----:B------:R-:W-:Y:S01]  /*380c0*/  LDS.128 R44, [R19] ;  /* 0x00000000132c7984 */ /* 0x000fe20000000c00 */
[----:B------:R-:W-:Y:S06]  /*380d0*/  BAR.SYNC.DEFER_BLOCKING 0x0 ;  /* 0x0000000000007b1d */ /* 0x000fec0000010000 */
[----:B------:R-:W-:Y:S02]  /*380e0*/  STSM.16.M88.4 [R0], R176 ;  /* 0x000000b000007844 */ /* 0x000fe40000000200 */
[----:B------:R-:W-:Y:S06]  /*380f0*/  BAR.SYNC.DEFER_BLOCKING 0x0 ;  /* 0x0000000000007b1d */ /* 0x000fec0000010000 */
[----:B------:R-:W-:Y:S02]  /*38100*/  LDS.128 R48, [R19] ;  /* 0x0000000013307984 */ /* 0x000fe40000000c00 */
[----:B------:R-:W-:Y:S06]  /*38110*/  BAR.SYNC.DEFER_BLOCKING 0x0 ;  /* 0x0000000000007b1d */ /* 0x000fec0000010000 */
[----:B--2---:R1:W-:Y:S02]  /*38120*/  STSM.16.M88.4 [R0], R224 ;  /* 0x000000e000007844 */ /* 0x0043e40000000200 */
[----:B------:R-:W-:Y:S06]  /*38130*/  BAR.SYNC.DEFER_BLOCKING 0x0 ;  /* 0x0000000000007b1d */ /* 0x000fec0000010000 */
[----:B-1----:R-:W2:Y:S04]  /*38140*/  LDL.LU R224, [R1+0x580] ;  /* 0x0005800001e07983 */ /* 0x002ea80000300800 */
[----:B------:R-:W2:Y:S04]  /*38150*/  LDL.LU R225, [R1+0x584] ;  /* 0x0005840001e17983 */ /* 0x000ea80000300800 */
[----:B------:R-:W2:Y:S04]  /*38160*/  LDL.LU R226, [R1+0x588] ;  /* 0x0005880001e27983 */ /* 0x000ea80000300800 */
[----:B------:R-:W2:Y:S04]  /*38170*/  LDL.LU R227, [R1+0x58c] ;  /* 0x00058c0001e37983 */ /* 0x000ea80000300800 */
[----:B------:R-:W-:Y:S01]  /*38180*/  LDS.128 R52, [R19] ;  /* 0x0000000013347984 */ /* 0x000fe20000000c00 */
[----:B------:R-:W-:Y:S06]  /*38190*/  BAR.SYNC.DEFER_BLOCKING 0x0 ;  /* 0x0000000000007b1d */ /* 0x000fec0000010000 */
[----:B------:R-:W2:Y:S04]  /*381a0*/  LDL.LU R172, [R1+0x590] ;  /* 0x0005900001ac7983 */ /* 0x000ea80000300800 */
[----:B------:R-:W2:Y:S04]  /*381b0*/  LDL.LU R173, [R1+0x594] ;  /* 0x0005940001ad7983 */ /* 0x000ea80000300800 */
[----:B------:R-:W2:Y:S04]  /*381c0*/  LDL.LU R174, [R1+0x598] ;  /* 0x0005980001ae7983 */ /* 0x000ea80000300800 */
[----:B------:R-:W2:Y:S04]  /*381d0*/  LDL.LU R175, [R1+0x59c] ;  /* 0x00059c0001af7983 */ /* 0x000ea80000300800 */
[----:B------:R-:W-:Y:S01]  /*381e0*/  STSM.16.M88.4 [R0], R192 ;  /* 0x000000c000007844 */ /* 0x000fe20000000200 */
[----:B------:R-:W-:Y:S06]  /*381f0*/  BAR.SYNC.DEFER_BLOCKING 0x0 ;  /* 0x0000000000007b1d */ /* 0x000fec0000010000 */
[----:B------:R-:W-:Y:S02]  /*38200*/  LDS.128 R56, [R19] ;  /* 0x0000000013387984 */ /* 0x000fe40000000c00 */
[----:B------:R-:W-:Y:S06]  /*38210*/  BAR.SYNC.DEFER_BLOCKING 0x0 ;  /* 0x0000000000007b1d */ /* 0x000fec0000010000 */
[----:B---3--:R1:W-:Y:S02]  /*38220*/  STSM.16.M88.4 [R0], R196 ;  /* 0x000000c400007844 */ /* 0x0083e40000000200 */
[----:B------:R-:W-:Y:S06]  /*38230*/  BAR.SYNC.DEFER_BLOCKING 0x0 ;  /* 0x0000000000007b1d */ /* 0x000fec0000010000 */
[----:B-1----:R-:W3:Y:S04]  /*38240*/  LDL.LU R196, [R1+0x5a0] ;  /* 0x0005a00001c47983 */ /* 0x002ee80000300800 */
[----:B------:R-:W3:Y:S04]  /*38250*/  LDL.LU R197, [R1+0x5a4] ;  /* 0x0005a40001c57983 */ /* 0x000ee80000300800 */
[----:B------:R-:W3:Y:S04]  /*38260*/  LDL.LU R198, [R1+0x5a8] ;  /* 0x0005a80001c67983 */ /* 0x000ee80000300800 */
[----:B------:R-:W3:Y:S04]  /*38270*/  LDL.LU R199, [R1+0x5ac] ;  /* 0x0005ac0001c77983 */ /* 0x000ee80000300800 */
[----:B------:R-:W3:Y:S04]  /*38280*/  LDL.LU R176, [R1+0x5b0] ;  /* 0x0005b00001b07983 */ /* 0x000ee80000300800 */
[----:B------:R-:W3:Y:S04]  /*38290*/  LDL.LU R177, [R1+0x5b4] ;  /* 0x0005b40001b17983 */ /* 0x000ee80000300800 */
[----:B------:R-:W3:Y:S04]  /*382a0*/  LDL.LU R178, [R1+0x5b8] ;  /* 0x0005b80001b27983 */ /* 0x000ee80000300800 */
[----:B------:R-:W3:Y:S04]  /*382b0*/  LDL.LU R179, [R1+0x5bc] ;  /* 0x0005bc0001b37983 */ /* 0x000ee80000300800 */
[----:B------:R-:W-:Y:S01]  /*382c0*/  LDS.128 R60, [R19] ;  /* 0x00000000133c7984 */ /* 0x000fe20000000c00 */
[----:B------:R-:W-:Y:S06]  /*382d0*/  BAR.SYNC.DEFER_BLOCKING 0x0 ;  /* 0x0000000000007b1d */ /* 0x000fec0000010000 */
[----:B----4-:R1:W-:Y:S02]  /*382e0*/  STSM.16.M88.4 [R0], R200 ;  /* 0x000000c800007844 */ /* 0x0103e40000000200 */
[----:B------:R-:W-:Y:S06]  /*382f0*/  BAR.SYNC.DEFER_BLOCKING 0x0 ;  /* 0x0000000000007b1d */ /* 0x000fec0000010000 */
        /* <DEDUP_REMOVED lines=8> */
[----:B------:R-:W-:Y:S01]  /*38380*/  LDS.128 R64, [R19] ;  /* 0x0000000013407984 */ /* 0x000fe20000000c00 */
        /* <DEDUP_REMOVED lines=9> */
[----:B------:R-:W-:Y:S02]  /*38420*/  STSM.16.M88.4 [R0], R172 ;  /* 0x000000ac00007844 */ /* 0x000fe40000000200 */
        /* <DEDUP_REMOVED lines=9> */
[----:B------:R-:W-:Y:S01]  /*384c0*/  LDS.128 R76, [R19] ;  /* 0x00000000134c7984 */ /* 0x000fe20000000c00 */
[----:B------:R-:W-:Y:S06]  /*384d0*/  BAR.SYNC.DEFER_BLOCKING 0x0 ;  /* 0x0000000000007b1d */ /* 0x000fec0000010000 */
[----:B------:R-:W-:Y:S02]  /*384e0*/  STSM.16.M88.4 [R0], R176 ;  /* 0x000000b000007844 */ /* 0x000fe40000000200 */
[----:B------:R-:W-:Y:S06]  /*384f0*/  BAR.SYNC.DEFER_BLOCKING 0x0 ;  /* 0x0000000000007b1d */ /* 0x000fec0000010000 */
[----:B------:R-:W-:Y:S02]  /*38500*/  LDS.128 R80, [R19] ;  /* 0x0000000013507984 */ /* 0x000fe40000000c00 */
[----:B------:R-:W-:Y:S06]  /*38510*/  BAR.SYNC.DEFER_BLOCKING 0x0 ;  /* 0x0000000000007b1d */ /* 0x000fec0000010000 */
[----:B----4-:R1:W-:Y:S02]  /*38520*/  STSM.16.M88.4 [R0], R200 ;  /* 0x000000c800007844 */ /* 0x0103e40000000200 */
[----:B------:R-:W-:Y:S06]  /*38530*/  BAR.SYNC.DEFER_BLOCKING 0x0 ;  /* 0x0000000000007b1d */ /* 0x000fec0000010000 */
[----:B-1----:R-:W4:Y:S04]  /*38540*/  LDL.LU R200, [R1+0x780] ;  /* 0x0007800001c87983 */ /* 0x002f280000300800 */
[----:B------:R-:W4:Y:S04]  /*38550*/  LDL.LU R201, [R1+0x784] ;  /* 0x0007840001c97983 */ /* 0x000f280000300800 */
[----:B------:R-:W4:Y:S04]  /*38560*/  LDL.LU R202, [R1+0x788] ;  /* 0x0007880001ca7983 */ /* 0x000f280000300800 */
[----:B------:R-:W4:Y:S04]  /*38570*/  LDL.LU R203, [R1+0x78c] ;  /* 0x00078c0001cb7983 */ /* 0x000f280000300800 */
[----:B------:R-:W-:Y:S01]  /*38580*/  LDS.128 R84, [R19] ;  /* 0x0000000013547984 */ /* 0x000fe20000000c00 */
[----:B------:R-:W-:Y:S06]  /*38590*/  BAR.SYNC.DEFER_BLOCKING 0x0 ;  /* 0x0000000000007b1d */ /* 0x000fec0000010000 */
[----:B------:R-:W4:Y:S04]  /*385a0*/  LDL.LU R172, [R1+0x790] ;  /* 0x0007900001ac7983 */ /* 0x000f280000300800 */
[----:B------:R-:W4:Y:S04]  /*385b0*/  LDL.LU R173, [R1+0x794] ;  /* 0x0007940001ad7983 */ /* 0x000f280000300800 */
[----:B------:R-:W4:Y:S04]  /*385c0*/  LDL.LU R174, [R1+0x798] ;  /* 0x0007980001ae7983 */ /* 0x000f280000300800 */
[----:B------:R-:W4:Y:S04]  /*385d0*/  LDL.LU R175, [R1+0x79c] ;  /* 0x00079c0001af7983 */ /* 0x000f280000300800 */
[----:B------:R-:W-:Y:S01]  /*385e0*/  STSM.16.M88.4 [R0], R192 ;  /* 0x000000c000007844 */ /* 0x000fe20000000200 */
        /* <DEDUP_REMOVED lines=9> */
[----:B------:R-:W2:Y:S04]  /*38680*/  LDL.LU R176, [R1+0x7b0] ;  /* 0x0007b00001b07983 */ /* 0x000ea80000300800 */
[----:B------:R-:W2:Y:S04]  /*38690*/  LDL.LU R177, [R1+0x7b4] ;  /* 0x0007b40001b17983 */ /* 0x000ea80000300800 */
[----:B------:R-:W2:Y:S04]  /*386a0*/  LDL.LU R178, [R1+0x7b8] ;  /* 0x0007b80001b27983 */ /* 0x000ea80000300800 */
[----:B------:R-:W2:Y:S04]  /*386b0*/  LDL.LU R179, [R1+0x7bc] ;  /* 0x0007bc0001b37983 */ /* 0x000ea80000300800 */
[----:B------:R-:W-:Y:S01]  /*386c0*/  LDS.128 R92, [R19] ;  /* 0x00000000135c7984 */ /* 0x000fe20000000c00 */
        /* <DEDUP_REMOVED lines=45> */
[----:B------:R-:W3:Y:S04]  /*389a0*/  LDL.LU R172, [R1+0x9b0] ;  /* 0x0009b00001ac7983 */ /* 0x000ee80000300800 */
[----:B------:R-:W3:Y:S04]  /*389b0*/  LDL.LU R173, [R1+0x9b4] ;  /* 0x0009b40001ad7983 */ /* 0x000ee80000300800 */
[----:B------:R-:W3:Y:S04]  /*389c0*/  LDL.LU R174, [R1+0x9b8] ;  /* 0x0009b80001ae7983 */ /* 0x000ee80000300800 */
[----:B------:R-:W3:Y:S04]  /*389d0*/  LDL.LU R175, [R1+0x9bc] ;  /* 0x0009bc0001af7983 */ /* 0x000ee80000300800 */
[----:B------:R-:W-:Y:S01]  /*389e0*/  STSM.16.M88.4 [R0], R192 ;  /* 0x000000c000007844 */ /* 0x000fe20000000200 */
        /* <DEDUP_REMOVED lines=32> */
[----:B------:R-:W-:Y:S01]  /*38bf0*/  LDS.128 R132, [R19] ;  /* 0x0000000013847984 */ /* 0x000fe20000000c00 */
[----:B------:R-:W-:Y:S06]  /*38c00*/  BAR.SYNC.DEFER_BLOCKING 0x0 ;  /* 0x0000000000007b1d */ /* 0x000fec0000010000 */
        /* <DEDUP_REMOVED lines=10> */
[----:B------:R-:W-:Y:S01]  /*38cb0*/  LDS.128 R140, [R19] ;  /* 0x00000000138c7984 */ /* 0x000fe20000000c00 */
[----:B------:R-:W-:Y:S06]  /*38cc0*/  BAR.SYNC.DEFER_BLOCKING 0x0 ;  /* 0x0000000000007b1d */ /* 0x000fec0000010000 */
        /* <DEDUP_REMOVED lines=17> */
[----:B------:R1:W-:Y:S02]  /*38de0*/  STSM.16.M88.4 [R0], R192 ;  /* 0x000000c000007844 */ /* 0x0003e40000000200 */
        /* <DEDUP_REMOVED lines=39> */
[----:B------:R1:W-:Y:S02]  /*39060*/  STSM.16.M88.4 [R0], R192 ;  /* 0x000000c000007844 */ /* 0x0003e40000000200 */
[----:B------:R-:W-:Y:S06]  /*39070*/  BAR.SYNC.DEFER_BLOCKING 0x0 ;  /* 0x0000000000007b1d */ /* 0x000fec0000010000 */
[----:B-1----:R-:W2:Y:S04]  /*39080*/  LDL.LU R192, [R1+0xe10] ;  /* 0x000e100001c07983 */ /* 0x002ea80000300800 */
[----:B------:R-:W2:Y:S04]  /*39090*/  LDL.LU R193, [R1+0xe14] ;  /* 0x000e140001c17983 */ /* 0x000ea80000300800 */
[----:B------:R-:W2:Y:S04]  /*390a0*/  LDL.LU R194, [R1+0xe18] ;  /* 0x000e180001c27983 */ /* 0x000ea80000300800 */
[----:B------:R-:W-:Y:S01]  /*390b0*/  LDS.128 R172, [R19] ;  /* 0x0000000013ac7984 */ /* 0x000fe20000000c00 */
[----:B------:R-:W-:Y:S06]  /*390c0*/  BAR.SYNC.DEFER_BLOCKING 0x0 ;  /* 0x0000000000007b1d */ /* 0x000fec0000010000 */
        /* <DEDUP_REMOVED lines=49> */
[----:B---3--:R-:W-:Y:S02]  /*393e0*/  STSM.16.M88.4 [R0], R196 ;  /* 0x000000c400007844 */ /* 0x008fe40000000200 */
[----:B------:R-:W-:Y:S06]  /*393f0*/  BAR.SYNC.DEFER_BLOCKING 0x0 ;  /* 0x0000000000007b1d */ /* 0x000fec0000010000 */
[----:B------:R-:W-:Y:S02]  /*39400*/  LDS.128 R196, [R19] ;  /* 0x0000000013c47984 */ /* 0x000fe40000000c00 */
[----:B------:R-:W-:Y:S06]  /*39410*/  BAR.SYNC.DEFER_BLOCKING 0x0 ;  /* 0x0000000000007b1d */ /* 0x000fec0000010000 */
[----:B----4-:R-:W-:Y:S02]  /*39420*/  STSM.16.M88.4 [R0], R200 ;  /* 0x000000c800007844 */ /* 0x010fe40000000200 */
        /* <DEDUP_REMOVED lines=17> */
[----:B-1----:R-:W3:Y:S04]  /*39540*/  LDL.LU R248, [R1+0xea0] ;  /* 0x000ea00001f87983 */ /* 0x002ee80000300800 */
[----:B------:R-:W3:Y:S04]  /*39550*/  LDL.LU R249, [R1+0xea4] ;  /* 0x000ea40001f97983 */ /* 0x000ee80000300800 */
[----:B------:R-:W3:Y:S04]  /*39560*/  LDL.LU R250, [R1+0xea8] ;  /* 0x000ea80001fa7983 */ /* 0x000ee80000300800 */
[----:B------:R-:W3:Y:S04]  /*39570*/  LDL.LU R251, [R1+0xeac] ;  /* 0x000eac0001fb7983 */ /* 0x000ee80000300800 */
[----:B------:R-:W-:Y:S01]  /*39580*/  LDS.128 R212, [R19] ;  /* 0x0000000013d47984 */ /* 0x000fe20000000c00 */
[----:B------:R-:W-:Y:S06]  /*39590*/  BAR.SYNC.DEFER_BLOCKING 0x0 ;  /* 0x0000000000007b1d */ /* 0x000fec0000010000 */
[----:B------:R1:W-:Y:S02]  /*395a0*/  STSM.16.M88.4 [R0], R24 ;  /* 0x0000001800007844 */ /* 0x0003e40000000200 */
[----:B------:R-:W-:Y:S06]  /*395b0*/  BAR.SYNC.DEFER_BLOCKING 0x0 ;  /* 0x0000000000007b1d */ /* 0x000fec0000010000 */
[----:B-1----:R-:W4:Y:S04]  /*395c0*/  LDL.LU R24, [R1+0xeb0] ;  /* 0x000eb00001187983 */ /* 0x002f280000300800 */
[----:B------:R-:W4:Y:S04]  /*395d0*/  LDL.LU R25, [R1+0xeb4] ;  /* 0x000eb40001197983 */ /* 0x000f280000300800 */
[----:B------:R-:W4:Y:S04]  /*395e0*/  LDL.LU R26, [R1+0xeb8] ;  /* 0x000eb800011a7983 */ /* 0x000f280000300800 */
[----:B------:R-:W-:Y:S01]  /*395f0*/  LDS.128 R216, [R19] ;  /* 0x0000000013d87984 */ /* 0x000fe20000000c00 */
[----:B------:R-:W-:Y:S06]  /*39600*/  BAR.SYNC.DEFER_BLOCKING 0x0 ;  /* 0x0000000000007b1d */ /* 0x000fec0000010000 */
[----:B------:R-:W4:Y:S04]  /*39610*/  LDL.LU R27, [R1+0xebc] ;  /* 0x000ebc00011b7983 */ /* 0x000f280000300800 */
[----:B------:R1:W-:Y:S01]  /*39620*/  STSM.16.M88.4 [R0], R240 ;  /* 0x000000f000007844 */ /* 0x0003e20000000200 */
[----:B------:R-:W-:Y:S06]  /*39630*/  BAR.SYNC.DEFER_BLOCKING 0x0 ;  /* 0x0000000000007b1d */ /* 0x000fec0000010000 */
[----:B-1----:R-:W4:Y:S04]  /*39640*/  LDL.LU R240, [R1+0xec0] ;  /* 0x000ec00001f07983 */ /* 0x002f280000300800 */
[----:B------:R-:W4:Y:S04]  /*39650*/  LDL.LU R241, [R1+0xec4] ;  /* 0x000ec40001f17983 */ /* 0x000f280000300800 */
[----:B------:R-:W4:Y:S04]  /*39660*/  LDL.LU R242, [R1+0xec8] ;  /* 0x000ec80001f27983 */ /* 0x000f280000300800 */
[----:B------:R-:W-:Y:S01]  /*39670*/  LDS.128 R220, [R19] ;  /* 0x0000000013dc7984 */ /* 0x000fe20000000c00 */
[----:B------:R-:W-:Y:S06]  /*39680*/  BAR.SYNC.DEFER_BLOCKING 0x0 ;  /* 0x0000000000007b1d */ /* 0x000fec0000010000 */
[----:B------:R-:W4:Y:S04]  /*39690*/  LDL.LU R243, [R1+0xecc] ;  /* 0x000ecc0001f37983 */ /* 0x000f280000300800 */
[----:B--2---:R-:W-:Y:S01]  /*396a0*/  STSM.16.M88.4 [R0], R224 ;  /* 0x000000e000007844 */ /* 0x004fe20000000200 */
[----:B------:R-:W-:Y:S06]  /*396b0*/  BAR.SYNC.DEFER_BLOCKING 0x0 ;  /* 0x0000000000007b1d */ /* 0x000fec0000010000 */
[----:B------:R1:W2:Y:S02]  /*396c0*/  LDS.128 R224, [R19] ;  /* 0x0000000013e07984 */ /* 0x0002a40000000c00 */
[----:B------:R-:W-:Y:S01]  /*396d0*/  BAR.SYNC.DEFER_BLOCKING 0x0 ;  /* 0x0000000000007b1d */ /* 0x000fe20000010000 */
[----:B------:R-:W-:-:S02]  /*396e0*/  IMAD R15, R16, R232, RZ ;  /* 0x000000e8100f7224 */ /* 0x000fc400078e02ff */
[----:B0-----:R-:W-:Y:S02]  /*396f0*/  IMAD.MOV.U32 R10, RZ, RZ, R7 ;  /* 0x000000ffff0a7224 */ /* 0x001fe400078e0007 */
[----:B------:R-:W-:-:S03]  /*39700*/  IMAD.MOV.U32 R35, RZ, RZ, R6 ;  /* 0x000000ffff237224 */ /* 0x000fc600078e0006 */
[----:B------:R-:W0:Y:S08]  /*39710*/  LDC R7, c[0x0][0x228] ;  /* 0x00008a00ff077b82 */ /* 0x000e300000000800 */
[----:B------:R-:W0:Y:S08]  /*39720*/  LDC R6, c[0x0][0x228] ;  /* 0x00008a00ff067b82 */ /* 0x000e300000000800 */
[----:B-1----:R-:W1:Y:S01]  /*39730*/  LDC.64 R18, c[0x0][0x220] ;  /* 0x00008800ff127b82 */ /* 0x002e620000000a00 */
[----:B--2---:R2:W-:Y:S04]  /*39740*/  STL [R1+0x1c98], R227 ;  /* 0x001c98e301007387 */ /* 0x0045e80000100800 */
[----:B--2---:R-:W2:Y:S04]  /*39750*/  LDL.LU R227, [R1+0x508] ;  /* 0x0005080001e37983 */ /* 0x004ea80000300800 */
[----:B---3--:R3:W-:Y:S01]  /*39760*/  STSM.16.M88.4 [R0], R248 ;  /* 0x000000f800007844 */ /* 0x0087e20000000200 */
[----:B------:R-:W-:Y:S06]  /*39770*/  BAR.SYNC.DEFER_BLOCKING 0x0 ;  /* 0x0000000000007b1d */ /* 0x000fec0000010000 */
[----:B---3--:R-:W3:Y:S04]  /*39780*/  LDL.LU R249, [R1+0x150] ;  /* 0x0001500001f97983 */ /* 0x008ee80000300800 */
[----:B------:R-:W3:Y:S04]  /*39790*/  LDL.LU R248, [R1+0x140] ;  /* 0x0001400001f87983 */ /* 0x000ee80000300800 */
[----:B------:R-:W3:Y:S04]  /*397a0*/  LDL.LU R251, [R1+0x130] ;  /* 0x0001300001fb7983 */ /* 0x000ee80000300800 */
[----:B--2---:R-:W2:Y:S01]  /*397b0*/  LDS.128 R228, [R227] ;  /* 0x00000000e3e47984 */ /* 0x004ea20000000c00 */
[----:B------:R-:W-:Y:S06]  /*397c0*/  BAR.SYNC.DEFER_BLOCKING 0x0 ;  /* 0x0000000000007b1d */ /* 0x000fec0000010000 */
[----:B----4-:R4:W-:Y:S02]  /*397d0*/  STSM.16.M88.4 [R0], R24 ;  /* 0x0000001800007844 */ /* 0x0109e40000000200 */
[----:B------:R-:W-:Y:S01]  /*397e0*/  BAR.SYNC.DEFER_BLOCKING 0x0 ;  /* 0x0000000000007b1d */ /* 0x000fe20000010000 */
[----:B----4-:R-:W-:Y:S01]  /*397f0*/  IMAD.WIDE R24, R15, 0x2, R2 ;  /* 0x000000020f187825 */ /* 0x010fe200078e0202 */
[----:B------:R-:W-:-:S06]  /*39800*/  ISETP.GE.AND P1, PT, R16, R10, PT ;  /* 0x0000000a1000720c */ /* 0x000fcc0003f26270 */
[----:B------:R-:W4:Y:S01]  /*39810*/  LDC R26, c[0x0][0x228] ;  /* 0x00008a00ff1a7b82 */ /* 0x000f220000000800 */
[----:B---3--:R-:W-:Y:S01]  /*39820*/  PRMT R237, R249, 0x7632, R237 ;  /* 0x00007632f9ed7816 */ /* 0x008fe200000000ed */
[----:B------:R-:W-:Y:S01]  /*39830*/  IMAD R252, R14, 0x80, R252 ;  /* 0x000000800efc7824 */ /* 0x000fe200078e02fc */
[----:B------:R-:W3:Y:S05]  /*39840*/  LDS.128 R232, [R227] ;  /* 0x00000000e3e87984 */ /* 0x000eea0000000c00 */
[----:B------:R-:W-:Y:S01]  /*39850*/  BAR.SYNC.DEFER_BLOCKING 0x0 ;  /* 0x0000000000007b1d */ /* 0x000fe20000010000 */
[----:B0-----:R-:W-:Y:S02]  /*39860*/  ISETP.LT.AND P3, PT, R22, R7, !P1 ;  /* 0x000000071600720c */ /* 0x001fe40004f61270 */
[----:B------:R-:W-:-:S05]  /*39870*/  ISETP.LT.AND P4, PT, R21, R6, !P1 ;  /* 0x000000061500720c */ /* 0x000fca0004f81270 */
[----:B------:R-:W0:Y:S08]  /*39880*/  LDC.64 R6, c[0x0][0x228] ;  /* 0x00008a00ff067b82 */ /* 0x000e300000000a00 */
[----:B------:R-:W2:Y:S08]  /*39890*/  LDC R27, c[0x0][0x248] ;  /* 0x00009200ff1b7b82 */ /* 0x000eb00000000800 */
[----:B------:R-:W3:Y:S01]  /*398a0*/  LDC R14, c[0x0][0x228] ;  /* 0x00008a00ff0e7b82 */ /* 0x000ee20000000800 */
[----:B------:R4:W-:Y:S07]  /*398b0*/  STSM.16.M88.4 [R0], R240 ;  /* 0x000000f000007844 */ /* 0x0009ee0000000200 */
[----:B------:R-:W-:Y:S01]  /*398c0*/  BAR.SYNC.DEFER_BLOCKING 0x0 ;  /* 0x0000000000007b1d */ /* 0x000fe20000010000 */
[----:B-1----:R-:W-:-:S02]  /*398d0*/  LEA R18, P2, R252, R18, 0x1 ;  /* 0x00000012fc127211 */ /* 0x002fc400078408ff */
[----:B------:R-:W-:-:S05]  /*398e0*/  ISETP.LT.AND P1, PT, R20, R23, !P1 ;  /* 0x000000171400720c */ /* 0x000fca0004f21270 */
[----:B----4-:R-:W1:Y:S01]  /*398f0*/  LDC R240, c[0x0][0x228] ;  /* 0x00008a00fff07b82 */ /* 0x010e620000000800 */
[----:B------:R4:W-:Y:S04]  /*39900*/  @P0 STG.E.U16 desc[UR60][R24.64], R249 ;  /* 0x000000f918000986 */ /* 0x0009e8000c10153c */
[----:B----4-:R-:W4:Y:S03]  /*39910*/  LDL.LU R249, [R1+0x120] ;  /* 0x0001200001f97983 */ /* 0x010f260000300800 */
[----:B------:R-:W2:Y:S01]  /*39920*/  LDC.64 R24, c[0x0][0x228] ;  /* 0x00008a00ff187b82 */ /* 0x000ea20000000a00 */
[----:B------:R-:W-:Y:S01]  /*39930*/  IMAD R0, R8, 0x80, R252 ;  /* 0x0000008008007824 */ /* 0x000fe200078e02fc */
[----:B------:R-:W-:-:S03]  /*39940*/  LEA.HI.X.SX32 R19, R252, R19, 0x1, P2 ;  /* 0x00000013fc137211 */ /* 0x000fc600010f0eff */
[----:B------:R-:W-:Y:S01]  /*39950*/  IMAD R252, R4, 0x80, R0 ;  /* 0x0000008004fc7824 */ /* 0x000fe200078e0200 */
[----:B------:R-:W-:-:S04]  /*39960*/  LEA R244, P0, R0, R244, 0x1 ;  /* 0x000000f400f47211 */ /* 0x000fc800078008ff */
[----:B------:R-:W-:Y:S02]  /*39970*/  LEA R246, P2, R252, R246, 0x1 ;  /* 0x000000f6fcf67211 */ /* 0x000fe400078408ff */
[----:B------:R-:W-:Y:S02]  /*39980*/  LEA.HI.X.SX32 R245, R0, R245, 0x1, P0 ;  /* 0x000000f500f57211 */ /* 0x000fe400000f0eff */
[----:B------:R-:W-:Y:S01]  /*39990*/  LEA.HI.X.SX32 R247, R252, R247, 0x1, P2 ;  /* 0x000000f7fcf77211 */ /* 0x000fe200010f0eff */
[----:B------:R-:W-:Y:S02]  /*399a0*/  VIADD R0, R16, 0x1 ;  /* 0x0000000110007836 */ /* 0x000fe40000000000 */
[----:B0-----:R-:W-:Y:S02]  /*399b0*/  IMAD.MOV.U32 R8, RZ, RZ, R7 ;  /* 0x000000ffff087224 */ /* 0x001fe400078e0007 */
[----:B------:R-:W-:Y:S01]  /*399c0*/  IMAD.MOV.U32 R10, RZ, RZ, R6 ;  /* 0x000000ffff0a7224 */ /* 0x000fe200078e0006 */
[----:B------:R-:W-:Y:S01]  /*399d0*/  PRMT R252, R248, 0x7632, R252 ;  /* 0x00007632f8fc7816 */ /* 0x000fe200000000fc */
[----:B------:R-:W-:-:S04]  /*399e0*/  IMAD.WIDE R6, R15, 0x2, R244 ;  /* 0x000000020f067825 */ /* 0x000fc800078e02f4 */
[----:B--2---:R-:W-:Y:S02]  /*399f0*/  IMAD.MOV.U32 R30, RZ, RZ, R25 ;  /* 0x000000ffff1e7224 */ /* 0x004fe400078e0019 */
[----:B------:R-:W-:Y:S02]  /*39a00*/  IMAD.MOV.U32 R4, RZ, RZ, R24 ;  /* 0x000000ffff047224 */ /* 0x000fe400078e0018 */
[----:B------:R-:W-:Y:S01]  /*39a10*/  IMAD.WIDE R24, R15, 0x2, R18 ;  /* 0x000000020f187825 */ /* 0x000fe200078e0212 */
[----:B------:R-:W-:Y:S02]  /*39a20*/  ISETP.GE.AND P0, PT, R0, R30, PT ;  /* 0x0000001e0000720c */ /* 0x000fe40003f06270 */
[----:B------:R-:W-:Y:S01]  /*39a30*/  PRMT R238, R251, 0x7632, R238 ;  /* 0x00007632fbee7816 */ /* 0x000fe200000000ee */
[----:B------:R-:W-:Y:S01]  /*39a40*/  IMAD.WIDE R242, R15, 0x2, R246 ;  /* 0x000000020ff27825 */ /* 0x000fe200078e02f6 */
[----:B------:R0:W-:Y:S01]  /*39a50*/  @P1 STG.E.U16 desc[UR60][R24.64], R237 ;  /* 0x000000ed18001986 */ /* 0x0001e2000c10153c */
[----:B------:R-:W2:Y:S03]  /*39a60*/  LDC R30, c[0x0][0x228] ;  /* 0x00008a00ff1e7b82 */ /* 0x000ea60000000800 */
[----:B------:R3:W-:Y:S04]  /*39a70*/  @P4 STG.E.U16 desc[UR60][R6.64], R248 ;  /* 0x000000f806004986 */ /* 0x0007e8000c10153c */
[----:B------:R3:W-:Y:S01]  /*39a80*/  @P3 STG.E.U16 desc[UR60][R242.64], R252 ;  /* 0x000000fcf2003986 */ /* 0x0007e2000c10153c */
[----:B-1----:R-:W-:-:S02]  /*39a90*/  ISETP.LT.AND P3, PT, R17, R240, !P0 ;  /* 0x000000f01100720c */ /* 0x002fc40004761270 */
[----:B------:R-:W1:Y:S01]  /*39aa0*/  LDC.64 R240, c[0x0][0x228] ;  /* 0x00008a00fff07b82 */ /* 0x000e620000000a00 */
[----:B0-----:R-:W2:Y:S04]  /*39ab0*/  LDL.LU.64 R24, [R1+0x1dc8] ;  /* 0x001dc80001187983 */ /* 0x001ea80000300a00 */
[----:B---3--:R-:W3:Y:S01]  /*39ac0*/  LDL.LU.64 R6, [R1+0x1dc0] ;  /* 0x001dc00001067983 */ /* 0x008ee20000300a00 */
[----:B------:R-:W-:Y:S01]  /*39ad0*/  ISETP.LT.AND P2, PT, R20, R26, !P0 ;  /* 0x0000001a1400720c */ /* 0x000fe20004741270 */
[----:B------:R-:W-:Y:S01]  /*39ae0*/  IMAD.IADD R0, R15, 0x1, R27 ;  /* 0x000000010f007824 */ /* 0x000fe200078e021b */
[----:B------:R-:W-:Y:S01]  /*39af0*/  ISETP.LT.AND P4, PT, R22, R14, !P0 ;  /* 0x0000000e1600720c */ /* 0x000fe20004781270 */
[----:B------:R-:W3:Y:S01]  /*39b00*/  LDL.LU R248, [R1+0x154] ;  /* 0x0001540001f87983 */ /* 0x000ee20000300800 */
[----:B------:R-:W-:Y:S01]  /*39b10*/  ISETP.LT.AND P1, PT, R21, R239, !P0 ;  /* 0x000000ef1500720c */ /* 0x000fe20004721270 */
[----:B------:R-:W-:Y:S01]  /*39b20*/  IMAD.WIDE R242, R0, 0x2, R2 ;  /* 0x0000000200f27825 */ /* 0x000fe200078e0202 */
[----:B------:R-:W0:Y:S01]  /*39b30*/  LDC R26, c[0x0][0x228] ;  /* 0x00008a00ff1a7b82 */ /* 0x000e220000000800 */
[----:B------:R-:W3:Y:S02]  /*39b40*/  LDL.LU R250, [R1+0x144] ;  /* 0x0001440001fa7983 */ /* 0x000ee40000300800 */
[----:B------:R-:W-:-:S02]  /*39b50*/  VIADD R252, R16, 0x2 ;  /* 0x0000000210fc7836 */ /* 0x000fc40000000000 */
[----:B------:R1:W-:Y:S03]  /*39b60*/  @P3 STG.E.U16 desc[UR60][R242.64], R251 ;  /* 0x000000fbf2003986 */ /* 0x0003e6000c10153c */
[----:B------:R-:W0:Y:S01]  /*39b70*/  LDC R15, c[0x0][0x228] ;  /* 0x00008a00ff0f7b82 */ /* 0x000e220000000800 */
[----:B-1----:R-:W-:Y:S02]  /*39b80*/  IMAD.MOV.U32 R14, RZ, RZ, R241 ;  /* 0x000000ffff0e7224 */ /* 0x002fe400078e00f1 */
[----:B------:R-:W-:Y:S02]  /*39b90*/  IMAD.MOV.U32 R27, RZ, RZ, R240 ;  /* 0x000000ffff1b7224 */ /* 0x000fe400078e00f0 */
[----:B------:R-:W-:Y:S01]  /*39ba0*/  IMAD.WIDE R240, R0, 0x2, R18 ;  /* 0x0000000200f07825 */ /* 0x000fe200078e0212 */
[----:B------:R-:W3:Y:S02]  /*39bb0*/  LDL.LU R243, [R1+0x504] ;  /* 0x0005040001f37983 */ /* 0x000ee40000300800 */
[----:B------:R-:W1:Y:S02]  /*39bc0*/  LDC R237, c[0x0][0x248] ;  /* 0x00009200ffed7b82 */ /* 0x000e640000000800 */
[----:B------:R0:W-:Y:S01]  /*39bd0*/  @P2 STG.E.U16 desc[UR60][R240.64], R238 ;  /* 0x000000eef0002986 */ /* 0x0001e2000c10153c */
[----:B------:R-:W-:Y:S01]  /*39be0*/  ISETP.GE.AND P0, PT, R252, R8, PT ;  /* 0x00000008fc00720c */ /* 0x000fe20003f06270 */
[----:B0-----:R-:W-:-:S04]  /*39bf0*/  IMAD.WIDE R240, R0, 0x2, R244 ;  /* 0x0000000200f07825 */ /* 0x001fc800078e02f4 */
[----:B------:R-:W0:Y:S01]  /*39c00*/  LDC R8, c[0x0][0x228] ;  /* 0x00008a00ff087b82 */ /* 0x000e220000000800 */
[----:B----4-:R-:W-:Y:S01]  /*39c10*/  PRMT R252, R249, 0x7632, R252 ;  /* 0x00007632f9fc7816 */ /* 0x010fe200000000fc */
[----:B------:R4:W-:Y:S04]  /*39c20*/  @P1 STG.E.U16 desc[UR60][R240.64], R249 ;  /* 0x000000f9f0001986 */ /* 0x0009e8000c10153c */
[----:B----4-:R-:W4:Y:S01]  /*39c30*/  LDL.LU R249, [R1+0x134] ;  /* 0x0001340001f97983 */ /* 0x010f220000300800 */
[----:B------:R-:W-:-:S03]  /*39c40*/  IMAD.WIDE R238, R0, 0x2, R246 ;  /* 0x0000000200ee7825 */ /* 0x000fc600078e02f6 */
[----:B------:R-:W4:Y:S04]  /*39c50*/  LDL.LU R251, [R1+0x124] ;  /* 0x0001240001fb7983 */ /* 0x000f280000300800 */
[----:B------:R0:W-:Y:S01]  /*39c60*/  @P4 STG.E.U16 desc[UR60][R238.64], R252 ;  /* 0x000000fcee004986 */ /* 0x0001e2000c10153c */
[----:B------:R-:W-:Y:S02]  /*39c70*/  ISETP.LT.AND P2, PT, R20, R236, !P0 ;  /* 0x000000ec1400720c */ /* 0x000fe40004741270 */
[----:B--2---:R-:W-:Y:S02]  /*39c80*/  ISETP.LT.AND P3, PT, R17, R30, !P0 ;  /* 0x0000001e1100720c */ /* 0x004fe40004761270 */
[----:B------:R-:W-:Y:S01]  /*39c90*/  ISETP.LT.AND P6, PT, R22, R26, !P0 ;  /* 0x0000001a1600720c */ /* 0x000fe200047c1270 */
[----:B-1----:R-:W-:Y:S01]  /*39ca0*/  IMAD.IADD R0, R0, 0x1, R237 ;  /* 0x0000000100007824 */ /* 0x002fe200078e02ed */
[----:B------:R-:W-:Y:S01]  /*39cb0*/  ISETP.LT.AND P0, PT, R21, R15, !P0 ;  /* 0x0000000f1500720c */ /* 0x000fe20004701270 */
[----:B------:R-:W1:Y:S01]  /*39cc0*/  LDC R236, c[0x0][0x248] ;  /* 0x00009200ffec7b82 */ /* 0x000e620000000800 */
[----:B0-----:R-:W-:-:S07]  /*39cd0*/  VIADD R252, R16, 0x3 ;  /* 0x0000000310fc7836 */ /* 0x001fce0000000000 */
[----:B------:R-:W0:Y:S01]  /*39ce0*/  LDC R30, c[0x0][0x228] ;  /* 0x00008a00ff1e7b82 */ /* 0x000e220000000800 */
[----:B------:R-:W-:-:S07]  /*39cf0*/  ISETP.GE.AND P1, PT, R252, R14, PT ;  /* 0x0000000efc00720c */ /* 0x000fce0003f26270 */
[----:B------:R-:W2:Y:S01]  /*39d00*/  LDC.64 R14, c[0x0][0x228] ;  /* 0x00008a00ff0e7b82 */ /* 0x000ea20000000a00 */
[----:B------:R-:W-:-:S05]  /*39d10*/  IMAD.WIDE R238, R0, 0x2, R2 ;  /* 0x0000000200ee7825 */ /* 0x000fca00078e0202 */
[----:B---3--:R3:W-:Y:S01]  /*39d20*/  @P3 STG.E.U16 desc[UR60][R238.64], R248 ;  /* 0x000000f8ee003986 */ /* 0x0087e2000c10153c */
[----:B------:R-:W-:Y:S01]  /*39d30*/  PRMT R24, R248, 0x7632, R24 ;  /* 0x00007632f8187816 */ /* 0x000fe20000000018 */
[----:B--2---:R-:W-:Y:S02]  /*39d40*/  IMAD.MOV.U32 R26, RZ, RZ, R15 ;  /* 0x000000ffff1a7224 */ /* 0x004fe400078e000f */
[----:B------:R-:W-:Y:S02]  /*39d50*/  IMAD.MOV.U32 R15, RZ, RZ, R14 ;  /* 0x000000ffff0f7224 */ /* 0x000fe400078e000e */
[----:B------:R-:W2:Y:S04]  /*39d60*/  LDL.LU R14, [R1+0x1db8] ;  /* 0x001db800010e7983 */ /* 0x000ea80000300800 */
[----:B---3--:R-:W3:Y:S04]  /*39d70*/  LDL.LU R238, [R1+0x1db4] ;  /* 0x001db40001ee7983 */ /* 0x008ee80000300800 */
[----:B------:R-:W2:Y:S01]  /*39d80*/  LDL.LU R248, [R1+0x158] ;  /* 0x0001580001f87983 */ /* 0x000ea20000300800 */
[----:B------:R-:W-:Y:S01]  /*39d90*/  IMAD.WIDE R240, R0, 0x2, R18 ;  /* 0x0000000200f07825 */ /* 0x000fe200078e0212 */
[----:B------:R-:W-:-:S03]  /*39da0*/  ISETP.LT.AND P3, PT, R17, R12, !P1 ;  /* 0x0000000c1100720c */ /* 0x000fc60004f61270 */
[----:B-1----:R-:W-:Y:S02]  /*39db0*/  IMAD.IADD R252, R0, 0x1, R236 ;  /* 0x0000000100fc7824 */ /* 0x002fe400078e02ec */
[----:B------:R-:W-:Y:S01]  /*39dc0*/  VIADD R239, R16, 0x98 ;  /* 0x0000009810ef7836 */ /* 0x000fe20000000000 */
[----:B------:R1:W-:Y:S01]  /*39dd0*/  @P2 STG.E.U16 desc[UR60][R240.64], R24 ;  /* 0x00000018f0002986 */ /* 0x0003e2000c10153c */
[----:B------:R-:W-:Y:S01]  /*39de0*/  IMAD.WIDE R236, R0, 0x2, R246 ;  /* 0x0000000200ec7825 */ /* 0x000fe200078e02f6 */
[----:B----4-:R-:W-:-:S03]  /*39df0*/  PRMT R25, R249, 0x7632, R25 ;  /* 0x00007632f9197816 */ /* 0x010fc60000000019 */
[----:B-1----:R-:W-:Y:S01]  /*39e00*/  IMAD.WIDE R240, R0, 0x2, R244 ;  /* 0x0000000200f07825 */ /* 0x002fe200078e02f4 */
[----:B------:R-:W-:Y:S01]  /*39e10*/  PRMT R0, R250, 0x7632, R0 ;  /* 0x00007632fa007816 */ /* 0x000fe20000000000 */
[----:B------:R-:W1:Y:S01]  /*39e20*/  LDC R12, c[0x0][0x228] ;  /* 0x00008a00ff0c7b82 */ /* 0x000e620000000800 */
[----:B------:R-:W-:Y:S01]  /*39e30*/  ISETP.GE.AND P2, PT, R239, R243, PT ;  /* 0x000000f3ef00720c */ /* 0x000fe20003f46270 */
[----:B------:R-:W-:Y:S01]  /*39e40*/  IMAD.WIDE R242, R252, 0x2, R2 ;  /* 0x00000002fcf27825 */ /* 0x000fe200078e0202 */
[----:B------:R4:W-:Y:S04]  /*39e50*/  @P0 STG.E.U16 desc[UR60][R240.64], R250 ;  /* 0x000000faf0000986 */ /* 0x0009e8000c10153c */
[----:B------:R-:W-:Y:S01]  /*39e60*/  @P6 STG.E.U16 desc[UR60][R236.64], R0 ;  /* 0x00000000ec006986 */ /* 0x000fe2000c10153c */
[----:B0-----:R-:W-:Y:S01]  /*39e70*/  ISETP.LT.AND P5, PT, R20, R30, !P1 ;  /* 0x0000001e1400720c */ /* 0x001fe20004fa1270 */
[----:B------:R-:W0:Y:S02]  /*39e80*/  LDC R24, c[0x0][0x228] ;  /* 0x00008a00ff187b82 */ /* 0x000e240000000800 */
[----:B------:R4:W-:Y:S01]  /*39e90*/  @P3 STG.E.U16 desc[UR60][R242.64], R249 ;  /* 0x000000f9f2003986 */ /* 0x0009e2000c10153c */
[----:B------:R-:W-:Y:S01]  /*39ea0*/  ISETP.LT.AND P4, PT, R21, R8, !P1 ;  /* 0x000000081500720c */ /* 0x000fe20004f81270 */
[----:B----4-:R-:W-:Y:S01]  /*39eb0*/  IMAD.WIDE R240, R252, 0x2, R18 ;  /* 0x00000002fcf07825 */ /* 0x010fe200078e0212 */
[----:B------:R-:W-:-:S03]  /*39ec0*/  PRMT R6, R251, 0x7632, R6 ;  /* 0x00007632fb067816 */ /* 0x000fc60000000006 */
[----:B------:R-:W4:Y:S01]  /*39ed0*/  LDC R8, c[0x0][0x248] ;  /* 0x00009200ff087b82 */ /* 0x000f220000000800 */
[----:B------:R-:W3:Y:S01]  /*39ee0*/  LDL.LU R249, [R1+0x148] ;  /* 0x0001480001f97983 */ /* 0x000ee20000300800 */
[----:B------:R-:W-:Y:S01]  /*39ef0*/  ISETP.LT.AND P1, PT, R22, R35, !P1 ;  /* 0x000000231600720c */ /* 0x000fe20004f21270 */
[----:B------:R-:W-:-:S05]  /*39f00*/  IMAD.WIDE R236, R252, 0x2, R244 ;  /* 0x00000002fcec7825 */ /* 0x000fca00078e02f4 */
[----:B------:R-:W0:Y:S01]  /*39f10*/  LDC R30, c[0x0][0x228] ;  /* 0x00008a00ff1e7b82 */ /* 0x000e220000000800 */
[----:B------:R-:W-:Y:S04]  /*39f20*/  @P5 STG.E.U16 desc[UR60][R240.64], R25 ;  /* 0x00000019f0005986 */ /* 0x000fe8000c10153c */
[----:B------:R1:W-:Y:S01]  /*39f30*/  @P4 STG.E.U16 desc[UR60][R236.64], R251 ;  /* 0x000000fbec004986 */ /* 0x0003e2000c10153c */
[----:B------:R-:W-:Y:S02]  /*39f40*/  VIADD R0, R16, 0x4 ;  /* 0x0000000410007836 */ /* 0x000fe40000000000 */
[----:B------:R-:W3:Y:S01]  /*39f50*/  LDC R35, c[0x0][0x248] ;  /* 0x00009200ff237b82 */ /* 0x000ee20000000800 */
[----:B-1----:R-:W-:Y:S01]  /*39f60*/  IMAD.WIDE R236, R252, 0x2, R246 ;  /* 0x00000002fcec7825 */ /* 0x002fe200078e02f6 */
[----:B------:R-:W3:Y:S04]  /*39f70*/  LDL.LU R251, [R1+0x138] ;  /* 0x0001380001fb7983 */ /* 0x000ee80000300800 */
[----:B------:R1:W-:Y:S01]  /*39f80*/  @P1 STG.E.U16 desc[UR60][R236.64], R6 ;  /* 0x00000006ec001986 */ /* 0x0003e2000c10153c */
[----:B------:R-:W-:Y:S01]  /*39f90*/  ISETP.GE.AND P0, PT, R0, R26, PT ;  /* 0x0000001a0000720c */ /* 0x000fe20003f06270 */
[----:B-1----:R-:W1:Y:S03]  /*39fa0*/  LDC.64 R236, c[0x0][0x228] ;  /* 0x00008a00ffec7b82 */ /* 0x002e660000000a00 */
[----:B------:R-:W-:Y:S01]  /*39fb0*/  ISETP.LT.AND P5, PT, R17, R12, !P0 ;  /* 0x0000000c1100720c */ /* 0x000fe200047a1270 */
[----:B----4-:R-:W-:-:S04]  /*39fc0*/  IMAD.IADD R0, R252, 0x1, R8 ;  /* 0x00000001fc007824 */ /* 0x010fc800078e0208 */
[----:B------:R-:W-:Y:S01]  /*39fd0*/  IMAD.WIDE R242, R0, 0x2, R2 ;  /* 0x0000000200f27825 */ /* 0x000fe200078e0202 */
[----:B--2---:R-:W-:Y:S01]  /*39fe0*/  PRMT R252, R248, 0x7632, R252 ;  /* 0x00007632f8fc7816 */ /* 0x004fe200000000fc */
[----:B------:R-:W2:Y:S06]  /*39ff0*/  LDC R12, c[0x0][0x228] ;  /* 0x00008a00ff0c7b82 */ /* 0x000eac0000000800 */
[----:B------:R4:W-:Y:S01]  /*3a000*/  @P5 STG.E.U16 desc[UR60][R242.64], R248 ;  /* 0x000000f8f2005986 */ /* 0x0009e2000c10153c */
[----:B-1----:R-:W-:Y:S01]  /*3a010*/  IMAD.MOV.U32 R6, RZ, RZ, R237 ;  /* 0x000000ffff067224 */ /* 0x002fe200078e00ed */
[----:B0-----:R-:W-:Y:S01]  /*3a020*/  ISETP.LT.AND P4, PT, R20, R24, !P0 ;  /* 0x000000181400720c */ /* 0x001fe20004781270 */
[----:B------:R-:W-:Y:S01]  /*3a030*/  IMAD.MOV.U32 R237, RZ, RZ, R236 ;  /* 0x000000ffffed7224 */ /* 0x000fe200078e00ec */
[----:B------:R-:W-:Y:S01]  /*3a040*/  ISETP.LT.AND P3, PT, R21, R30, !P0 ;  /* 0x0000001e1500720c */ /* 0x000fe20004761270 */
[----:B------:R-:W2:Y:S01]  /*3a050*/  LDL.LU R236, [R1+0x1db0] ;  /* 0x001db00001ec7983 */ /* 0x000ea20000300800 */
[C---:B------:R-:W-:Y:S01]  /*3a060*/  IMAD.WIDE R240, R0.reuse, 0x2, R18 ;  /* 0x0000000200f07825 */ /* 0x040fe200078e0212 */
[----:B------:R-:W0:Y:S02]  /*3a070*/  LDC.64 R24, c[0x0][0x228] ;  /* 0x00008a00ff187b82 */ /* 0x000e240000000a00 */
[----:B----4-:R-:W4:Y:S01]  /*3a080*/  LDL.LU R248, [R1+0x128] ;  /* 0x0001280001f87983 */ /* 0x010f220000300800 */
[----:B------:R-:W-:-:S05]  /*3a090*/  IMAD.WIDE R242, R0, 0x2, R244 ;  /* 0x0000000200f27825 */ /* 0x000fca00078e02f4 */
[----:B------:R-:W-:Y:S01]  /*3a0a0*/  @P4 STG.E.U16 desc[UR60][R240.64], R252 ;  /* 0x000000fcf0004986 */ /* 0x000fe2000c10153c */
[----:B------:R-:W-:Y:S01]  /*3a0b0*/  ISETP.LT.AND P0, PT, R22, R4, !P0 ;  /* 0x000000041600720c */ /* 0x000fe20004701270 */
[----:B------:R-:W1:Y:S08]  /*3a0c0*/  LDC R8, c[0x0][0x228] ;  /* 0x00008a00ff087b82 */ /* 0x000e700000000800 */
[----:B------:R-:W4:Y:S08]  /*3a0d0*/  LDC R4, c[0x0][0x228] ;  /* 0x00008a00ff047b82 */ /* 0x000f300000000800 */
[----:B------:R-:W4:Y:S01]  /*3a0e0*/  LDC R30, c[0x0][0x248] ;  /* 0x00009200ff1e7b82 */ /* 0x000f220000000800 */
[----:B---3--:R-:W-:Y:S01]  /*3a0f0*/  PRMT R238, R249, 0x7632, R238 ;  /* 0x00007632f9ee7816 */ /* 0x008fe200000000ee */
[----:B------:R3:W-:Y:S04]  /*3a100*/  @P3 STG.E.U16 desc[UR60][R242.64], R249 ;  /* 0x000000f9f2003986 */ /* 0x0007e8000c10153c */
[----:B---3--:R-:W3:Y:S01]  /*3a110*/  LDL.LU R249, [R1+0x15c] ;  /* 0x00015c0001f97983 */ /* 0x008ee20000300800 */
[----:B0-----:R-:W-:-:S02]  /*3a120*/  IMAD.MOV.U32 R26, RZ, RZ, R25 ;  /* 0x000000ffff1a7224 */ /* 0x001fc400078e0019 */
[----:B------:R-:W-:Y:S02]  /*3a130*/  IMAD.MOV.U32 R25, RZ, RZ, R24 ;  /* 0x000000ffff197224 */ /* 0x000fe400078e0018 */
[----:B------:R-:W0:Y:S01]  /*3a140*/  LDC R24, c[0x0][0x228] ;  /* 0x00008a00ff187b82 */ /* 0x000e220000000800 */
[----:B------:R-:W-:-:S05]  /*3a150*/  IMAD.WIDE R240, R0, 0x2, R246 ;  /* 0x0000000200f07825 */ /* 0x000fca00078e02f6 */
[----:B------:R1:W-:Y:S01]  /*3a160*/  @P0 STG.E.U16 desc[UR60][R240.64], R238 ;  /* 0x000000eef0000986 */ /* 0x0003e2000c10153c */
[----:B------:R-:W-:Y:S01]  /*3a170*/  VIADD R252, R16, 0x5 ;  /* 0x0000000510fc7836 */ /* 0x000fe20000000000 */
[----:B-1----:R-:W1:Y:S04]  /*3a180*/  LDC.64 R238, c[0x0][0x228] ;  /* 0x00008a00ffee7b82 */ /* 0x002e680000000a00 */
[----:B------:R-:W-:Y:S01]  /*3a190*/  ISETP.GE.AND P1, PT, R252, R26, PT ;  /* 0x0000001afc00720c */ /* 0x000fe20003f26270 */
[----:B------:R-:W-:-:S03]  /*3a1a0*/  IMAD.IADD R0, R0, 0x1, R35 ;  /* 0x0000000100007824 */ /* 0x000fc600078e0223 */
[----:B--2---:R-:W-:Y:S02]  /*3a1b0*/  ISETP.LT.AND P3, PT, R20, R12, !P1 ;  /* 0x0000000c1400720c */ /* 0x004fe40004f61270 */
[----:B0-----:R-:W-:Y:S02]  /*3a1c0*/  ISETP.LT.AND P4, PT, R17, R24, !P1 ;  /* 0x000000181100720c */ /* 0x001fe40004f81270 */
[----:B------:R-:W-:Y:S01]  /*3a1d0*/  PRMT R34, R251, 0x7632, R34 ;  /* 0x00007632fb227816 */ /* 0x000fe20000000022 */
[----:B------:R-:W-:Y:S01]  /*3a1e0*/  VIADD R252, R16, 0x6 ;  /* 0x0000000610fc7836 */ /* 0x000fe20000000000 */
[----:B------:R-:W-:Y:S01]  /*3a1f0*/  ISETP.LT.AND P5, PT, R22, R10, !P1 ;  /* 0x0000000a1600720c */ /* 0x000fe20004fa1270 */
[----:B------:R-:W-:Y:S01]  /*3a200*/  IMAD.WIDE R240, R0, 0x2, R2 ;  /* 0x0000000200f07825 */ /* 0x000fe200078e0202 */
[----:B------:R-:W-:Y:S01]  /*3a210*/  ISETP.LT.AND P1, PT, R21, R8, !P1 ;  /* 0x000000081500720c */ /* 0x000fe20004f21270 */
[----:B------:R-:W0:Y:S08]  /*3a220*/  LDC R26, c[0x0][0x228] ;  /* 0x00008a00ff1a7b82 */ /* 0x000e300000000800 */
[----:B------:R-:W2:Y:S01]  /*3a230*/  LDC R24, c[0x0][0x228] ;  /* 0x00008a00ff187b82 */ /* 0x000ea20000000800 */
[----:B-1----:R-:W-:-:S02]  /*3a240*/  IMAD.MOV.U32 R12, RZ, RZ, R239 ;  /* 0x000000ffff0c7224 */ /* 0x002fc400078e00ef */
[----:B------:R-:W-:Y:S02]  /*3a250*/  IMAD.MOV.U32 R10, RZ, RZ, R238 ;  /* 0x000000ffff0a7224 */ /* 0x000fe400078e00ee */
[----:B------:R-:W-:Y:S01]  /*3a260*/  IMAD.WIDE R238, R0, 0x2, R18 ;  /* 0x0000000200ee7825 */ /* 0x000fe200078e0212 */
[----:B------:R1:W-:Y:S01]  /*3a270*/  @P4 STG.E.U16 desc[UR60][R240.64], R251 ;  /* 0x000000fbf0004986 */ /* 0x0003e2000c10153c */
[----:B------:R-:W-:Y:S01]  /*3a280*/  ISETP.GE.AND P0, PT, R252, R6, PT ;  /* 0x00000006fc00720c */ /* 0x000fe20003f06270 */
[----:B------:R-:W2:Y:S02]  /*3a290*/  LDC R8, c[0x0][0x228] ;  /* 0x00008a00ff087b82 */ /* 0x000ea40000000800 */
[----:B------:R1:W-:Y:S01]  /*3a2a0*/  @P3 STG.E.U16 desc[UR60][R238.64], R34 ;  /* 0x00000022ee003986 */ /* 0x0003e2000c10153c */
[----:B----4-:R-:W-:-:S05]  /*3a2b0*/  PRMT R252, R248, 0x7632, R252 ;  /* 0x00007632f8fc7816 */ /* 0x010fca00000000fc */
[----:B------:R-:W4:Y:S01]  /*3a2c0*/  LDC R6, c[0x0][0x228] ;  /* 0x00008a00ff067b82 */ /* 0x000f220000000800 */
[----:B-1----:R-:W4:Y:S01]  /*3a2d0*/  LDL.LU R251, [R1+0x14c] ;  /* 0x00014c0001fb7983 */ /* 0x002f220000300800 */
[----:B------:R-:W-:-:S05]  /*3a2e0*/  IMAD.WIDE R238, R0, 0x2, R244 ;  /* 0x0000000200ee7825 */ /* 0x000fca00078e02f4 */
[----:B------:R1:W-:Y:S04]  /*3a2f0*/  @P1 STG.E.U16 desc[UR60][R238.64], R248 ;  /* 0x000000f8ee001986 */ /* 0x0003e8000c10153c */
[----:B-1----:R-:W4:Y:S01]  /*3a300*/  LDL.LU R248, [R1+0x13c] ;  /* 0x00013c0001f87983 */ /* 0x002f220000300800 */
[----:B------:R-:W-:Y:S01]  /*3a310*/  ISETP.LT.AND P4, PT, R17, R4, !P0 ;  /* 0x000000041100720c */ /* 0x000fe20004781270 */
[C---:B------:R-:W-:Y:S01]  /*3a320*/  IMAD.WIDE R34, R0.reuse, 0x2, R246 ;  /* 0x0000000200227825 */ /* 0x040fe200078e02f6 */
[----:B------:R-:W1:Y:S03]  /*3a330*/  LDC R4, c[0x0][0x248] ;  /* 0x00009200ff047b82 */ /* 0x000e660000000800 */
[----:B------:R-:W-:-:S04]  /*3a340*/  IMAD.IADD R0, R0, 0x1, R30 ;  /* 0x0000000100007824 */ /* 0x000fc800078e021e */
[----:B------:R-:W-:Y:S01]  /*3a350*/  IMAD.WIDE R238, R0, 0x2, R2 ;  /* 0x0000000200ee7825 */ /* 0x000fe200078e0202 */
[----:B------:R-:W-:Y:S01]  /*3a360*/  @P5 STG.E.U16 desc[UR60][R34.64], R252 ;  /* 0x000000fc22005986 */ /* 0x000fe2000c10153c */
[----:B---3--:R-:W-:-:S03]  /*3a370*/  PRMT R13, R249, 0x7632, R13 ;  /* 0x00007632f90d7816 */ /* 0x008fc6000000000d */
[----:B------:R3:W-:Y:S04]  /*3a380*/  @P4 STG.E.U16 desc[UR60][R238.64], R249 ;  /* 0x000000f9ee004986 */ /* 0x0007e8000c10153c */
[----:B---3--:R-:W3:Y:S01]  /*3a390*/  LDL.LU R249, [R1+0x12c] ;  /* 0x00012c0001f97983 */ /* 0x008ee20000300800 */
[----:B------:R-:W1:Y:S03]  /*3a3a0*/  LDC.64 R238, c[0x0][0x228] ;  /* 0x00008a00ffee7b82 */ /* 0x000e660000000a00 */
[----:B------:R-:W3:Y:S01]  /*3a3b0*/  LDL.LU R250, [R1+0x110] ;  /* 0x0001100001fa7983 */ /* 0x000ee20000300800 */
[----:B0-----:R-:W-:-:S04]  /*3a3c0*/  ISETP.LT.AND P3, PT, R20, R26, !P0 ;  /* 0x0000001a1400720c */ /* 0x001fc80004761270 */
[----:B------:R-:W0:Y:S01]  /*3a3d0*/  LDC R26, c[0x0][0x228] ;  /* 0x00008a00ff1a7b82 */ /* 0x000e220000000800 */
[----:B------:R-:W-:Y:S01]  /*3a3e0*/  VIADD R252, R16, 0x7 ;  /* 0x0000000710fc7836 */ /* 0x000fe20000000000 */
[----:B------:R-:W-:Y:S01]  /*3a3f0*/  ISETP.LT.AND P5, PT, R22, R27, !P0 ;  /* 0x0000001b1600720c */ /* 0x000fe200047a1270 */
[----:B------:R-:W-:Y:S01]  /*3a400*/  IMAD.WIDE R34, R0, 0x2, R18 ;  /* 0x0000000200227825 */ /* 0x000fe200078e0212 */
[----:B--2---:R-:W-:Y:S02]  /*3a410*/  ISETP.LT.AND P0, PT, R21, R24, !P0 ;  /* 0x000000181500720c */ /* 0x004fe40004701270 */
[----:B------:R-:W-:-:S03]  /*3a420*/  ISETP.GE.AND P1, PT, R252, R12, PT ;  /* 0x0000000cfc00720c */ /* 0x000fc60003f26270 */
[----:B------:R2:W-:Y:S01]  /*3a430*/  @P3 STG.E.U16 desc[UR60][R34.64], R13 ;  /* 0x0000000d22003986 */ /* 0x0005e2000c10153c */
[----:B----4-:R-:W-:Y:S01]  /*3a440*/  ISETP.LT.AND P3, PT, R17, R6, !P1 ;  /* 0x000000061100720c */ /* 0x010fe20004f61270 */
[----:B-1----:R-:W-:Y:S02]  /*3a450*/  IMAD.IADD R252, R0, 0x1, R4 ;  /* 0x0000000100fc7824 */ /* 0x002fe400078e0204 */
[----:B------:R-:W-:Y:S02]  /*3a460*/  IMAD.MOV.U32 R24, RZ, RZ, R239 ;  /* 0x000000ffff187224 */ /* 0x000fe400078e00ef */
[----:B------:R-:W-:Y:S01]  /*3a470*/  IMAD.MOV.U32 R12, RZ, RZ, R238 ;  /* 0x000000ffff0c7224 */ /* 0x000fe200078e00ee */
[----:B------:R-:W-:Y:S01]  /*3a480*/  ISETP.LT.AND P4, PT, R20, R8, !P1 ;  /* 0x000000081400720c */ /* 0x000fe20004f81270 */
[C---:B------:R-:W-:Y:S01]  /*3a490*/  IMAD.WIDE R238, R0.reuse, 0x2, R244 ;  /* 0x0000000200ee7825 */ /* 0x040fe200078e02f4 */
[----:B--2---:R-:W1:Y:S03]  /*3a4a0*/  LDC R13, c[0x0][0x228] ;  /* 0x00008a00ff0d7b82 */ /* 0x004e660000000800 */
[----:B------:R-:W-:-:S05]  /*3a4b0*/  IMAD.WIDE R34, R0, 0x2, R246 ;  /* 0x0000000200227825 */ /* 0x000fca00078e02f6 */
[----:B------:R-:W2:Y:S08]  /*3a4c0*/  LDC R8, c[0x0][0x228] ;  /* 0x00008a00ff087b82 */ /* 0x000eb00000000800 */
[----:B------:R-:W4:Y:S01]  /*3a4d0*/  LDC R6, c[0x0][0x228] ;  /* 0x00008a00ff067b82 */ /* 0x000f220000000800 */
[----:B------:R0:W-:Y:S01]  /*3a4e0*/  @P0 STG.E.U16 desc[UR60][R238.64], R251 ;  /* 0x000000fbee000986 */ /* 0x0001e2000c10153c */
[----:B------:R-:W-:-:S02]  /*3a4f0*/  PRMT R0, R251, 0x7632, R0 ;  /* 0x00007632fb007816 */ /* 0x000fc40000000000 */
[----:B0-----:R-:W-:Y:S01]  /*3a500*/  ISETP.LT.AND P0, PT, R21, R26, !P1 ;  /* 0x0000001a1500720c */ /* 0x001fe20004f01270 */
[----:B------:R-:W-:-:S03]  /*3a510*/  IMAD.WIDE R26, R252, 0x2, R2 ;  /* 0x00000002fc1a7825 */ /* 0x000fc600078e0202 */
[----:B------:R-:W0:Y:S01]  /*3a520*/  LDC R4, c[0x0][0x248] ;  /* 0x00009200ff047b82 */ /* 0x000e220000000800 */
[----:B------:R-:W-:Y:S04]  /*3a530*/  @P5 STG.E.U16 desc[UR60][R34.64], R0 ;  /* 0x0000000022005986 */ /* 0x000fe8000c10153c */
[----:B------:R-:W3:Y:S03]  /*3a540*/  LDL.LU R251, [R1+0x100] ;  /* 0x0001000001fb7983 */ /* 0x000ee60000300800 */
[----:B------:R-:W3:Y:S01]  /*3a550*/  LDC R238, c[0x0][0x228] ;  /* 0x00008a00ffee7b82 */ /* 0x000ee20000000800 */
[----:B------:R1:W-:Y:S07]  /*3a560*/  @P3 STG.E.U16 desc[UR60][R26.64], R248 ;  /* 0x000000f81a003986 */ /* 0x0003ee000c10153c */
[----:B-1----:R-:W1:Y:S01]  /*3a570*/  LDC.64 R26, c[0x0][0x228] ;  /* 0x00008a00ff1a7b82 */ /* 0x002e620000000a00 */
[----:B------:R-:W-:Y:S01]  /*3a580*/  ISETP.LT.AND P1, PT, R22, R15, !P1 ;  /* 0x0000000f1600720c */ /* 0x000fe20004f21270 */
[----:B------:R-:W-:Y:S01]  /*3a590*/  IMAD.WIDE R34, R252, 0x2, R18 ;  /* 0x00000002fc227825 */ /* 0x000fe200078e0212 */
[----:B------:R-:W-:-:S02]  /*3a5a0*/  PRMT R28, R248, 0x7632, R28 ;  /* 0x00007632f81c7816 */ /* 0x000fc4000000001c */
[----:B------:R-:W3:Y:S04]  /*3a5b0*/  LDL.LU R248, [R1+0xf0] ;  /* 0x0000f00001f87983 */ /* 0x000ee80000300800 */
[----:B------:R2:W-:Y:S01]  /*3a5c0*/  @P4 STG.E.U16 desc[UR60][R34.64], R28 ;  /* 0x0000001c22004986 */ /* 0x0005e2000c10153c */
[----:B------:R-:W-:Y:S02]  /*3a5d0*/  VIADD R0, R16, 0x8 ;  /* 0x0000000810007836 */ /* 0x000fe40000000000 */
[----:B-1----:R-:W-:Y:S02]  /*3a5e0*/  IMAD.MOV.U32 R30, RZ, RZ, R27 ;  /* 0x000000ffff1e7224 */ /* 0x002fe400078e001b */
[----:B------:R-:W-:Y:S01]  /*3a5f0*/  IMAD.MOV.U32 R15, RZ, RZ, R26 ;  /* 0x000000ffff0f7224 */ /* 0x000fe200078e001a */
[----:B--2---:R-:W1:Y:S01]  /*3a600*/  LDC R28, c[0x0][0x248] ;  /* 0x00009200ff1c7b82 */ /* 0x004e620000000800 */
[----:B------:R-:W-:Y:S01]  /*3a610*/  IMAD.WIDE R26, R252, 0x2, R244 ;  /* 0x00000002fc1a7825 */ /* 0x000fe200078e02f4 */
[----:B------:R-:W-:-:S04]  /*3a620*/  ISETP.GE.AND P3, PT, R0, R24, PT ;  /* 0x000000180000720c */ /* 0x000fc80003f66270 */
[----:B------:R-:W-:Y:S02]  /*3a630*/  ISETP.LT.AND P4, PT, R22, R25, !P3 ;  /* 0x000000191600720c */ /* 0x000fe40005f81270 */
[----:B------:R-:W-:Y:S01]  /*3a640*/  ISETP.LT.AND P5, PT, R21, R13, !P3 ;  /* 0x0000000d1500720c */ /* 0x000fe20005fa1270 */
[----:B0-----:R-:W-:Y:S01]  /*3a650*/  IMAD.IADD R0, R252, 0x1, R4 ;  /* 0x00000001fc007824 */ /* 0x001fe200078e0204 */
[----:B------:R-:W-:Y:S01]  /*3a660*/  ISETP.LT.AND P6, PT, R20, R8, !P3 ;  /* 0x000000081400720c */ /* 0x000fe20005fc1270 */
[----:B------:R-:W-:Y:S01]  /*3a670*/  IMAD.WIDE R34, R252, 0x2, R246 ;  /* 0x00000002fc227825 */ /* 0x000fe200078e02f6 */
[----:B----4-:R-:W-:Y:S01]  /*3a680*/  ISETP.LT.AND P3, PT, R17, R6, !P3 ;  /* 0x000000061100720c */ /* 0x010fe20005f61270 */
[----:B------:R-:W0:Y:S02]  /*3a690*/  LDC R24, c[0x0][0x228] ;  /* 0x00008a00ff187b82 */ /* 0x000e240000000800 */
[----:B------:R-:W-:Y:S01]  /*3a6a0*/  IMAD.WIDE R240, R0, 0x2, R18 ;  /* 0x0000000200f07825 */ /* 0x000fe200078e0212 */
[----:B---3--:R2:W-:Y:S01]  /*3a6b0*/  @P0 STG.E.U16 desc[UR60][R26.64], R249 ;  /* 0x000000f91a000986 */ /* 0x0085e2000c10153c */
[----:B------:R-:W-:-:S02]  /*3a6c0*/  PRMT R236, R249, 0x7632, R236 ;  /* 0x00007632f9ec7816 */ /* 0x000fc400000000ec */
[----:B------:R-:W-:Y:S02]  /*3a6d0*/  IMAD.WIDE R242, R0, 0x2, R244 ;  /* 0x0000000200f27825 */ /* 0x000fe400078e02f4 */
[----:B------:R-:W3:Y:S01]  /*3a6e0*/  LDC R13, c[0x0][0x228] ;  /* 0x00008a00ff0d7b82 */ /* 0x000ee20000000800 */
[----:B------:R-:W-:Y:S01]  /*3a6f0*/  PRMT R252, R250, 0x7632, R252 ;  /* 0x00007632fafc7816 */ /* 0x000fe200000000fc */
[----:B------:R-:W-:-:S06]  /*3a700*/  VIADD R25, R16, 0x9 ;  /* 0x0000000910197836 */ /* 0x000fcc0000000000 */
[----:B------:R-:W4:Y:S08]  /*3a710*/  LDC R6, c[0x0][0x228] ;  /* 0x00008a00ff067b82 */ /* 0x000f300000000800 */
[----:B--2---:R-:W2:Y:S01]  /*3a720*/  LDC.64 R26, c[0x0][0x228] ;  /* 0x00008a00ff1a7b82 */ /* 0x004ea20000000a00 */
[----:B------:R1:W-:Y:S04]  /*3a730*/  @P1 STG.E.U16 desc[UR60][R34.64], R236 ;  /* 0x000000ec22001986 */ /* 0x0003e8000c10153c */
[----:B-1----:R-:W3:Y:S01]  /*3a740*/  LDL.LU.64 R34, [R1+0x1da8] ;  /* 0x001da80001227983 */ /* 0x002ee20000300a00 */
[----:B------:R-:W-:-:S02]  /*3a750*/  ISETP.GE.AND P0, PT, R25, R30, PT ;  /* 0x0000001e1900720c */ /* 0x000fc40003f06270 */
[----:B------:R-:W1:Y:S01]  /*3a760*/  LDC R236, c[0x0][0x228] ;  /* 0x00008a00ffec7b82 */ /* 0x000e620000000800 */
[----:B------:R-:W3:Y:S01]  /*3a770*/  LDL.LU R249, [R1+0xe0] ;  /* 0x0000e00001f97983 */ /* 0x000ee20000300800 */
[----:B--2---:R-:W-:Y:S02]  /*3a780*/  IMAD.MOV.U32 R4, RZ, RZ, R27 ;  /* 0x000000ffff047224 */ /* 0x004fe400078e001b */
[----:B------:R-:W-:-:S04]  /*3a790*/  IMAD.MOV.U32 R8, RZ, RZ, R26 ;  /* 0x000000ffff087224 */ /* 0x000fc800078e001a */
[----:B------:R-:W2:Y:S01]  /*3a7a0*/  LDC R30, c[0x0][0x248] ;  /* 0x00009200ff1e7b82 */ /* 0x000ea20000000800 */
[----:B------:R-:W-:-:S05]  /*3a7b0*/  IMAD.WIDE R26, R0, 0x2, R2 ;  /* 0x00000002001a7825 */ /* 0x000fca00078e0202 */
[----:B------:R0:W-:Y:S04]  /*3a7c0*/  @P3 STG.E.U16 desc[UR60][R26.64], R250 ;  /* 0x000000fa1a003986 */ /* 0x0001e8000c10153c */
[----:B------:R4:W-:Y:S04]  /*3a7d0*/  @P6 STG.E.U16 desc[UR60][R240.64], R252 ;  /* 0x000000fcf0006986 */ /* 0x0009e8000c10153c */
[----:B0-----:R-:W2:Y:S04]  /*3a7e0*/  LDL.LU.64 R26, [R1+0x1da0] ;  /* 0x001da000011a7983 */ /* 0x001ea80000300a00 */
[----:B----4-:R-:W4:Y:S01]  /*3a7f0*/  LDL.LU R240, [R1+0x1d98] ;  /* 0x001d980001f07983 */ /* 0x010f220000300800 */
[----:B------:R-:W-:Y:S01]  /*3a800*/  PRMT R252, R251, 0x7632, R252 ;  /* 0x00007632fbfc7816 */ /* 0x000fe200000000fc */
[----:B------:R-:W0:Y:S02]  /*3a810*/  LDC R241, c[0x0][0x228] ;  /* 0x00008a00fff17b82 */ /* 0x000e240000000800 */
[----:B------:R1:W-:Y:S04]  /*3a820*/  @P5 STG.E.U16 desc[UR60][R242.64], R251 ;  /* 0x000000fbf2005986 */ /* 0x0003e8000c10153c */
[----:B-1----:R-:W2:Y:S01]  /*3a830*/  LDL.LU R251, [R1+0x114] ;  /* 0x0001140001fb7983 */ /* 0x002ea20000300800 */
[----:B------:R-:W-:Y:S01]  /*3a840*/  ISETP.LT.AND P5, PT, R17, R24, !P0 ;  /* 0x000000181100720c */ /* 0x000fe200047a1270 */
[----:B------:R-:W-:-:S04]  /*3a850*/  IMAD.WIDE R24, R0, 0x2, R246 ;  /* 0x0000000200187825 */ /* 0x000fc800078e02f6 */
[----:B------:R-:W-:Y:S01]  /*3a860*/  IMAD.IADD R0, R0, 0x1, R28 ;  /* 0x0000000100007824 */ /* 0x000fe200078e021c */
[----:B------:R1:W-:Y:S01]  /*3a870*/  @P4 STG.E.U16 desc[UR60][R24.64], R252 ;  /* 0x000000fc18004986 */ /* 0x0003e2000c10153c */
[----:B------:R-:W-:Y:S01]  /*3a880*/  ISETP.LT.AND P1, PT, R21, R6, !P0 ;  /* 0x000000061500720c */ /* 0x000fe20004721270 */
[----:B------:R-:W0:Y:S01]  /*3a890*/  LDC R28, c[0x0][0x228] ;  /* 0x00008a00ff1c7b82 */ /* 0x000e220000000800 */
[----:B-1----:R-:W-:Y:S01]  /*3a8a0*/  IMAD.WIDE R24, R0, 0x2, R2 ;  /* 0x0000000200187825 */ /* 0x002fe200078e0202 */
[----:B---3--:R-:W-:-:S06]  /*3a8b0*/  ISETP.LT.AND P4, PT, R20, R13, !P0 ;  /* 0x0000000d1400720c */ /* 0x008fcc0004781270 */
[----:B------:R-:W1:Y:S01]  /*3a8c0*/  LDC R6, c[0x0][0x228] ;  /* 0x00008a00ff067b82 */ /* 0x000e620000000800 */
[----:B------:R3:W-:Y:S07]  /*3a8d0*/  @P5 STG.E.U16 desc[UR60][R24.64], R248 ;  /* 0x000000f818005986 */ /* 0x0007ee000c10153c */
[----:B---3--:R-:W3:Y:S01]  /*3a8e0*/  LDC.64 R24, c[0x0][0x228] ;  /* 0x00008a00ff187b82 */ /* 0x008ee20000000a00 */
[----:B------:R-:W-:Y:S01]  /*3a8f0*/  ISETP.LT.AND P3, PT, R22, R238, !P0 ;  /* 0x000000ee1600720c */ /* 0x000fe20004761270 */
[----:B------:R-:W-:-:S02]  /*3a900*/  VIADD R252, R16, 0xa ;  /* 0x0000000a10fc7836 */ /* 0x000fc40000000000 */
[----:B------:R-:W-:-:S03]  /*3a910*/  IMAD.WIDE R238, R0, 0x2, R244 ;  /* 0x0000000200ee7825 */ /* 0x000fc600078e02f4 */
[----:B------:R-:W-:Y:S01]  /*3a920*/  ISETP.GE.AND P0, PT, R252, R4, PT ;  /* 0x00000004fc00720c */ /* 0x000fe20003f06270 */
[C---:B------:R-:W-:Y:S01]  /*3a930*/  IMAD.WIDE R242, R0.reuse, 0x2, R246 ;  /* 0x0000000200f27825 */ /* 0x040fe200078e02f6 */
[----:B------:R-:W1:Y:S03]  /*3a940*/  LDC R4, c[0x0][0x248] ;  /* 0x00009200ff047b82 */ /* 0x000e660000000800 */
[----:B---3--:R-:W-:Y:S02]  /*3a950*/  IMAD.MOV.U32 R250, RZ, RZ, R25 ;  /* 0x000000fffffa7224 */ /* 0x008fe400078e0019 */
[----:B------:R-:W-:Y:S02]  /*3a960*/  IMAD.MOV.U32 R13, RZ, RZ, R24 ;  /* 0x000000ffff0d7224 */ /* 0x000fe400078e0018 */
[----:B------:R-:W-:Y:S01]  /*3a970*/  IMAD.WIDE R24, R0, 0x2, R18 ;  /* 0x0000000200187825 */ /* 0x000fe200078e0212 */
[----:B----4-:R-:W-:-:S02]  /*3a980*/  PRMT R240, R248, 0x7632, R240 ;  /* 0x00007632f8f07816 */ /* 0x010fc400000000f0 */
[----:B------:R-:W3:Y:S01]  /*3a990*/  LDL.LU R248, [R1+0x104] ;  /* 0x0001040001f87983 */ /* 0x000ee20000300800 */
[----:B------:R-:W-:-:S03]  /*3a9a0*/  PRMT R252, R249, 0x7632, R252 ;  /* 0x00007632f9fc7816 */ /* 0x000fc600000000fc */
[----:B------:R4:W-:Y:S04]  /*3a9b0*/  @P4 STG.E.U16 desc[UR60][R24.64], R240 ;  /* 0x000000f018004986 */ /* 0x0009e8000c10153c */
[----:B------:R0:W-:Y:S04]  /*3a9c0*/  @P1 STG.E.U16 desc[UR60][R238.64], R249 ;  /* 0x000000f9ee001986 */ /* 0x0001e8000c10153c */
[----:B----4-:R-:W4:Y:S04]  /*3a9d0*/  LDL.LU.64 R24, [R1+0x1d90] ;  /* 0x001d900001187983 */ /* 0x010f280000300a00 */
[----:B0-----:R-:W4:Y:S01]  /*3a9e0*/  LDL.LU R238, [R1+0x1d8c] ;  /* 0x001d8c0001ee7983 */ /* 0x001f220000300800 */
[----:B------:R-:W-:Y:S01]  /*3a9f0*/  ISETP.LT.AND P5, PT, R17, R237, !P0 ;  /* 0x000000ed1100720c */ /* 0x000fe200047a1270 */
[----:B--2---:R-:W-:Y:S01]  /*3aa00*/  IMAD.IADD R0, R0, 0x1, R30 ;  /* 0x0000000100007824 */ /* 0x004fe200078e021e */
[----:B------:R-:W-:Y:S01]  /*3aa10*/  PRMT R14, R251, 0x7632, R14 ;  /* 0x00007632fb0e7816 */ /* 0x000fe2000000000e */
[----:B------:R-:W4:Y:S01]  /*3aa20*/  LDL.LU R249, [R1+0xf4] ;  /* 0x0000f40001f97983 */ /* 0x000f220000300800 */
[----:B------:R-:W-:Y:S01]  /*3aa30*/  ISETP.LT.AND P4, PT, R20, R236, !P0 ;  /* 0x000000ec1400720c */ /* 0x000fe20004781270 */
[----:B------:R-:W0:Y:S02]  /*3aa40*/  LDC R239, c[0x0][0x228] ;  /* 0x00008a00ffef7b82 */ /* 0x000e240000000800 */
[----:B------:R2:W-:Y:S06]  /*3aa50*/  @P3 STG.E.U16 desc[UR60][R242.64], R252 ;  /* 0x000000fcf2003986 */ /* 0x0005ec000c10153c */
[----:B------:R-:W1:Y:S01]  /*3aa60*/  LDC.64 R236, c[0x0][0x228] ;  /* 0x00008a00ffec7b82 */ /* 0x000e620000000a00 */
[----:B--2---:R-:W-:-:S05]  /*3aa70*/  IMAD.WIDE R242, R0, 0x2, R2 ;  /* 0x0000000200f27825 */ /* 0x004fca00078e0202 */
[----:B------:R2:W-:Y:S04]  /*3aa80*/  @P5 STG.E.U16 desc[UR60][R242.64], R251 ;  /* 0x000000fbf2005986 */ /* 0x0005e8000c10153c */
[----:B--2---:R-:W2:Y:S01]  /*3aa90*/  LDL.LU R251, [R1+0xe4] ;  /* 0x0000e40001fb7983 */ /* 0x004ea20000300800 */
[----:B------:R-:W-:Y:S01]  /*3aaa0*/  ISETP.LT.AND P3, PT, R21, R28, !P0 ;  /* 0x0000001c1500720c */ /* 0x000fe20004761270 */
[----:B-1----:R-:W-:Y:S02]  /*3aab0*/  IMAD.MOV.U32 R240, RZ, RZ, R237 ;  /* 0x000000fffff07224 */ /* 0x002fe400078e00ed */
[----:B------:R-:W-:Y:S01]  /*3aac0*/  IMAD.MOV.U32 R30, RZ, RZ, R236 ;  /* 0x000000ffff1e7224 */ /* 0x000fe200078e00ec */
[----:B------:R-:W1:Y:S01]  /*3aad0*/  LDC R28, c[0x0][0x228] ;  /* 0x00008a00ff1c7b82 */ /* 0x000e620000000800 */
[----:B------:R-:W-:-:S02]  /*3aae0*/  VIADD R252, R16, 0xb ;  /* 0x0000000b10fc7836 */ /* 0x000fc40000000000 */
[----:B------:R-:W-:-:S04]  /*3aaf0*/  IMAD.WIDE R236, R0, 0x2, R18 ;  /* 0x0000000200ec7825 */ /* 0x000fc800078e0212 */
[----:B------:R-:W-:Y:S01]  /*3ab00*/  IMAD.WIDE R242, R0, 0x2, R244 ;  /* 0x0000000200f27825 */ /* 0x000fe200078e02f4 */
[----:B------:R-:W-:Y:S01]  /*3ab10*/  ISETP.GE.AND P1, PT, R252, R250, PT ;  /* 0x000000fafc00720c */ /* 0x000fe20003f26270 */
[----:B------:R0:W-:Y:S02]  /*3ab20*/  @P4 STG.E.U16 desc[UR60][R236.64], R14 ;  /* 0x0000000eec004986 */ /* 0x0001e4000c10153c */
[C---:B------:R-:W-:Y:S02]  /*3ab30*/  IMAD.IADD R252, R0.reuse, 0x1, R4 ;  /* 0x0000000100fc7824 */ /* 0x040fe400078e0204 */
[----:B0-----:R-:W-:Y:S01]  /*3ab40*/  IMAD.WIDE R236, R0, 0x2, R246 ;  /* 0x0000000200ec7825 */ /* 0x001fe200078e02f6 */
[----:B------:R-:W-:Y:S01]  /*3ab50*/  ISETP.LT.AND P0, PT, R22, R241, !P0 ;  /* 0x000000f11600720c */ /* 0x000fe20004701270 */
[----:B------:R-:W0:Y:S01]  /*3ab60*/  LDC R14, c[0x0][0x248] ;  /* 0x00009200ff0e7b82 */ /* 0x000e220000000800 */
[----:B------:R-:W-:Y:S02]  /*3ab70*/  ISETP.LT.AND P5, PT, R17, R10, !P1 ;  /* 0x0000000a1100720c */ /* 0x000fe40004fa1270 */
[----:B------:R-:W-:-:S05]  /*3ab80*/  ISETP.LT.AND P4, PT, R20, R6, !P1 ;  /* 0x000000061400720c */ /* 0x000fca0004f81270 */
[----:B------:R-:W2:Y:S08]  /*3ab90*/  LDC R4, c[0x0][0x228] ;  /* 0x00008a00ff047b82 */ /* 0x000eb00000000800 */
[----:B------:R-:W2:Y:S08]  /*3aba0*/  LDC R6, c[0x0][0x228] ;  /* 0x00008a00ff067b82 */ /* 0x000eb00000000800 */
[----:B------:R-:W2:Y:S01]  /*3abb0*/  LDC R10, c[0x0][0x228] ;  /* 0x00008a00ff0a7b82 */ /* 0x000ea20000000800 */
[----:B---3--:R-:W-:Y:S01]  /*3abc0*/  PRMT R0, R248, 0x7632, R0 ;  /* 0x00007632f8007816 */ /* 0x008fe20000000000 */
[----:B------:R3:W-:Y:S04]  /*3abd0*/  @P3 STG.E.U16 desc[UR60][R242.64], R248 ;  /* 0x000000f8f2003986 */ /* 0x0007e8000c10153c */
[----:B---3--:R-:W3:Y:S01]  /*3abe0*/  LDL.LU R248, [R1+0x118] ;  /* 0x0001180001f87983 */ /* 0x008ee20000300800 */
[----:B------:R-:W-:-:S03]  /*3abf0*/  IMAD.WIDE R242, R252, 0x2, R2 ;  /* 0x00000002fcf27825 */ /* 0x000fc600078e0202 */
[----:B------:R1:W-:Y:S01]  /*3ac00*/  @P0 STG.E.U16 desc[UR60][R236.64], R0 ;  /* 0x00000000ec000986 */ /* 0x0003e2000c10153c */
[----:B----4-:R-:W-:-:S03]  /*3ac10*/  PRMT R25, R249, 0x7632, R25 ;  /* 0x00007632f9197816 */ /* 0x010fc60000000019 */
[----:B------:R4:W-:Y:S01]  /*3ac20*/  @P5 STG.E.U16 desc[UR60][R242.64], R249 ;  /* 0x000000f9f2005986 */ /* 0x0009e2000c10153c */
[----:B-1----:R-:W-:-:S05]  /*3ac30*/  IMAD.WIDE R236, R252, 0x2, R18 ;  /* 0x00000002fcec7825 */ /* 0x002fca00078e0212 */
[----:B------:R1:W-:Y:S01]  /*3ac40*/  @P4 STG.E.U16 desc[UR60][R236.64], R25 ;  /* 0x00000019ec004986 */ /* 0x0003e2000c10153c */
[----:B------:R-:W-:Y:S01]  /*3ac50*/  ISETP.LT.AND P3, PT, R21, R239, !P1 ;  /* 0x000000ef1500720c */ /* 0x000fe20004f61270 */
[----:B------:R-:W-:Y:S01]  /*3ac60*/  VIADD R0, R16, 0xc ;  /* 0x0000000c10007836 */ /* 0x000fe20000000000 */
[----:B------:R-:W3:Y:S01]  /*3ac70*/  LDC R239, c[0x0][0x228] ;  /* 0x00008a00ffef7b82 */ /* 0x000ee20000000800 */
[----:B----4-:R-:W4:Y:S07]  /*3ac80*/  LDL.LU R249, [R1+0x108] ;  /* 0x0001080001f97983 */ /* 0x010f2e0000300800 */
[----:B-1----:R-:W1:Y:S01]  /*3ac90*/  LDC.64 R236, c[0x0][0x228] ;  /* 0x00008a00ffec7b82 */ /* 0x002e620000000a00 */
[----:B------:R-:W-:Y:S01]  /*3aca0*/  ISETP.GE.AND P0, PT, R0, R240, PT ;  /* 0x000000f00000720c */ /* 0x000fe20003f06270 */
[----:B------:R-:W-:-:S03]  /*3acb0*/  IMAD.WIDE R240, R252, 0x2, R244 ;  /* 0x00000002fcf07825 */ /* 0x000fc600078e02f4 */
[----:B------:R-:W-:Y:S01]  /*3acc0*/  ISETP.LT.AND P4, PT, R17, R12, !P0 ;  /* 0x0000000c1100720c */ /* 0x000fe20004781270 */
[----:B0-----:R-:W-:Y:S01]  /*3acd0*/  IMAD.IADD R0, R252, 0x1, R14 ;  /* 0x00000001fc007824 */ /* 0x001fe200078e020e */
[----:B------:R-:W-:Y:S01]  /*3ace0*/  ISETP.LT.AND P1, PT, R22, R28, !P1 ;  /* 0x0000001c1600720c */ /* 0x000fe20004f21270 */
[----:B------:R-:W0:Y:S01]  /*3acf0*/  LDC R14, c[0x0][0x228] ;  /* 0x00008a00ff0e7b82 */ /* 0x000e220000000800 */
[----:B--2---:R2:W-:Y:S01]  /*3ad00*/  @P3 STG.E.U16 desc[UR60][R240.64], R251 ;  /* 0x000000fbf0003986 */ /* 0x0045e2000c10153c */
[----:B-1----:R-:W-:Y:S01]  /*3ad10*/  IMAD.MOV.U32 R25, RZ, RZ, R237 ;  /* 0x000000ffff197224 */ /* 0x002fe200078e00ed */
[----:B------:R-:W-:Y:S01]  /*3ad20*/  ISETP.LT.AND P5, PT, R20, R6, !P0 ;  /* 0x000000061400720c */ /* 0x000fe200047a1270 */
[----:B------:R-:W-:-:S04]  /*3ad30*/  IMAD.MOV.U32 R12, RZ, RZ, R236 ;  /* 0x000000ffff0c7224 */ /* 0x000fc800078e00ec */
[----:B------:R-:W1:Y:S01]  /*3ad40*/  LDC R28, c[0x0][0x248] ;  /* 0x00009200ff1c7b82 */ /* 0x000e620000000800 */
[----:B------:R-:W-:Y:S01]  /*3ad50*/  IMAD.WIDE R236, R252, 0x2, R246 ;  /* 0x00000002fcec7825 */ /* 0x000fe200078e02f6 */
[----:B------:R-:W-:Y:S02]  /*3ad60*/  PRMT R252, R251, 0x7632, R252 ;  /* 0x00007632fbfc7816 */ /* 0x000fe400000000fc */
[----:B--2---:R-:W2:Y:S04]  /*3ad70*/  LDL.LU R251, [R1+0xf8] ;  /* 0x0000f80001fb7983 */ /* 0x004ea80000300800 */
[----:B------:R0:W-:Y:S01]  /*3ad80*/  @P1 STG.E.U16 desc[UR60][R236.64], R252 ;  /* 0x000000fcec001986 */ /* 0x0001e2000c10153c */
[----:B------:R-:W-:-:S04]  /*3ad90*/  IMAD.WIDE R242, R0, 0x2, R2 ;  /* 0x0000000200f27825 */ /* 0x000fc800078e0202 */
[----:B------:R-:W-:Y:S01]  /*3ada0*/  IMAD.WIDE R240, R0, 0x2, R18 ;  /* 0x0000000200f07825 */ /* 0x000fe200078e0212 */
[----:B------:R-:W-:Y:S01]  /*3adb0*/  ISETP.LT.AND P3, PT, R21, R10, !P0 ;  /* 0x0000000a1500720c */ /* 0x000fe20004761270 */
[----:B------:R-:W1:Y:S08]  /*3adc0*/  LDC R6, c[0x0][0x228] ;  /* 0x00008a00ff067b82 */ /* 0x000e700000000800 */
[----:B0-----:R-:W0:Y:S01]  /*3add0*/  LDC.64 R236, c[0x0][0x228] ;  /* 0x00008a00ffec7b82 */ /* 0x001e220000000a00 */
[----:B------:R-:W-:Y:S01]  /*3ade0*/  ISETP.LT.AND P1, PT, R22, R4, !P0 ;  /* 0x000000041600720c */ /* 0x000fe20004721270 */
[----:B0-----:R-:W-:-:S02]  /*3adf0*/  IMAD.MOV.U32 R4, RZ, RZ, R237 ;  /* 0x000000ffff047224 */ /* 0x001fc400078e00ed */
[----:B------:R-:W2:Y:S01]  /*3ae00*/  LDL.LU R237, [R1+0x1d88] ;  /* 0x001d880001ed7983 */ /* 0x000ea20000300800 */
[----:B---3--:R-:W-:-:S03]  /*3ae10*/  PRMT R252, R248, 0x7632, R252 ;  /* 0x00007632f8fc7816 */ /* 0x008fc600000000fc */
[----:B------:R0:W-:Y:S04]  /*3ae20*/  @P4 STG.E.U16 desc[UR60][R242.64], R248 ;  /* 0x000000f8f2004986 */ /* 0x0001e8000c10153c */
[----:B0-----:R-:W3:Y:S04]  /*3ae30*/  LDL.LU R248, [R1+0xe8] ;  /* 0x0000e80001f87983 */ /* 0x001ee80000300800 */
[----:B------:R0:W-:Y:S02]  /*3ae40*/  @P5 STG.E.U16 desc[UR60][R240.64], R252 ;  /* 0x000000fcf0005986 */ /* 0x0001e4000c10153c */
[----:B0-----:R-:W-:-:S05]  /*3ae50*/  VIADD R252, R16, 0xd ;  /* 0x0000000d10fc7836 */ /* 0x001fca0000000000 */
[----:B------:R-:W-:Y:S01]  /*3ae60*/  ISETP.GE.AND P0, PT, R252, R25, PT ;  /* 0x00000019fc00720c */ /* 0x000fe20003f06270 */
[----:B------:R-:W-:Y:S01]  /*3ae70*/  IMAD.WIDE R242, R0, 0x2, R244 ;  /* 0x0000000200f27825 */ /* 0x000fe200078e02f4 */
[----:B----4-:R-:W-:Y:S01]  /*3ae80*/  PRMT R29, R249, 0x7632, R29 ;  /* 0x00007632f91d7816 */ /* 0x010fe2000000001d */
[----:B------:R-:W0:Y:S01]  /*3ae90*/  LDC R25, c[0x0][0x228] ;  /* 0x00008a00ff197b82 */ /* 0x000e220000000800 */
[----:B------:R-:W-:Y:S02]  /*3aea0*/  ISETP.LT.AND P5, PT, R17, R15, !P0 ;  /* 0x0000000f1100720c */ /* 0x000fe400047a1270 */
[----:B------:R-:W-:-:S05]  /*3aeb0*/  ISETP.LT.AND P4, PT, R20, R14, !P0 ;  /* 0x0000000e1400720c */ /* 0x000fca0004781270 */
[----:B------:R-:W4:Y:S01]  /*3aec0*/  LDC.64 R14, c[0x0][0x228] ;  /* 0x00008a00ff0e7b82 */ /* 0x000f220000000a00 */
[C---:B------:R-:W-:Y:S01]  /*3aed0*/  IMAD.WIDE R240, R0.reuse, 0x2, R246 ;  /* 0x0000000200f07825 */ /* 0x040fe200078e02f6 */
[----:B------:R1:W-:Y:S02]  /*3aee0*/  @P3 STG.E.U16 desc[UR60][R242.64], R249 ;  /* 0x000000f9f2003986 */ /* 0x0003e4000c10153c */
[----:B-1----:R-:W-:Y:S01]  /*3aef0*/  ISETP.LT.AND P3, PT, R21, R6, !P0 ;  /* 0x000000061500720c */ /* 0x002fe20004761270 */
[----:B------:R-:W-:Y:S02]  /*3af00*/  IMAD.IADD R0, R0, 0x1, R28 ;  /* 0x0000000100007824 */ /* 0x000fe400078e021c */
[----:B------:R-:W-:Y:S01]  /*3af10*/  IMAD.MOV.U32 R10, RZ, RZ, R236 ;  /* 0x000000ffff0a7224 */ /* 0x000fe200078e00ec */
[----:B------:R1:W-:Y:S04]  /*3af20*/  @P1 STG.E.U16 desc[UR60][R240.64], R29 ;  /* 0x0000001df0001986 */ /* 0x0003e8000c10153c */
[----:B------:R-:W3:Y:S01]  /*3af30*/  LDL.LU R249, [R1+0x11c] ;  /* 0x00011c0001f97983 */ /* 0x000ee20000300800 */
[----:B------:R-:W0:Y:S01]  /*3af40*/  LDC R242, c[0x0][0x248] ;  /* 0x00009200fff27b82 */ /* 0x000e220000000800 */
[----:B----4-:R-:W-:Y:S01]  /*3af50*/  IMAD.MOV.U32 R6, RZ, RZ, R14 ;  /* 0x000000ffff067224 */ /* 0x010fe200078e000e */
[----:B--2---:R-:W-:Y:S01]  /*3af60*/  PRMT R238, R251, 0x7632, R238 ;  /* 0x00007632fbee7816 */ /* 0x004fe200000000ee */
[----:B------:R-:W-:-:S02]  /*3af70*/  IMAD.MOV.U32 R236, RZ, RZ, R15 ;  /* 0x000000ffffec7224 */ /* 0x000fc400078e000f */
[----:B------:R-:W-:Y:S01]  /*3af80*/  VIADD R252, R16, 0xe ;  /* 0x0000000e10fc7836 */ /* 0x000fe20000000000 */
[----:B------:R-:W-:Y:S01]  /*3af90*/  ISETP.LT.AND P0, PT, R22, R239, !P0 ;  /* 0x000000ef1600720c */ /* 0x000fe20004701270 */
[C---:B------:R-:W-:Y:S01]  /*3afa0*/  IMAD.WIDE R14, R0.reuse, 0x2, R2 ;  /* 0x00000002000e7825 */ /* 0x040fe200078e0202 */
[----:B-1----:R-:W1:Y:S04]  /*3afb0*/  LDC R29, c[0x0][0x228] ;  /* 0x00008a00ff1d7b82 */ /* 0x002e680000000800 */
[----:B------:R2:W-:Y:S04]  /*3afc0*/  @P5 STG.E.U16 desc[UR60][R14.64], R251 ;  /* 0x000000fb0e005986 */ /* 0x0005e8000c10153c */
[----:B------:R-:W4:Y:S01]  /*3afd0*/  LDC R28, c[0x0][0x228] ;  /* 0x00008a00ff1c7b82 */ /* 0x000f220000000800 */
[----:B--2---:R-:W2:Y:S04]  /*3afe0*/  LDL.LU.64 R14, [R1+0x1d80] ;  /* 0x001d8000010e7983 */ /* 0x004ea80000300a00 */
[----:B------:R-:W4:Y:S01]  /*3aff0*/  LDL.LU R251, [R1+0x10c] ;  /* 0x00010c0001fb7983 */ /* 0x000f220000300800 */
[----:B------:R-:W-:-:S05]  /*3b000*/  IMAD.WIDE R240, R0, 0x2, R18 ;  /* 0x0000000200f07825 */ /* 0x000fca00078e0212 */
[----:B------:R0:W-:Y:S02]  /*3b010*/  @P4 STG.E.U16 desc[UR60][R240.64], R238 ;  /* 0x000000eef0004986 */ /* 0x0001e4000c10153c */
[----:B0-----:R-:W-:Y:S01]  /*3b020*/  IMAD.WIDE R240, R0, 0x2, R244 ;  /* 0x0000000200f07825 */ /* 0x001fe200078e02f4 */
[----:B---3--:R-:W-:-:S04]  /*3b030*/  PRMT R24, R248, 0x7632, R24 ;  /* 0x00007632f8187816 */ /* 0x008fc80000000018 */
[----:B------:R0:W-:Y:S04]  /*3b040*/  @P3 STG.E.U16 desc[UR60][R240.64], R248 ;  /* 0x000000f8f0003986 */ /* 0x0001e8000c10153c */
[----:B0-----:R-:W3:Y:S01]  /*3b050*/  LDL.LU R248, [R1+0xfc] ;  /* 0x0000fc0001f87983 */ /* 0x001ee20000300800 */
[----:B------:R-:W-:Y:S01]  /*3b060*/  ISETP.GE.AND P1, PT, R252, R4, PT ;  /* 0x00000004fc00720c */ /* 0x000fe20003f26270 */
[----:B------:R-:W-:Y:S01]  /*3b070*/  IMAD.WIDE R238, R0, 0x2, R246 ;  /* 0x0000000200ee7825 */ /* 0x000fe200078e02f6 */
[----:B------:R-:W0:Y:S02]  /*3b080*/  LDC R4, c[0x0][0x228] ;  /* 0x00008a00ff047b82 */ /* 0x000e240000000800 */
[----:B------:R-:W-:Y:S02]  /*3b090*/  ISETP.LT.AND P5, PT, R17, R8, !P1 ;  /* 0x000000081100720c */ /* 0x000fe40004fa1270 */
[----:B------:R-:W-:Y:S01]  /*3b0a0*/  ISETP.LT.AND P4, PT, R20, R25, !P1 ;  /* 0x000000191400720c */ /* 0x000fe20004f81270 */
[----:B------:R-:W-:Y:S01]  /*3b0b0*/  IMAD.IADD R252, R0, 0x1, R242 ;  /* 0x0000000100fc7824 */ /* 0x000fe200078e02f2 */
[----:B------:R1:W-:Y:S02]  /*3b0c0*/  @P0 STG.E.U16 desc[UR60][R238.64], R24 ;  /* 0x00000018ee000986 */ /* 0x0003e4000c10153c */
[----:B------:R-:W0:Y:S08]  /*3b0d0*/  LDC R8, c[0x0][0x248] ;  /* 0x00009200ff087b82 */ /* 0x000e300000000800 */
[----:B------:R-:W3:Y:S01]  /*3b0e0*/  LDC R241, c[0x0][0x228] ;  /* 0x00008a00fff17b82 */ /* 0x000ee20000000800 */
[----:B-1----:R-:W-:-:S04]  /*3b0f0*/  IMAD.WIDE R238, R252, 0x2, R2 ;  /* 0x00000002fcee7825 */ /* 0x002fc800078e0202 */
[----:B------:R-:W-:-:S03]  /*3b100*/  IMAD.WIDE R24, R252, 0x2, R18 ;  /* 0x00000002fc187825 */ /* 0x000fc600078e0212 */
[----:B------:R-:W1:Y:S01]  /*3b110*/  LDC R240, c[0x0][0x228] ;  /* 0x00008a00fff07b82 */ /* 0x000e620000000800 */
[----:B------:R0:W-:Y:S01]  /*3b120*/  @P5 STG.E.U16 desc[UR60][R238.64], R249 ;  /* 0x000000f9ee005986 */ /* 0x0001e2000c10153c */
[----:B------:R-:W-:-:S06]  /*3b130*/  VIADD R0, R16, 0xf ;  /* 0x0000000f10007836 */ /* 0x000fcc0000000000 */
[----:B0-----:R-:W0:Y:S01]  /*3b140*/  LDC.64 R238, c[0x0][0x228] ;  /* 0x00008a00ffee7b82 */ /* 0x001e220000000a00 */
[----:B--2---:R-:W-:Y:S02]  /*3b150*/  PRMT R15, R249, 0x7632, R15 ;  /* 0x00007632f90f7816 */ /* 0x004fe4000000000f */
[----:B------:R-:W-:Y:S01]  /*3b160*/  ISETP.LT.AND P3, PT, R22, R29, !P1 ;  /* 0x0000001d1600720c */ /* 0x000fe20004f61270 */
[----:B------:R-:W2:Y:S04]  /*3b170*/  LDL.LU R249, [R1+0xec] ;  /* 0x0000ec0001f97983 */ /* 0x000ea80000300800 */
[----:B------:R1:W-:Y:S01]  /*3b180*/  @P4 STG.E.U16 desc[UR60][R24.64], R15 ;  /* 0x0000000f18004986 */ /* 0x0003e2000c10153c */
[----:B------:R-:W-:Y:S01]  /*3b190*/  ISETP.GE.AND P0, PT, R0, R236, PT ;  /* 0x000000ec0000720c */ /* 0x000fe20003f06270 */
[----:B------:R-:W2:Y:S08]  /*3b1a0*/  LDC R29, c[0x0][0x228] ;  /* 0x00008a00ff1d7b82 */ /* 0x000eb00000000800 */
[----:B-1----:R-:W1:Y:S01]  /*3b1b0*/  LDC.64 R24, c[0x0][0x228] ;  /* 0x00008a00ff187b82 */ /* 0x002e620000000a00 */
[----:B----4-:R-:W-:-:S02]  /*3b1c0*/  ISETP.LT.AND P1, PT, R21, R28, !P1 ;  /* 0x0000001c1500720c */ /* 0x010fc40004f21270 */
[----:B------:R-:W-:Y:S01]  /*3b1d0*/  ISETP.LT.AND P6, PT, R20, R4, !P0 ;  /* 0x000000041400720c */ /* 0x000fe200047c1270 */
[C---:B------:R-:W-:Y:S01]  /*3b1e0*/  IMAD.IADD R0, R252.reuse, 0x1, R8 ;  /* 0x00000001fc007824 */ /* 0x040fe200078e0208 */
[----:B------:R-:W-:Y:S01]  /*3b1f0*/  ISETP.LT.AND P5, PT, R17, R13, !P0 ;  /* 0x0000000d1100720c */ /* 0x000fe200047a1270 */
[----:B0-----:R-:W-:Y:S02]  /*3b200*/  IMAD.MOV.U32 R13, RZ, RZ, R239 ;  /* 0x000000ffff0d7224 */ /* 0x001fe400078e00ef */
[----:B------:R-:W-:Y:S01]  /*3b210*/  IMAD.MOV.U32 R8, RZ, RZ, R238 ;  /* 0x000000ffff087224 */ /* 0x000fe200078e00ee */
[----:B------:R-:W0:Y:S01]  /*3b220*/  LDC R236, c[0x0][0x248] ;  /* 0x00009200ffec7b82 */ /* 0x000e220000000800 */
[----:B------:R-:W-:Y:S01]  /*3b230*/  IMAD.WIDE R238, R252, 0x2, R246 ;  /* 0x00000002fcee7825 */ /* 0x000fe200078e02f6 */
[----:B---3--:R-:W-:-:S03]  /*3b240*/  PRMT R27, R248, 0x7632, R27 ;  /* 0x00007632f81b7816 */ /* 0x008fc6000000001b */
[----:B-1----:R-:W-:-:S03]  /*3b250*/  IMAD.MOV.U32 R242, RZ, RZ, R25 ;  /* 0x000000fffff27224 */ /* 0x002fc600078e0019 */
[----:B------:R-:W1:Y:S01]  /*3b260*/  LDC R28, c[0x0][0x228] ;  /* 0x00008a00ff1c7b82 */ /* 0x000e620000000800 */
[----:B------:R-:W-:Y:S02]  /*3b270*/  IMAD.MOV.U32 R4, RZ, RZ, R24 ;  /* 0x000000ffff047224 */ /* 0x000fe400078e0018 */
[----:B------:R-:W-:Y:S01]  /*3b280*/  IMAD.WIDE R24, R252, 0x2, R244 ;  /* 0x00000002fc187825 */ /* 0x000fe200078e02f4 */
[----:B------:R-:W-:-:S04]  /*3b290*/  PRMT R252, R251, 0x7632, R252 ;  /* 0x00007632fbfc7816 */ /* 0x000fc800000000fc */
[----:B------:R3:W-:Y:S01]  /*3b2a0*/  @P1 STG.E.U16 desc[UR60][R24.64], R251 ;  /* 0x000000fb18001986 */ /* 0x0007e2000c10153c */
[----:B------:R-:W4:Y:S03]  /*3b2b0*/  LDC R15, c[0x0][0x228] ;  /* 0x00008a00ff0f7b82 */ /* 0x000f260000000800 */
[----:B---3--:R-:W3:Y:S01]  /*3b2c0*/  LDL.LU R251, [R1+0xd0] ;  /* 0x0000d00001fb7983 */ /* 0x008ee20000300800 */
[----:B------:R-:W-:-:S03]  /*3b2d0*/  IMAD.WIDE R24, R0, 0x2, R2 ;  /* 0x0000000200187825 */ /* 0x000fc600078e0202 */
[----:B------:R-:W-:Y:S04]  /*3b2e0*/  @P3 STG.E.U16 desc[UR60][R238.64], R252 ;  /* 0x000000fcee003986 */ /* 0x000fe8000c10153c */
[----:B------:R0:W-:Y:S04]  /*3b2f0*/  @P5 STG.E.U16 desc[UR60][R24.64], R248 ;  /* 0x000000f818005986 */ /* 0x0001e8000c10153c */
[----:B0-----:R-:W4:Y:S01]  /*3b300*/  LDL.LU R248, [R1+0xc0] ;  /* 0x0000c00001f87983 */ /* 0x001f220000300800 */
[----:B------:R-:W-:Y:S01]  /*3b310*/  VIADD R252, R16, 0x10 ;  /* 0x0000001010fc7836 */ /* 0x000fe20000000000 */
[----:B------:R-:W-:-:S02]  /*3b320*/  ISETP.LT.AND P4, PT, R21, R241, !P0 ;  /* 0x000000f11500720c */ /* 0x000fc40004781270 */
[----:B------:R-:W-:Y:S02]  /*3b330*/  ISETP.LT.AND P1, PT, R22, R240, !P0 ;  /* 0x000000f01600720c */ /* 0x000fe40004721270 */
[----:B------:R-:W-:Y:S01]  /*3b340*/  ISETP.GE.AND P0, PT, R252, R242, PT ;  /* 0x000000f2fc00720c */ /* 0x000fe20003f06270 */
[----:B------:R-:W-:-:S03]  /*3b350*/  IMAD.WIDE R24, R0, 0x2, R18 ;  /* 0x0000000200187825 */ /* 0x000fc600078e0212 */
[----:B------:R-:W-:Y:S01]  /*3b360*/  ISETP.LT.AND P5, PT, R17, R30, !P0 ;  /* 0x0000001e1100720c */ /* 0x000fe200047a1270 */
[C---:B------:R-:W-:Y:S01]  /*3b370*/  IMAD.WIDE R240, R0.reuse, 0x2, R244 ;  /* 0x0000000200f07825 */ /* 0x040fe200078e02f4 */
[----:B------:R0:W-:Y:S03]  /*3b380*/  @P6 STG.E.U16 desc[UR60][R24.64], R27 ;  /* 0x0000001b18006986 */ /* 0x0001e6000c10153c */
[----:B------:R-:W-:Y:S01]  /*3b390*/  IMAD.WIDE R238, R0, 0x2, R246 ;  /* 0x0000000200ee7825 */ /* 0x000fe200078e02f6 */
[----:B--2---:R-:W-:-:S03]  /*3b3a0*/  PRMT R237, R249, 0x7632, R237 ;  /* 0x00007632f9ed7816 */ /* 0x004fc600000000ed */
[----:B------:R-:W-:Y:S01]  /*3b3b0*/  IMAD.IADD R0, R0, 0x1, R236 ;  /* 0x0000000100007824 */ /* 0x000fe200078e02ec */
[----:B0-----:R-:W2:Y:S01]  /*3b3c0*/  LDL.LU.64 R24, [R1+0x1d78] ;  /* 0x001d780001187983 */ /* 0x001ea20000300a00 */
[----:B------:R-:W-:Y:S01]  /*3b3d0*/  ISETP.LT.AND P3, PT, R22, R29, !P0 ;  /* 0x0000001d1600720c */ /* 0x000fe20004761270 */
[----:B------:R-:W0:Y:S02]  /*3b3e0*/  LDC R27, c[0x0][0x248] ;  /* 0x00009200ff1b7b82 */ /* 0x000e240000000800 */
[----:B------:R1:W-:Y:S04]  /*3b3f0*/  @P4 STG.E.U16 desc[UR60][R240.64], R249 ;  /* 0x000000f9f0004986 */ /* 0x0003e8000c10153c */
[----:B------:R1:W-:Y:S01]  /*3b400*/  @P1 STG.E.U16 desc[UR60][R238.64], R237 ;  /* 0x000000edee001986 */ /* 0x0003e2000c10153c */
[----:B---3--:R-:W-:-:S03]  /*3b410*/  PRMT R11, R251, 0x7632, R11 ;  /* 0x00007632fb0b7816 */ /* 0x008fc6000000000b */
[----:B-1----:R-:W3:Y:S01]  /*3b420*/  LDL.LU R249, [R1+0xb0] ;  /* 0x0000b00001f97983 */ /* 0x002ee20000300800 */
[----:B------:R-:W-:Y:S01]  /*3b430*/  IMAD.WIDE R238, R0, 0x2, R2 ;  /* 0x0000000200ee7825 */ /* 0x000fe200078e0202 */
[----:B------:R-:W1:Y:S02]  /*3b440*/  LDC R236, c[0x0][0x228] ;  /* 0x00008a00ffec7b82 */ /* 0x000e640000000800 */
[----:B------:R-:W2:Y:S01]  /*3b450*/  LDL.LU R250, [R1+0xa0] ;  /* 0x0000a00001fa7983 */ /* 0x000ea20000300800 */
[----:B------:R-:W-:-:S03]  /*3b460*/  ISETP.LT.AND P4, PT, R21, R28, !P0 ;  /* 0x0000001c1500720c */ /* 0x000fc60004781270 */
[----:B------:R0:W-:Y:S01]  /*3b470*/  @P5 STG.E.U16 desc[UR60][R238.64], R251 ;  /* 0x000000fbee005986 */ /* 0x0001e2000c10153c */
[----:B----4-:R-:W-:Y:S01]  /*3b480*/  ISETP.LT.AND P0, PT, R20, R15, !P0 ;  /* 0x0000000f1400720c */ /* 0x010fe20004701270 */
[----:B------:R-:W-:Y:S01]  /*3b490*/  IMAD.WIDE R242, R0, 0x2, R18 ;  /* 0x0000000200f27825 */ /* 0x000fe200078e0212 */
[----:B------:R-:W4:Y:S01]  /*3b4a0*/  LDC.64 R28, c[0x0][0x228] ;  /* 0x00008a00ff1c7b82 */ /* 0x000f220000000a00 */
[----:B------:R-:W-:Y:S01]  /*3b4b0*/  PRMT R7, R248, 0x7632, R7 ;  /* 0x00007632f8077816 */ /* 0x000fe20000000007 */
[----:B0-----:R-:W2:Y:S01]  /*3b4c0*/  LDL.LU R239, [R1+0x1d74] ;  /* 0x001d740001ef7983 */ /* 0x001ea20000300800 */
[----:B------:R-:W-:-:S05]  /*3b4d0*/  VIADD R252, R16, 0x11 ;  /* 0x0000001110fc7836 */ /* 0x000fca0000000000 */
[----:B------:R-:W0:Y:S01]  /*3b4e0*/  LDC R30, c[0x0][0x228] ;  /* 0x00008a00ff1e7b82 */ /* 0x000e220000000800 */
[----:B------:R-:W2:Y:S01]  /*3b4f0*/  LDL.LU R251, [R1+0xd4] ;  /* 0x0000d40001fb7983 */ /* 0x000ea20000300800 */
[----:B------:R-:W-:-:S03]  /*3b500*/  IMAD.WIDE R240, R0, 0x2, R244 ;  /* 0x0000000200f07825 */ /* 0x000fc600078e02f4 */
[----:B------:R-:W-:Y:S04]  /*3b510*/  @P0 STG.E.U16 desc[UR60][R242.64], R11 ;  /* 0x0000000bf2000986 */ /* 0x000fe8000c10153c */
[----:B------:R1:W-:Y:S01]  /*3b520*/  @P4 STG.E.U16 desc[UR60][R240.64], R248 ;  /* 0x000000f8f0004986 */ /* 0x0003e2000c10153c */
[----:B----4-:R-:W-:Y:S02]  /*3b530*/  IMAD.MOV.U32 R237, RZ, RZ, R29 ;  /* 0x000000ffffed7224 */ /* 0x010fe400078e001d */
[----:B------:R-:W4:Y:S01]  /*3b540*/  LDC R29, c[0x0][0x228] ;  /* 0x00008a00ff1d7b82 */ /* 0x000f220000000800 */
[----:B-1----:R-:W2:Y:S01]  /*3b550*/  LDL.LU R248, [R1+0xc4] ;  /* 0x0000c40001f87983 */ /* 0x002ea20000300800 */
[----:B------:R-:W-:Y:S01]  /*3b560*/  ISETP.GE.AND P1, PT, R252, R13, PT ;  /* 0x0000000dfc00720c */ /* 0x000fe20003f26270 */
[----:B------:R-:W-:-:S05]  /*3b570*/  IMAD.MOV.U32 R15, RZ, RZ, R28 ;  /* 0x000000ffff0f7224 */ /* 0x000fca00078e001c */
[----:B------:R-:W1:Y:S01]  /*3b580*/  LDC.64 R242, c[0x0][0x228] ;  /* 0x00008a00fff27b82 */ /* 0x000e620000000a00 */
[----:B------:R-:W-:Y:S01]  /*3b590*/  ISETP.LT.AND P6, PT, R17, R12, !P1 ;  /* 0x0000000c1100720c */ /* 0x000fe20004fc1270 */
[----:B------:R-:W-:-:S06]  /*3b5a0*/  IMAD.WIDE R12, R0, 0x2, R246 ;  /* 0x00000002000c7825 */ /* 0x000fcc00078e02f6 */
[----:B------:R-:W1:Y:S01]  /*3b5b0*/  LDC R28, c[0x0][0x248] ;  /* 0x00009200ff1c7b82 */ /* 0x000e620000000800 */
[----:B------:R-:W-:Y:S01]  /*3b5c0*/  IMAD.IADD R252, R0, 0x1, R27 ;  /* 0x0000000100fc7824 */ /* 0x000fe200078e021b */
[----:B------:R0:W-:Y:S01]  /*3b5d0*/  @P3 STG.E.U16 desc[UR60][R12.64], R7 ;  /* 0x000000070c003986 */ /* 0x0001e2000c10153c */
[----:B------:R-:W-:-:S05]  /*3b5e0*/  VIADD R0, R16, 0x12 ;  /* 0x0000001210007836 */ /* 0x000fca0000000000 */
[----:B------:R-:W2:Y:S01]  /*3b5f0*/  LDC R11, c[0x0][0x228] ;  /* 0x00008a00ff0b7b82 */ /* 0x000ea20000000800 */
[----:B------:R-:W-:-:S07]  /*3b600*/  ISETP.GE.AND P0, PT, R0, R237, PT ;  /* 0x000000ed0000720c */ /* 0x000fce0003f06270 */
[----:B0-----:R-:W0:Y:S01]  /*3b610*/  LDC R13, c[0x0][0x228] ;  /* 0x00008a00ff0d7b82 */ /* 0x001e220000000800 */
[----:B------:R-:W-:-:S07]  /*3b620*/  ISETP.LT.AND P5, PT, R20, R236, !P1 ;  /* 0x000000ec1400720c */ /* 0x000fce0004fa1270 */
[----:B------:R-:W0:Y:S01]  /*3b630*/  LDC R12, c[0x0][0x228] ;  /* 0x00008a00ff0c7b82 */ /* 0x000e220000000800 */
[----:B------:R-:W-:Y:S01]  /*3b640*/  ISETP.LT.AND P4, PT, R21, R30, !P1 ;  /* 0x0000001e1500720c */ /* 0x000fe20004f81270 */
[----:B------:R-:W-:Y:S01]  /*3b650*/  IMAD.WIDE R240, R252, 0x2, R2 ;  /* 0x00000002fcf07825 */ /* 0x000fe200078e0202 */
[----:B------:R-:W-:Y:S02]  /*3b660*/  ISETP.LT.AND P3, PT, R17, R10, !P0 ;  /* 0x0000000a1100720c */ /* 0x000fe40004761270 */
[----:B----4-:R-:W-:-:S03]  /*3b670*/  ISETP.LT.AND P1, PT, R22, R29, !P1 ;  /* 0x0000001d1600720c */ /* 0x010fc60004f21270 */
[----:B------:R-:W4:Y:S01]  /*3b680*/  LDC R10, c[0x0][0x248] ;  /* 0x00009200ff0a7b82 */ /* 0x000f220000000800 */
[C---:B-1----:R-:W-:Y:S02]  /*3b690*/  IMAD.IADD R0, R252.reuse, 0x1, R28 ;  /* 0x00000001fc007824 */ /* 0x042fe400078e021c */
[----:B------:R-:W-:Y:S02]  /*3b6a0*/  IMAD.MOV.U32 R7, RZ, RZ, R243 ;  /* 0x000000ffff077224 */ /* 0x000fe400078e00f3 */
[----:B------:R-:W-:Y:S02]  /*3b6b0*/  IMAD.MOV.U32 R27, RZ, RZ, R242 ;  /* 0x000000ffff1b7224 */ /* 0x000fe400078e00f2 */
[C---:B------:R-:W-:Y:S01]  /*3b6c0*/  IMAD.WIDE R242, R252.reuse, 0x2, R244 ;  /* 0x00000002fcf27825 */ /* 0x040fe200078e02f4 */
[----:B------:R-:W1:Y:S03]  /*3b6d0*/  LDC R30, c[0x0][0x228] ;  /* 0x00008a00ff1e7b82 */ /* 0x000e660000000800 */
[----:B------:R-:W-:-:S04]  /*3b6e0*/  IMAD.WIDE R236, R252, 0x2, R246 ;  /* 0x00000002fcec7825 */ /* 0x000fc800078e02f6 */
[----:B------:R-:W-:Y:S01]  /*3b6f0*/  IMAD.WIDE R28, R0, 0x2, R2 ;  /* 0x00000002001c7825 */ /* 0x000fe200078e0202 */
[----:B---3--:R3:W-:Y:S01]  /*3b700*/  @P6 STG.E.U16 desc[UR60][R240.64], R249 ;  /* 0x000000f9f0006986 */ /* 0x0087e2000c10153c */
[----:B--2---:R-:W-:Y:S02]  /*3b710*/  PRMT R25, R249, 0x7632, R25 ;  /* 0x00007632f9197816 */ /* 0x004fe40000000019 */
[----:B---3--:R-:W-:Y:S01]  /*3b720*/  IMAD.WIDE R240, R252, 0x2, R18 ;  /* 0x00000002fcf07825 */ /* 0x008fe200078e0212 */
[----:B------:R-:W-:-:S04]  /*3b730*/  PRMT R252, R250, 0x7632, R252 ;  /* 0x00007632fafc7816 */ /* 0x000fc800000000fc */
[----:B------:R2:W-:Y:S01]  /*3b740*/  @P5 STG.E.U16 desc[UR60][R240.64], R25 ;  /* 0x00000019f0005986 */ /* 0x0005e2000c10153c */
[----:B0-----:R-:W-:-:S03]  /*3b750*/  ISETP.LT.AND P5, PT, R21, R12, !P0 ;  /* 0x0000000c1500720c */ /* 0x001fc600047a1270 */
[----:B------:R-:W-:Y:S04]  /*3b760*/  @P4 STG.E.U16 desc[UR60][R242.64], R250 ;  /* 0x000000faf2004986 */ /* 0x000fe8000c10153c */
[----:B------:R0:W-:Y:S04]  /*3b770*/  @P1 STG.E.U16 desc[UR60][R236.64], R252 ;  /* 0x000000fcec001986 */ /* 0x0001e8000c10153c */
[----:B------:R3:W-:Y:S01]  /*3b780*/  @P3 STG.E.U16 desc[UR60][R28.64], R251 ;  /* 0x000000fb1c003986 */ /* 0x0007e2000c10153c */
[----:B------:R-:W-:Y:S01]  /*3b790*/  ISETP.LT.AND P3, PT, R22, R13, !P0 ;  /* 0x0000000d1600720c */ /* 0x000fe20004761270 */
[----:B--2---:R-:W2:Y:S01]  /*3b7a0*/  LDC R25, c[0x0][0x228] ;  /* 0x00008a00ff197b82 */ /* 0x004ea20000000800 */
[----:B------:R-:W-:Y:S01]  /*3b7b0*/  ISETP.LT.AND P0, PT, R20, R11, !P0 ;  /* 0x0000000b1400720c */ /* 0x000fe20004701270 */
[----:B------:R-:W2:Y:S01]  /*3b7c0*/  LDL.LU R240, [R1+0x1d70] ;  /* 0x001d700001f07983 */ /* 0x000ea20000300800 */
[----:B0-----:R-:W-:Y:S01]  /*3b7d0*/  VIADD R252, R16, 0x13 ;  /* 0x0000001310fc7836 */ /* 0x001fe20000000000 */
[----:B------:R-:W-:-:S02]  /*3b7e0*/  PRMT R14, R251, 0x7632, R14 ;  /* 0x00007632fb0e7816 */ /* 0x000fc4000000000e */
[----:B------:R-:W2:Y:S01]  /*3b7f0*/  LDL.LU R249, [R1+0xb4] ;  /* 0x0000b40001f97983 */ /* 0x000ea20000300800 */
[----:B------:R-:W-:Y:S01]  /*3b800*/  IMAD.WIDE R242, R0, 0x2, R246 ;  /* 0x0000000200f27825 */ /* 0x000fe200078e02f6 */
[----:B------:R-:W0:Y:S01]  /*3b810*/  LDC.64 R12, c[0x0][0x228] ;  /* 0x00008a00ff0c7b82 */ /* 0x000e220000000a00 */
[----:B------:R-:W-:Y:S01]  /*3b820*/  ISETP.GE.AND P1, PT, R252, R7, PT ;  /* 0x00000007fc00720c */ /* 0x000fe20003f26270 */
[----:B---3--:R-:W3:Y:S01]  /*3b830*/  LDL.LU R251, [R1+0xa4] ;  /* 0x0000a40001fb7983 */ /* 0x008ee20000300800 */
[C---:B----4-:R-:W-:Y:S02]  /*3b840*/  IMAD.IADD R252, R0.reuse, 0x1, R10 ;  /* 0x0000000100fc7824 */ /* 0x050fe400078e020a */
[----:B------:R-:W-:-:S03]  /*3b850*/  IMAD.WIDE R28, R0, 0x2, R18 ;  /* 0x00000002001c7825 */ /* 0x000fc600078e0212 */
[----:B------:R-:W4:Y:S01]  /*3b860*/  LDC R7, c[0x0][0x228] ;  /* 0x00008a00ff077b82 */ /* 0x000f220000000800 */
[----:B------:R-:W-:Y:S01]  /*3b870*/  IMAD.WIDE R10, R0, 0x2, R244 ;  /* 0x00000002000a7825 */ /* 0x000fe200078e02f4 */
[----:B------:R1:W-:Y:S04]  /*3b880*/  @P0 STG.E.U16 desc[UR60][R28.64], R14 ;  /* 0x0000000e1c000986 */ /* 0x0003e8000c10153c */
[----:B------:R1:W-:Y:S04]  /*3b890*/  @P5 STG.E.U16 desc[UR60][R10.64], R248 ;  /* 0x000000f80a005986 */ /* 0x0003e8000c10153c */
[----:B-1----:R-:W4:Y:S01]  /*3b8a0*/  LDL.LU.64 R28, [R1+0x1d68] ;  /* 0x001d6800011c7983 */ /* 0x002f220000300a00 */
[----:B------:R-:W-:-:S02]  /*3b8b0*/  PRMT R0, R248, 0x7632, R0 ;  /* 0x00007632f8007816 */ /* 0x000fc40000000000 */
[----:B------:R-:W-:Y:S01]  /*3b8c0*/  ISETP.LT.AND P6, PT, R17, R6, !P1 ;  /* 0x000000061100720c */ /* 0x000fe20004fc1270 */
[----:B------:R-:W3:Y:S01]  /*3b8d0*/  LDL.LU R10, [R1+0x1d64] ;  /* 0x001d6400010a7983 */ /* 0x000ee20000300800 */
[----:B------:R-:W-:-:S04]  /*3b8e0*/  IMAD.WIDE R236, R252, 0x2, R2 ;  /* 0x00000002fcec7825 */ /* 0x000fc800078e0202 */
[----:B0-----:R-:W-:Y:S01]  /*3b8f0*/  IMAD.MOV.U32 R238, RZ, RZ, R13 ;  /* 0x000000ffffee7224 */ /* 0x001fe200078e000d */
[----:B------:R-:W4:Y:S01]  /*3b900*/  LDL.LU R248, [R1+0xd8] ;  /* 0x0000d80001f87983 */ /* 0x000f220000300800 */
[----:B------:R-:W-:Y:S01]  /*3b910*/  IMAD.MOV.U32 R241, RZ, RZ, R12 ;  /* 0x000000fffff17224 */ /* 0x000fe200078e000c */
[----:B------:R-:W0:Y:S02]  /*3b920*/  LDC R13, c[0x0][0x228] ;  /* 0x00008a00ff0d7b82 */ /* 0x000e240000000800 */
[----:B------:R1:W-:Y:S06]  /*3b930*/  @P3 STG.E.U16 desc[UR60][R242.64], R0 ;  /* 0x00000000f2003986 */ /* 0x0003ec000c10153c */
[----:B------:R-:W0:Y:S01]  /*3b940*/  LDC R12, c[0x0][0x248] ;  /* 0x00009200ff0c7b82 */ /* 0x000e220000000800 */
[----:B------:R-:W-:-:S07]  /*3b950*/  ISETP.LT.AND P4, PT, R20, R30, !P1 ;  /* 0x0000001e1400720c */ /* 0x000fce0004f81270 */
[----:B-1----:R-:W1:Y:S01]  /*3b960*/  LDC.64 R242, c[0x0][0x228] ;  /* 0x00008a00fff27b82 */ /* 0x002e620000000a00 */
[----:B--2---:R-:W-:Y:S01]  /*3b970*/  ISETP.LT.AND P3, PT, R21, R25, !P1 ;  /* 0x000000191500720c */ /* 0x004fe20004f61270 */
[----:B------:R-:W-:-:S05]  /*3b980*/  VIADD R0, R16, 0x14 ;  /* 0x0000001410007836 */ /* 0x000fca0000000000 */
[----:B------:R-:W-:Y:S01]  /*3b990*/  ISETP.GE.AND P0, PT, R0, R238, PT ;  /* 0x000000ee0000720c */ /* 0x000fe20003f06270 */
[----:B------:R-:W2:Y:S01]  /*3b9a0*/  LDC R6, c[0x0][0x228] ;  /* 0x00008a00ff067b82 */ /* 0x000ea20000000800 */
[----:B0-----:R-:W-:Y:S01]  /*3b9b0*/  ISETP.LT.AND P1, PT, R22, R13, !P1 ;  /* 0x0000000d1600720c */ /* 0x001fe20004f21270 */
[----:B------:R-:W-:-:S06]  /*3b9c0*/  IMAD.IADD R0, R252, 0x1, R12 ;  /* 0x00000001fc007824 */ /* 0x000fcc00078e020c */
[----:B------:R-:W0:Y:S01]  /*3b9d0*/  LDC R14, c[0x0][0x228] ;  /* 0x00008a00ff0e7b82 */ /* 0x000e220000000800 */
[----:B------:R-:W-:-:S04]  /*3b9e0*/  IMAD.WIDE R12, R252, 0x2, R246 ;  /* 0x00000002fc0c7825 */ /* 0x000fc800078e02f6 */
[----:B-1----:R-:W-:-:S03]  /*3b9f0*/  IMAD.MOV.U32 R11, RZ, RZ, R243 ;  /* 0x000000ffff0b7224 */ /* 0x002fc600078e00f3 */
[----:B------:R-:W1:Y:S01]  /*3ba00*/  LDC R25, c[0x0][0x228] ;  /* 0x00008a00ff197b82 */ /* 0x000e620000000800 */
[----:B------:R-:W-:Y:S02]  /*3ba10*/  IMAD.MOV.U32 R30, RZ, RZ, R242 ;  /* 0x000000ffff1e7224 */ /* 0x000fe400078e00f2 */
[----:B------:R-:W-:Y:S01]  /*3ba20*/  IMAD.WIDE R242, R0, 0x2, R2 ;  /* 0x0000000200f27825 */ /* 0x000fe200078e0202 */
[----:B------:R0:W-:Y:S01]  /*3ba30*/  @P6 STG.E.U16 desc[UR60][R236.64], R249 ;  /* 0x000000f9ec006986 */ /* 0x0001e2000c10153c */
[----:B---3--:R-:W-:-:S03]  /*3ba40*/  PRMT R10, R249, 0x7632, R10 ;  /* 0x00007632f90a7816 */ /* 0x008fc6000000000a */
[----:B0-----:R-:W3:Y:S01]  /*3ba50*/  LDL.LU R249, [R1+0xc8] ;  /* 0x0000c80001f97983 */ /* 0x001ee20000300800 */
[----:B------:R-:W-:Y:S01]  /*3ba60*/  IMAD.WIDE R236, R252, 0x2, R18 ;  /* 0x00000002fcec7825 */ /* 0x000fe200078e0212 */
[----:B------:R-:W-:Y:S02]  /*3ba70*/  ISETP.LT.AND P6, PT, R17, R4, !P0 ;  /* 0x000000041100720c */ /* 0x000fe400047c1270 */
[----:B----4-:R-:W-:Y:S01]  /*3ba80*/  PRMT R9, R248, 0x7632, R9 ;  /* 0x00007632f8097816 */ /* 0x010fe20000000009 */
[----:B------:R-:W0:Y:S01]  /*3ba90*/  LDC R4, c[0x0][0x228] ;  /* 0x00008a00ff047b82 */ /* 0x000e220000000800 */
[----:B------:R4:W-:Y:S02]  /*3baa0*/  @P4 STG.E.U16 desc[UR60][R236.64], R10 ;  /* 0x0000000aec004986 */ /* 0x0009e4000c10153c */
[----:B----4-:R-:W-:Y:S01]  /*3bab0*/  IMAD.WIDE R236, R252, 0x2, R244 ;  /* 0x00000002fcec7825 */ /* 0x010fe200078e02f4 */
[----:B------:R-:W-:-:S04]  /*3bac0*/  PRMT R252, R251, 0x7632, R252 ;  /* 0x00007632fbfc7816 */ /* 0x000fc800000000fc */
[----:B------:R-:W4:Y:S01]  /*3bad0*/  LDC R10, c[0x0][0x248] ;  /* 0x00009200ff0a7b82 */ /* 0x000f220000000800 */
[----:B------:R1:W-:Y:S04]  /*3bae0*/  @P3 STG.E.U16 desc[UR60][R236.64], R251 ;  /* 0x000000fbec003986 */ /* 0x0003e8000c10153c */
[----:B-1----:R-:W4:Y:S04]  /*3baf0*/  LDL.LU R251, [R1+0xb8] ;  /* 0x0000b80001fb7983 */ /* 0x002f280000300800 */
[----:B------:R-:W-:Y:S04]  /*3bb00*/  @P1 STG.E.U16 desc[UR60][R12.64], R252 ;  /* 0x000000fc0c001986 */ /* 0x000fe8000c10153c */
[----:B------:R1:W-:Y:S04]  /*3bb10*/  @P6 STG.E.U16 desc[UR60][R242.64], R248 ;  /* 0x000000f8f2006986 */ /* 0x0003e8000c10153c */
[----:B-1----:R-:W4:Y:S01]  /*3bb20*/  LDL.LU R248, [R1+0xa8] ;  /* 0x0000a80001f87983 */ /* 0x002f220000300800 */
[----:B--2---:R-:W-:-:S02]  /*3bb30*/  ISETP.LT.AND P5, PT, R20, R6, !P0 ;  /* 0x000000061400720c */ /* 0x004fc400047a1270 */
[----:B------:R-:W-:Y:S01]  /*3bb40*/  ISETP.LT.AND P4, PT, R21, R7, !P0 ;  /* 0x000000071500720c */ /* 0x000fe20004781270 */
[----:B------:R-:W-:Y:S02]  /*3bb50*/  VIADD R252, R16, 0x15 ;  /* 0x0000001510fc7836 */ /* 0x000fe40000000000 */
[----:B------:R-:W-:Y:S01]  /*3bb60*/  IMAD.WIDE R236, R0, 0x2, R18 ;  /* 0x0000000200ec7825 */ /* 0x000fe200078e0212 */
[----:B------:R-:W-:Y:S01]  /*3bb70*/  ISETP.LT.AND P1, PT, R22, R14, !P0 ;  /* 0x0000000e1600720c */ /* 0x000fe20004721270 */
[----:B------:R-:W1:Y:S02]  /*3bb80*/  LDC R6, c[0x0][0x228] ;  /* 0x00008a00ff067b82 */ /* 0x000e640000000800 */
[----:B------:R-:W-:Y:S01]  /*3bb90*/  IMAD.WIDE R12, R0, 0x2, R244 ;  /* 0x00000002000c7825 */ /* 0x000fe200078e02f4 */
[----:B------:R-:W-:-:S03]  /*3bba0*/  ISETP.GE.AND P0, PT, R252, R11, PT ;  /* 0x0000000bfc00720c */ /* 0x000fc60003f06270 */
[----:B------:R2:W-:Y:S02]  /*3bbb0*/  @P5 STG.E.U16 desc[UR60][R236.64], R9 ;  /* 0x00000009ec005986 */ /* 0x0005e4000c10153c */
[----:B------:R-:W1:Y:S01]  /*3bbc0*/  LDC R7, c[0x0][0x228] ;  /* 0x00008a00ff077b82 */ /* 0x000e620000000800 */
[----:B0-----:R-:W-:-:S07]  /*3bbd0*/  ISETP.LT.AND P3, PT, R20, R4, !P0 ;  /* 0x000000041400720c */ /* 0x001fce0004761270 */
[----:B--2---:R-:W0:Y:S01]  /*3bbe0*/  LDC.64 R236, c[0x0][0x228] ;  /* 0x00008a00ffec7b82 */ /* 0x004e220000000a00 */
[----:B---3--:R2:W-:Y:S01]  /*3bbf0*/  @P4 STG.E.U16 desc[UR60][R12.64], R249 ;  /* 0x000000f90c004986 */ /* 0x0085e2000c10153c */
[----:B------:R-:W-:-:S06]  /*3bc00*/  ISETP.LT.AND P4, PT, R17, R8, !P0 ;  /* 0x000000081100720c */ /* 0x000fcc0004781270 */
[----:B------:R-:W3:Y:S01]  /*3bc10*/  LDC.64 R8, c[0x0][0x228] ;  /* 0x00008a00ff087b82 */ /* 0x000ee20000000a00 */
[----:B------:R-:W-:-:S07]  /*3bc20*/  PRMT R252, R249, 0x7632, R252 ;  /* 0x00007632f9fc7816 */ /* 0x000fce00000000fc */
[----:B--2---:R-:W2:Y:S01]  /*3bc30*/  LDC.64 R12, c[0x0][0x228] ;  /* 0x00008a00ff0c7b82 */ /* 0x004ea20000000a00 */
[----:B------:R-:W2:Y:S01]  /*3bc40*/  LDL.LU R249, [R1+0xdc] ;  /* 0x0000dc0001f97983 */ /* 0x000ea20000300800 */
[----:B---3--:R-:W-:Y:S02]  /*3bc50*/  IMAD.MOV.U32 R250, RZ, RZ, R9 ;  /* 0x000000fffffa7224 */ /* 0x008fe400078e0009 */
[----:B------:R-:W-:Y:S02]  /*3bc60*/  IMAD.MOV.U32 R11, RZ, RZ, R8 ;  /* 0x000000ffff0b7224 */ /* 0x000fe400078e0008 */
[----:B------:R-:W-:-:S04]  /*3bc70*/  IMAD.WIDE R8, R0, 0x2, R246 ;  /* 0x0000000200087825 */ /* 0x000fc800078e02f6 */
[----:B----4-:R-:W-:Y:S01]  /*3bc80*/  IMAD.IADD R0, R0, 0x1, R10 ;  /* 0x0000000100007824 */ /* 0x010fe200078e020a */
[----:B------:R3:W-:Y:S01]  /*3bc90*/  @P1 STG.E.U16 desc[UR60][R8.64], R252 ;  /* 0x000000fc08001986 */ /* 0x0007e2000c10153c */
[----:B-1----:R-:W-:Y:S01]  /*3bca0*/  ISETP.LT.AND P1, PT, R22, R6, !P0 ;  /* 0x000000061600720c */ /* 0x002fe20004721270 */
[----:B--2---:R-:W-:Y:S01]  /*3bcb0*/  IMAD.MOV.U32 R238, RZ, RZ, R13 ;  /* 0x000000ffffee7224 */ /* 0x004fe200078e000d */
[----:B------:R-:W-:Y:S01]  /*3bcc0*/  ISETP.LT.AND P0, PT, R21, R7, !P0 ;  /* 0x000000071500720c */ /* 0x000fe20004701270 */
[C---:B------:R-:W-:Y:S01]  /*3bcd0*/  IMAD.WIDE R242, R0.reuse, 0x2, R2 ;  /* 0x0000000200f27825 */ /* 0x040fe200078e0202 */
[----:B------:R-:W1:Y:S03]  /*3bce0*/  LDC R6, c[0x0][0x228] ;  /* 0x00008a00ff067b82 */ /* 0x000e660000000800 */
[----:B---3--:R-:W-:Y:S01]  /*3bcf0*/  IMAD.WIDE R8, R0, 0x2, R18 ;  /* 0x0000000200087825 */ /* 0x008fe200078e0212 */
[----:B------:R-:W-:Y:S01]  /*3bd00*/  PRMT R252, R251, 0x7632, R252 ;  /* 0x00007632fbfc7816 */ /* 0x000fe200000000fc */
[----:B------:R2:W-:Y:S03]  /*3bd10*/  @P4 STG.E.U16 desc[UR60][R242.64], R251 ;  /* 0x000000fbf2004986 */ /* 0x0005e6000c10153c */
[----:B------:R-:W3:Y:S01]  /*3bd20*/  LDC R10, c[0x0][0x248] ;  /* 0x00009200ff0a7b82 */ /* 0x000ee20000000800 */
[----:B------:R4:W-:Y:S01]  /*3bd30*/  @P3 STG.E.U16 desc[UR60][R8.64], R252 ;  /* 0x000000fc08003986 */ /* 0x0009e2000c10153c */
[----:B0-----:R-:W-:-:S03]  /*3bd40*/  IMAD.MOV.U32 R13, RZ, RZ, R237 ;  /* 0x000000ffff0d7224 */ /* 0x001fc600078e00ed */
[----:B------:R-:W3:Y:S01]  /*3bd50*/  LDL.LU R237, [R1+0x1d60] ;  /* 0x001d600001ed7983 */ /* 0x000ee20000300800 */
[----:B------:R-:W-:Y:S01]  /*3bd60*/  IMAD.MOV.U32 R14, RZ, RZ, R236 ;  /* 0x000000ffff0e7224 */ /* 0x000fe200078e00ec */
[----:B------:R-:W-:Y:S01]  /*3bd70*/  PRMT R239, R248, 0x7632, R239 ;  /* 0x00007632f8ef7816 */ /* 0x000fe200000000ef */
[----:B------:R-:W-:Y:S01]  /*3bd80*/  IMAD.MOV.U32 R4, RZ, RZ, R12 ;  /* 0x000000ffff047224 */ /* 0x000fe200078e000c */
[----:B--2---:R-:W2:Y:S01]  /*3bd90*/  LDL.LU R251, [R1+0xcc] ;  /* 0x0000cc0001fb7983 */ /* 0x004ea20000300800 */
[----:B------:R-:W0:Y:S01]  /*3bda0*/  LDC R7, c[0x0][0x228] ;  /* 0x00008a00ff077b82 */ /* 0x000e220000000800 */
[----:B----4-:R-:W-:-:S05]  /*3bdb0*/  IMAD.WIDE R8, R0, 0x2, R244 ;  /* 0x0000000200087825 */ /* 0x010fca00078e02f4 */
[----:B------:R4:W-:Y:S01]  /*3bdc0*/  @P0 STG.E.U16 desc[UR60][R8.64], R248 ;  /* 0x000000f808000986 */ /* 0x0009e2000c10153c */
[----:B------:R-:W-:Y:S01]  /*3bdd0*/  IMAD.WIDE R242, R0, 0x2, R246 ;  /* 0x0000000200f27825 */ /* 0x000fe200078e02f6 */
[----:B------:R-:W0:Y:S02]  /*3bde0*/  LDC R12, c[0x0][0x228] ;  /* 0x00008a00ff0c7b82 */ /* 0x000e240000000800 */
[----:B----4-:R-:W4:Y:S01]  /*3bdf0*/  LDL.LU.64 R8, [R1+0x1d58] ;  /* 0x001d580001087983 */ /* 0x010f220000300a00 */
[----:B------:R-:W-:-:S03]  /*3be00*/  VIADD R236, R16, 0x1a ;  /* 0x0000001a10ec7836 */ /* 0x000fc60000000000 */
[----:B------:R1:W-:Y:S02]  /*3be10*/  @P1 STG.E.U16 desc[UR60][R242.64], R239 ;  /* 0x000000eff2001986 */ /* 0x0003e4000c10153c */
[----:B------:R-:W-:Y:S01]  /*3be20*/  ISETP.GE.AND P0, PT, R236, R238, PT ;  /* 0x000000eeec00720c */ /* 0x000fe20003f06270 */
[----:B------:R-:W-:Y:S01]  /*3be30*/  VIADD R252, R16, 0x16 ;  /* 0x0000001610fc7836 */ /* 0x000fe20000000000 */
[----:B------:R-:W4:Y:S01]  /*3be40*/  LDL.LU R248, [R1+0xbc] ;  /* 0x0000bc0001f87983 */ /* 0x000f220000300800 */
[----:B---3--:R-:W-:Y:S01]  /*3be50*/  IMAD.IADD R0, R0, 0x1, R10 ;  /* 0x0000000100007824 */ /* 0x008fe200078e020a */
[----:B------:R-:W3:Y:S08]  /*3be60*/  LDC R236, c[0x0][0x228] ;  /* 0x00008a00ffec7b82 */ /* 0x000ef00000000800 */
[----:B-1----:R-:W1:Y:S01]  /*3be70*/  LDC.64 R238, c[0x0][0x228] ;  /* 0x00008a00ffee7b82 */ /* 0x002e620000000a00 */
[----:B------:R-:W-:Y:S01]  /*3be80*/  ISETP.GE.AND P6, PT, R252, R250, PT ;  /* 0x000000fafc00720c */ /* 0x000fe20003fc6270 */
[----:B------:R-:W-:-:S03]  /*3be90*/  VIADD R252, R16, 0x17 ;  /* 0x0000001710fc7836 */ /* 0x000fc60000000000 */
[----:B------:R-:W-:Y:S02]  /*3bea0*/  ISETP.LT.AND P3, PT, R17, R15, !P6 ;  /* 0x0000000f1100720c */ /* 0x000fe40007761270 */
[----:B------:R-:W-:Y:S01]  /*3beb0*/  ISETP.LT.AND P5, PT, R20, R6, !P6 ;  /* 0x000000061400720c */ /* 0x000fe200077a1270 */
[----:B------:R-:W4:Y:S01]  /*3bec0*/  LDC R243, c[0x0][0x248] ;  /* 0x00009200fff37b82 */ /* 0x000f220000000800 */
[----:B0-----:R-:W-:Y:S02]  /*3bed0*/  ISETP.LT.AND P4, PT, R21, R12, !P6 ;  /* 0x0000000c1500720c */ /* 0x001fe40007781270 */
[----:B------:R-:W-:Y:S01]  /*3bee0*/  ISETP.GE.AND P1, PT, R252, R13, PT ;  /* 0x0000000dfc00720c */ /* 0x000fe20003f26270 */
[----:B------:R-:W-:-:S04]  /*3bef0*/  IMAD.WIDE R12, R0, 0x2, R18 ;  /* 0x00000002000c7825 */ /* 0x000fc800078e0212 */
[----:B------:R-:W0:Y:S01]  /*3bf00*/  LDC R10, c[0x0][0x228] ;  /* 0x00008a00ff0a7b82 */ /* 0x000e220000000800 */
[----:B-1----:R-:W-:Y:S02]  /*3bf10*/  IMAD.MOV.U32 R242, RZ, RZ, R239 ;  /* 0x000000fffff27224 */ /* 0x002fe400078e00ef */
[----:B------:R-:W-:-:S05]  /*3bf20*/  IMAD.MOV.U32 R15, RZ, RZ, R238 ;  /* 0x000000ffff0f7224 */ /* 0x000fca00078e00ee */
[----:B------:R-:W1:Y:S01]  /*3bf30*/  LDC R6, c[0x0][0x228] ;  /* 0x00008a00ff067b82 */ /* 0x000e620000000800 */
[----:B------:R-:W-:Y:S01]  /*3bf40*/  IMAD.WIDE R238, R0, 0x2, R2 ;  /* 0x0000000200ee7825 */ /* 0x000fe200078e0202 */
[----:B------:R-:W-:Y:S02]  /*3bf50*/  ISETP.LT.AND P6, PT, R22, R25, !P6 ;  /* 0x000000191600720c */ /* 0x000fe400077c1270 */
[----:B------:R-:W-:Y:S02]  /*3bf60*/  PRMT R252, R249, 0x7632, R252 ;  /* 0x00007632f9fc7816 */ /* 0x000fe400000000fc */
[----:B------:R0:W-:Y:S04]  /*3bf70*/  @P3 STG.E.U16 desc[UR60][R238.64], R249 ;  /* 0x000000f9ee003986 */ /* 0x0001e8000c10153c */
[----:B------:R1:W-:Y:S04]  /*3bf80*/  @P5 STG.E.U16 desc[UR60][R12.64], R252 ;  /* 0x000000fc0c005986 */ /* 0x0003e8000c10153c */
[----:B0-----:R-:W3:Y:S01]  /*3bf90*/  LDL.LU R249, [R1+0xac] ;  /* 0x0000ac0001f97983 */ /* 0x001ee20000300800 */
[----:B-1----:R-:W-:-:S05]  /*3bfa0*/  IMAD.WIDE R12, R0, 0x2, R244 ;  /* 0x00000002000c7825 */ /* 0x002fca00078e02f4 */
[----:B--2---:R0:W-:Y:S04]  /*3bfb0*/  @P4 STG.E.U16 desc[UR60][R12.64], R251 ;  /* 0x000000fb0c004986 */ /* 0x0041e8000c10153c */
[----:B0-----:R-:W3:Y:S01]  /*3bfc0*/  LDL.LU.64 R12, [R1+0x1d50] ;  /* 0x001d5000010c7983 */ /* 0x001ee20000300a00 */
[----:B----4-:R-:W-:Y:S02]  /*3bfd0*/  PRMT R9, R251, 0x7632, R9 ;  /* 0x00007632fb097816 */ /* 0x010fe40000000009 */
[----:B------:R-:W0:Y:S02]  /*3bfe0*/  LDC.64 R250, c[0x0][0x228] ;  /* 0x00008a00fffa7b82 */ /* 0x000e240000000a00 */
[----:B0-----:R-:W-:Y:S02]  /*3bff0*/  IMAD.MOV.U32 R25, RZ, RZ, R251 ;  /* 0x000000ffff197224 */ /* 0x001fe400078e00fb */
[----:B------:R-:W2:Y:S01]  /*3c000*/  LDL.LU R251, [R1+0x90] ;  /* 0x0000900001fb7983 */ /* 0x000ea20000300800 */
[----:B------:R-:W-:Y:S01]  /*3c010*/  ISETP.LT.AND P3, PT, R17, R27, !P1 ;  /* 0x0000001b1100720c */ /* 0x000fe20004f61270 */
[----:B------:R-:W-:-:S02]  /*3c020*/  VIADD R252, R16, 0x18 ;  /* 0x0000001810fc7836 */ /* 0x000fc40000000000 */
[----:B------:R-:W0:Y:S01]  /*3c030*/  LDC R27, c[0x0][0x248] ;  /* 0x00009200ff1b7b82 */ /* 0x000e220000000800 */
[----:B------:R-:W-:-:S04]  /*3c040*/  IMAD.WIDE R238, R0, 0x2, R246 ;  /* 0x0000000200ee7825 */ /* 0x000fc800078e02f6 */
[----:B------:R-:W-:Y:S01]  /*3c050*/  IMAD.IADD R0, R0, 0x1, R243 ;  /* 0x0000000100007824 */ /* 0x000fe200078e02f3 */
[----:B------:R-:W-:-:S03]  /*3c060*/  ISETP.GE.AND P4, PT, R252, R242, PT ;  /* 0x000000f2fc00720c */ /* 0x000fc60003f86270 */
[----:B------:R-:W-:Y:S01]  /*3c070*/  IMAD.WIDE R242, R0, 0x2, R2 ;  /* 0x0000000200f27825 */ /* 0x000fe200078e0202 */
[----:B------:R1:W-:Y:S01]  /*3c080*/  @P6 STG.E.U16 desc[UR60][R238.64], R9 ;  /* 0x00000009ee006986 */ /* 0x0003e2000c10153c */
[----:B------:R-:W-:-:S03]  /*3c090*/  PRMT R252, R248, 0x7632, R252 ;  /* 0x00007632f8fc7816 */ /* 0x000fc600000000fc */
[----:B------:R4:W-:Y:S01]  /*3c0a0*/  @P3 STG.E.U16 desc[UR60][R242.64], R248 ;  /* 0x000000f8f2003986 */ /* 0x0009e2000c10153c */
[----:B------:R-:W-:Y:S01]  /*3c0b0*/  ISETP.LT.AND P5, PT, R20, R7, !P1 ;  /* 0x000000071400720c */ /* 0x000fe20004fa1270 */
[----:B-1----:R-:W1:Y:S02]  /*3c0c0*/  LDC R9, c[0x0][0x228] ;  /* 0x00008a00ff097b82 */ /* 0x002e640000000800 */
[----:B----4-:R-:W4:Y:S01]  /*3c0d0*/  LDL.LU R248, [R1+0x80] ;  /* 0x0000800001f87983 */ /* 0x010f220000300800 */
[----:B------:R-:W-:Y:S02]  /*3c0e0*/  ISETP.LT.AND P6, PT, R22, R10, !P1 ;  /* 0x0000000a1600720c */ /* 0x000fe40004fc1270 */
[----:B------:R-:W-:Y:S01]  /*3c0f0*/  ISETP.LT.AND P1, PT, R21, R6, !P1 ;  /* 0x000000061500720c */ /* 0x000fe20004f21270 */
[C---:B------:R-:W-:Y:S01]  /*3c100*/  IMAD.WIDE R238, R0.reuse, 0x2, R18 ;  /* 0x0000000200ee7825 */ /* 0x040fe200078e0212 */
[----:B------:R-:W-:Y:S01]  /*3c110*/  ISETP.LT.AND P3, PT, R17, R241, !P4 ;  /* 0x000000f11100720c */ /* 0x000fe20006761270 */
[----:B------:R-:W1:Y:S02]  /*3c120*/  LDC R10, c[0x0][0x228] ;  /* 0x00008a00ff0a7b82 */ /* 0x000e640000000800 */
[----:B------:R-:W-:-:S02]  /*3c130*/  IMAD.WIDE R242, R0, 0x2, R244 ;  /* 0x0000000200f27825 */ /* 0x000fc400078e02f4 */
[----:B------:R0:W-:Y:S04]  /*3c140*/  @P5 STG.E.U16 desc[UR60][R238.64], R252 ;  /* 0x000000fcee005986 */ /* 0x0001e8000c10153c */
[----:B------:R-:W4:Y:S01]  /*3c150*/  LDC R6, c[0x0][0x228] ;  /* 0x00008a00ff067b82 */ /* 0x000f220000000800 */
[----:B0-----:R-:W-:-:S04]  /*3c160*/  IMAD.WIDE R238, R0, 0x2, R246 ;  /* 0x0000000200ee7825 */ /* 0x001fc800078e02f6 */
[----:B------:R-:W-:Y:S02]  /*3c170*/  IMAD.IADD R0, R0, 0x1, R27 ;  /* 0x0000000100007824 */ /* 0x000fe400078e021b */
[----:B------:R-:W-:Y:S01]  /*3c180*/  VIADD R252, R16, 0x19 ;  /* 0x0000001910fc7836 */ /* 0x000fe20000000000 */
[----:B---3--:R-:W-:Y:S01]  /*3c190*/  PRMT R12, R249, 0x7632, R12 ;  /* 0x00007632f90c7816 */ /* 0x008fe2000000000c */
[----:B------:R0:W-:Y:S03]  /*3c1a0*/  @P1 STG.E.U16 desc[UR60][R242.64], R249 ;  /* 0x000000f9f2001986 */ /* 0x0001e6000c10153c */
[----:B------:R-:W-:Y:S01]  /*3c1b0*/  ISETP.GE.AND P1, PT, R252, R25, PT ;  /* 0x00000019fc00720c */ /* 0x000fe20003f26270 */
[----:B------:R-:W3:Y:S01]  /*3c1c0*/  LDC R27, c[0x0][0x228] ;  /* 0x00008a00ff1b7b82 */ /* 0x000ee20000000800 */
[----:B------:R1:W-:Y:S04]  /*3c1d0*/  @P6 STG.E.U16 desc[UR60][R238.64], R12 ;  /* 0x0000000cee006986 */ /* 0x0003e8000c10153c */
[----:B0-----:R-:W3:Y:S01]  /*3c1e0*/  LDL.LU R249, [R1+0x70] ;  /* 0x0000700001f97983 */ /* 0x001ee20000300800 */
[----:B------:R-:W-:-:S02]  /*3c1f0*/  IMAD.WIDE R242, R0, 0x2, R2 ;  /* 0x0000000200f27825 */ /* 0x000fc400078e0202 */
[----:B-1----:R-:W0:Y:S01]  /*3c200*/  LDC.64 R238, c[0x0][0x228] ;  /* 0x00008a00ffee7b82 */ /* 0x002e220000000a00 */
[----:B--2---:R-:W-:Y:S02]  /*3c210*/  PRMT R252, R251, 0x7632, R252 ;  /* 0x00007632fbfc7816 */ /* 0x004fe400000000fc */
[----:B------:R1:W-:Y:S04]  /*3c220*/  @P3 STG.E.U16 desc[UR60][R242.64], R251 ;  /* 0x000000fbf2003986 */ /* 0x0003e8000c10153c */
[----:B-1----:R-:W2:Y:S01]  /*3c230*/  LDL.LU R251, [R1+0x60] ;  /* 0x0000600001fb7983 */ /* 0x002ea20000300800 */
[----:B------:R-:W-:Y:S01]  /*3c240*/  ISETP.LT.AND P5, PT, R20, R236, !P4 ;  /* 0x000000ec1400720c */ /* 0x000fe200067a1270 */
[----:B0-----:R-:W-:Y:S01]  /*3c250*/  IMAD.MOV.U32 R12, RZ, RZ, R239 ;  /* 0x000000ffff0c7224 */ /* 0x001fe200078e00ef */
[----:B------:R-:W-:Y:S01]  /*3c260*/  ISETP.LT.AND P6, PT, R21, R9, !P4 ;  /* 0x000000091500720c */ /* 0x000fe200067c1270 */
[----:B------:R-:W-:Y:S01]  /*3c270*/  IMAD.MOV.U32 R25, RZ, RZ, R238 ;  /* 0x000000ffff197224 */ /* 0x000fe200078e00ee */
[----:B------:R-:W-:Y:S01]  /*3c280*/  ISETP.LT.AND P4, PT, R22, R10, !P4 ;  /* 0x0000000a1600720c */ /* 0x000fe20006781270 */
[C---:B------:R-:W-:Y:S01]  /*3c290*/  IMAD.WIDE R238, R0.reuse, 0x2, R18 ;  /* 0x0000000200ee7825 */ /* 0x040fe200078e0212 */
[----:B------:R-:W0:Y:S03]  /*3c2a0*/  LDC R236, c[0x0][0x248] ;  /* 0x00009200ffec7b82 */ /* 0x000e260000000800 */
[----:B------:R-:W-:-:S04]  /*3c2b0*/  IMAD.WIDE R242, R0, 0x2, R246 ;  /* 0x0000000200f27825 */ /* 0x000fc800078e02f6 */
[----:B------:R1:W-:Y:S01]  /*3c2c0*/  @P5 STG.E.U16 desc[UR60][R238.64], R252 ;  /* 0x000000fcee005986 */ /* 0x0003e2000c10153c */
[----:B----4-:R-:W-:Y:S01]  /*3c2d0*/  PRMT R13, R248, 0x7632, R13 ;  /* 0x00007632f80d7816 */ /* 0x010fe2000000000d */
[----:B------:R-:W-:Y:S01]  /*3c2e0*/  IMAD.MOV.U32 R7, RZ, RZ, R250 ;  /* 0x000000ffff077224 */ /* 0x000fe200078e00fa */
[----:B------:R-:W-:Y:S01]  /*3c2f0*/  ISETP.LT.AND P3, PT, R17, R30, !P1 ;  /* 0x0000001e1100720c */ /* 0x000fe20004f61270 */
[----:B------:R-:W4:Y:S01]  /*3c300*/  LDC R9, c[0x0][0x228] ;  /* 0x00008a00ff097b82 */ /* 0x000f220000000800 */
[----:B-1----:R-:W-:Y:S01]  /*3c310*/  IMAD.WIDE R238, R0, 0x2, R244 ;  /* 0x0000000200ee7825 */ /* 0x002fe200078e02f4 */
[----:B------:R-:W-:-:S06]  /*3c320*/  ISETP.LT.AND P5, PT, R20, R6, !P1 ;  /* 0x000000061400720c */ /* 0x000fcc0004fa1270 */
[----:B------:R-:W1:Y:S01]  /*3c330*/  LDC R10, c[0x0][0x228] ;  /* 0x00008a00ff0a7b82 */ /* 0x000e620000000800 */
[----:B------:R0:W-:Y:S04]  /*3c340*/  @P6 STG.E.U16 desc[UR60][R238.64], R248 ;  /* 0x000000f8ee006986 */ /* 0x0001e8000c10153c */
[----:B------:R0:W-:Y:S02]  /*3c350*/  @P4 STG.E.U16 desc[UR60][R242.64], R13 ;  /* 0x0000000df2004986 */ /* 0x0001e4000c10153c */
[----:B0-----:R-:W-:Y:S01]  /*3c360*/  IMAD.IADD R252, R0, 0x1, R236 ;  /* 0x0000000100fc7824 */ /* 0x001fe200078e02ec */
[----:B------:R-:W0:Y:S01]  /*3c370*/  LDC R6, c[0x0][0x248] ;  /* 0x00009200ff067b82 */ /* 0x000e220000000800 */
[----:B------:R-:W4:Y:S07]  /*3c380*/  LDL.LU R248, [R1+0x94] ;  /* 0x0000940001f87983 */ /* 0x000f2e0000300800 */
[----:B------:R-:W1:Y:S08]  /*3c390*/  LDC R30, c[0x0][0x228] ;  /* 0x00008a00ff1e7b82 */ /* 0x000e700000000800 */
[----:B------:R-:W0:Y:S01]  /*3c3a0*/  LDC.64 R242, c[0x0][0x228] ;  /* 0x00008a00fff27b82 */ /* 0x000e220000000a00 */
[----:B---3--:R-:W-:Y:S01]  /*3c3b0*/  ISETP.LT.AND P6, PT, R21, R27, !P1 ;  /* 0x0000001b1500720c */ /* 0x008fe20004fc1270 */
[----:B------:R-:W-:-:S02]  /*3c3c0*/  VIADD R0, R16, 0x24 ;  /* 0x0000002410007836 */ /* 0x000fc40000000000 */
[----:B------:R-:W-:-:S03]  /*3c3d0*/  IMAD.WIDE R238, R252, 0x2, R2 ;  /* 0x00000002fcee7825 */ /* 0x000fc600078e0202 */
[----:B------:R-:W-:Y:S01]  /*3c3e0*/  ISETP.GE.AND P4, PT, R0, R12, PT ;  /* 0x0000000c0000720c */ /* 0x000fe20003f86270 */
[----:B0-----:R-:W-:Y:S02]  /*3c3f0*/  IMAD.MOV.U32 R27, RZ, RZ, R243 ;  /* 0x000000ffff1b7224 */ /* 0x001fe400078e00f3 */
[----:B------:R-:W-:Y:S01]  /*3c400*/  IMAD.MOV.U32 R13, RZ, RZ, R242 ;  /* 0x000000ffff0d7224 */ /* 0x000fe200078e00f2 */
[----:B--2---:R-:W-:Y:S01]  /*3c410*/  PRMT R240, R251, 0x7632, R240 ;  /* 0x00007632fbf07816 */ /* 0x004fe200000000f0 */
[----:B------:R0:W-:Y:S01]  /*3c420*/  @P3 STG.E.U16 desc[UR60][R238.64], R249 ;  /* 0x000000f9ee003986 */ /* 0x0001e2000c10153c */
[----:B------:R-:W-:Y:S01]  /*3c430*/  PRMT R0, R249, 0x7632, R0 ;  /* 0x00007632f9007816 */ /* 0x000fe20000000000 */
[----:B------:R-:W-:Y:S01]  /*3c440*/  IMAD.WIDE R242, R252, 0x2, R18 ;  /* 0x00000002fcf27825 */ /* 0x000fe200078e0212 */
[----:B----4-:R-:W-:Y:S01]  /*3c450*/  ISETP.LT.AND P1, PT, R22, R9, !P1 ;  /* 0x000000091600720c */ /* 0x010fe20004f21270 */
[----:B------:R-:W2:Y:S03]  /*3c460*/  LDC R12, c[0x0][0x228] ;  /* 0x00008a00ff0c7b82 */ /* 0x000ea60000000800 */
[----:B------:R3:W-:Y:S01]  /*3c470*/  @P5 STG.E.U16 desc[UR60][R242.64], R0 ;  /* 0x00000000f2005986 */ /* 0x0007e2000c10153c */
[----:B0-----:R-:W-:-:S03]  /*3c480*/  IMAD.WIDE R238, R252, 0x2, R244 ;  /* 0x00000002fcee7825 */ /* 0x001fc600078e02f4 */
[----:B------:R-:W4:Y:S01]  /*3c490*/  LDL.LU R249, [R1+0x84] ;  /* 0x0000840001f97983 */ /* 0x000f220000300800 */
[----:B------:R-:W-:Y:S01]  /*3c4a0*/  ISETP.LT.AND P3, PT, R17, R11, !P0 ;  /* 0x0000000b1100720c */ /* 0x000fe20004761270 */
[----:B------:R-:W0:Y:S02]  /*3c4b0*/  LDC R9, c[0x0][0x228] ;  /* 0x00008a00ff097b82 */ /* 0x000e240000000800 */
[----:B------:R1:W-:Y:S01]  /*3c4c0*/  @P6 STG.E.U16 desc[UR60][R238.64], R251 ;  /* 0x000000fbee006986 */ /* 0x0003e2000c10153c */
[C---:B---3--:R-:W-:Y:S02]  /*3c4d0*/  IMAD.IADD R0, R252.reuse, 0x1, R6 ;  /* 0x00000001fc007824 */ /* 0x048fe400078e0206 */
[----:B------:R-:W-:Y:S01]  /*3c4e0*/  IMAD.WIDE R242, R252, 0x2, R246 ;  /* 0x00000002fcf27825 */ /* 0x000fe200078e02f6 */
[----:B-1----:R-:W-:Y:S02]  /*3c4f0*/  ISETP.LT.AND P5, PT, R21, R30, !P0 ;  /* 0x0000001e1500720c */ /* 0x002fe400047a1270 */
[----:B------:R-:W1:Y:S08]  /*3c500*/  LDC R11, c[0x0][0x228] ;  /* 0x00008a00ff0b7b82 */ /* 0x000e700000000800 */
[----:B------:R-:W3:Y:S01]  /*3c510*/  LDC.64 R250, c[0x0][0x228] ;  /* 0x00008a00fffa7b82 */ /* 0x000ee20000000a00 */
[----:B------:R-:W-:Y:S01]  /*3c520*/  ISETP.LT.AND P6, PT, R20, R10, !P0 ;  /* 0x0000000a1400720c */ /* 0x000fe200047c1270 */
[----:B------:R-:W-:-:S02]  /*3c530*/  VIADD R252, R16, 0x1b ;  /* 0x0000001b10fc7836 */ /* 0x000fc40000000000 */
[----:B------:R-:W-:Y:S01]  /*3c540*/  IMAD.WIDE R238, R0, 0x2, R2 ;  /* 0x0000000200ee7825 */ /* 0x000fe200078e0202 */
[----:B------:R2:W-:Y:S03]  /*3c550*/  @P1 STG.E.U16 desc[UR60][R242.64], R240 ;  /* 0x000000f0f2001986 */ /* 0x0005e6000c10153c */
[----:B------:R-:W0:Y:S01]  /*3c560*/  LDC R6, c[0x0][0x228] ;  /* 0x00008a00ff067b82 */ /* 0x000e220000000800 */
[----:B---3--:R-:W-:-:S07]  /*3c570*/  IMAD.MOV.U32 R236, RZ, RZ, R251 ;  /* 0x000000ffffec7224 */ /* 0x008fce00078e00fb */
[----:B--2---:R-:W2:Y:S01]  /*3c580*/  LDC.64 R240, c[0x0][0x228] ;  /* 0x00008a00fff07b82 */ /* 0x004ea20000000a00 */
[----:B------:R-:W3:Y:S01]  /*3c590*/  LDL.LU R251, [R1+0x74] ;  /* 0x0000740001fb7983 */ /* 0x000ee20000300800 */
[----:B------:R-:W-:Y:S02]  /*3c5a0*/  ISETP.GE.AND P1, PT, R252, R27, PT ;  /* 0x0000001bfc00720c */ /* 0x000fe40003f26270 */
[----:B------:R-:W-:Y:S01]  /*3c5b0*/  PRMT R252, R248, 0x7632, R252 ;  /* 0x00007632f8fc7816 */ /* 0x000fe200000000fc */
[----:B------:R1:W-:Y:S03]  /*3c5c0*/  @P3 STG.E.U16 desc[UR60][R238.64], R248 ;  /* 0x000000f8ee003986 */ /* 0x0003e6000c10153c */
[----:B------:R-:W0:Y:S01]  /*3c5d0*/  LDC R10, c[0x0][0x248] ;  /* 0x00009200ff0a7b82 */ /* 0x000e220000000800 */
[----:B-1----:R-:W3:Y:S01]  /*3c5e0*/  LDL.LU R248, [R1+0x64] ;  /* 0x0000640001f87983 */ /* 0x002ee20000300800 */
[----:B------:R-:W-:Y:S01]  /*3c5f0*/  IMAD.WIDE R242, R0, 0x2, R18 ;  /* 0x0000000200f27825 */ /* 0x000fe200078e0212 */
[----:B------:R-:W-:-:S03]  /*3c600*/  ISETP.LT.AND P3, PT, R17, R14, !P1 ;  /* 0x0000000e1100720c */ /* 0x000fc60004f61270 */
[----:B------:R-:W-:Y:S01]  /*3c610*/  IMAD.WIDE R238, R0, 0x2, R244 ;  /* 0x0000000200ee7825 */ /* 0x000fe200078e02f4 */
[----:B------:R-:W-:Y:S01]  /*3c620*/  ISETP.LT.AND P0, PT, R22, R12, !P0 ;  /* 0x0000000c1600720c */ /* 0x000fe20004701270 */
[----:B------:R-:W-:Y:S01]  /*3c630*/  @P6 STG.E.U16 desc[UR60][R242.64], R252 ;  /* 0x000000fcf2006986 */ /* 0x000fe2000c10153c */
[----:B------:R-:W1:Y:S01]  /*3c640*/  LDC R12, c[0x0][0x228] ;  /* 0x00008a00ff0c7b82 */ /* 0x000e620000000800 */
[----:B--2---:R-:W-:Y:S02]  /*3c650*/  IMAD.MOV.U32 R14, RZ, RZ, R240 ;  /* 0x000000ffff0e7224 */ /* 0x004fe400078e00f0 */
[----:B------:R-:W2:Y:S04]  /*3c660*/  LDL.LU R240, [R1+0x1d4c] ;  /* 0x001d4c0001f07983 */ /* 0x000ea80000300800 */
[----:B----4-:R4:W-:Y:S01]  /*3c670*/  @P5 STG.E.U16 desc[UR60][R238.64], R249 ;  /* 0x000000f9ee005986 */ /* 0x0109e2000c10153c */
[----:B------:R-:W-:-:S03]  /*3c680*/  PRMT R237, R249, 0x7632, R237 ;  /* 0x00007632f9ed7816 */ /* 0x000fc600000000ed */
[----:B----4-:R-:W4:Y:S01]  /*3c690*/  LDL.LU R249, [R1+0x98] ;  /* 0x0000980001f97983 */ /* 0x010f220000300800 */
[----:B------:R-:W-:-:S04]  /*3c6a0*/  IMAD.WIDE R238, R0, 0x2, R246 ;  /* 0x0000000200ee7825 */ /* 0x000fc800078e02f6 */
[----:B0-----:R-:W-:Y:S01]  /*3c6b0*/  IMAD.IADD R0, R0, 0x1, R10 ;  /* 0x0000000100007824 */ /* 0x001fe200078e020a */
[----:B------:R-:W-:Y:S01]  /*3c6c0*/  @P0 STG.E.U16 desc[UR60][R238.64], R237 ;  /* 0x000000edee000986 */ /* 0x000fe2000c10153c */
[----:B---3--:R-:W-:Y:S02]  /*3c6d0*/  PRMT R24, R251, 0x7632, R24 ;  /* 0x00007632fb187816 */ /* 0x008fe40000000018 */
[----:B------:R-:W-:Y:S01]  /*3c6e0*/  IMAD.WIDE R242, R0, 0x2, R2 ;  /* 0x0000000200f27825 */ /* 0x000fe200078e0202 */
[----:B------:R-:W-:Y:S01]  /*3c6f0*/  ISETP.LT.AND P6, PT, R21, R11, !P1 ;  /* 0x0000000b1500720c */ /* 0x000fe20004fc1270 */
[----:B------:R-:W0:Y:S03]  /*3c700*/  LDC R10, c[0x0][0x228] ;  /* 0x00008a00ff0a7b82 */ /* 0x000e260000000800 */
[----:B------:R3:W-:Y:S01]  /*3c710*/  @P3 STG.E.U16 desc[UR60][R242.64], R251 ;  /* 0x000000fbf2003986 */ /* 0x0007e2000c10153c */
[----:B------:R-:W-:-:S04]  /*3c720*/  ISETP.LT.AND P5, PT, R20, R9, !P1 ;  /* 0x000000091400720c */ /* 0x000fc80004fa1270 */
[----:B------:R-:W2:Y:S01]  /*3c730*/  LDC R11, c[0x0][0x228] ;  /* 0x00008a00ff0b7b82 */ /* 0x000ea20000000800 */
[----:B---3--:R-:W3:Y:S01]  /*3c740*/  LDL.LU R251, [R1+0x88] ;  /* 0x0000880001fb7983 */ /* 0x008ee20000300800 */
[----:B------:R-:W-:Y:S02]  /*3c750*/  VIADD R252, R16, 0x1c ;  /* 0x0000001c10fc7836 */ /* 0x000fe40000000000 */
[----:B------:R-:W-:Y:S01]  /*3c760*/  IMAD.WIDE R238, R0, 0x2, R18 ;  /* 0x0000000200ee7825 */ /* 0x000fe200078e0212 */
[----:B------:R-:W-:-:S03]  /*3c770*/  ISETP.LT.AND P1, PT, R22, R6, !P1 ;  /* 0x000000061600720c */ /* 0x000fc60004f21270 */
[----:B------:R-:W0:Y:S01]  /*3c780*/  LDC R9, c[0x0][0x248] ;  /* 0x00009200ff097b82 */ /* 0x000e220000000800 */
[----:B------:R-:W-:Y:S01]  /*3c790*/  ISETP.GE.AND P0, PT, R252, R236, PT ;  /* 0x000000ecfc00720c */ /* 0x000fe20003f06270 */
[----:B------:R-:W-:Y:S01]  /*3c7a0*/  IMAD.MOV.U32 R27, RZ, RZ, R241 ;  /* 0x000000ffff1b7224 */ /* 0x000fe200078e00f1 */
[----:B------:R1:W-:Y:S01]  /*3c7b0*/  @P5 STG.E.U16 desc[UR60][R238.64], R24 ;  /* 0x00000018ee005986 */ /* 0x0003e2000c10153c */
[----:B------:R-:W-:Y:S02]  /*3c7c0*/  VIADD R252, R16, 0x1d ;  /* 0x0000001d10fc7836 */ /* 0x000fe40000000000 */
[----:B------:R-:W-:Y:S02]  /*3c7d0*/  IMAD.WIDE R236, R0, 0x2, R244 ;  /* 0x0000000200ec7825 */ /* 0x000fe400078e02f4 */
[----:B------:R-:W4:Y:S01]  /*3c7e0*/  LDC R6, c[0x0][0x228] ;  /* 0x00008a00ff067b82 */ /* 0x000f220000000800 */
[----:B------:R-:W-:Y:S02]  /*3c7f0*/  ISETP.GE.AND P3, PT, R252, R27, PT ;  /* 0x0000001bfc00720c */ /* 0x000fe40003f66270 */
[----:B------:R1:W-:Y:S01]  /*3c800*/  @P6 STG.E.U16 desc[UR60][R236.64], R248 ;  /* 0x000000f8ec006986 */ /* 0x0003e2000c10153c */
[----:B------:R-:W-:-:S04]  /*3c810*/  PRMT R252, R248, 0x7632, R252 ;  /* 0x00007632f8fc7816 */ /* 0x000fc800000000fc */
[----:B-1----:R-:W1:Y:S01]  /*3c820*/  LDC.64 R238, c[0x0][0x228] ;  /* 0x00008a00ffee7b82 */ /* 0x002e620000000a00 */
[----:B------:R-:W-:Y:S01]  /*3c830*/  ISETP.LT.AND P5, PT, R17, R15, !P0 ;  /* 0x0000000f1100720c */ /* 0x000fe200047a1270 */
[----:B------:R-:W-:Y:S01]  /*3c840*/  IMAD.WIDE R236, R0, 0x2, R246 ;  /* 0x0000000200ec7825 */ /* 0x000fe200078e02f6 */
[----:B------:R-:W-:Y:S01]  /*3c850*/  ISETP.LT.AND P6, PT, R20, R12, !P0 ;  /* 0x0000000c1400720c */ /* 0x000fe200047c1270 */
[----:B------:R-:W3:Y:S04]  /*3c860*/  LDL.LU R248, [R1+0x78] ;  /* 0x0000780001f87983 */ /* 0x000ee80000300800 */
[----:B------:R-:W3:Y:S01]  /*3c870*/  LDC R242, c[0x0][0x248] ;  /* 0x00009200fff27b82 */ /* 0x000ee20000000800 */
[----:B------:R1:W-:Y:S01]  /*3c880*/  @P1 STG.E.U16 desc[UR60][R236.64], R252 ;  /* 0x000000fcec001986 */ /* 0x0003e2000c10153c */
[----:B--2---:R-:W-:-:S02]  /*3c890*/  ISETP.LT.AND P1, PT, R22, R11, !P0 ;  /* 0x0000000b1600720c */ /* 0x004fc40004721270 */
[----:B0-----:R-:W-:-:S04]  /*3c8a0*/  ISETP.LT.AND P0, PT, R21, R10, !P0 ;  /* 0x0000000a1500720c */ /* 0x001fc80004701270 */
[----:B------:R-:W0:Y:S01]  /*3c8b0*/  LDC.64 R10, c[0x0][0x228] ;  /* 0x00008a00ff0a7b82 */ /* 0x000e220000000a00 */
[----:B------:R-:W-:Y:S02]  /*3c8c0*/  IMAD.IADD R0, R0, 0x1, R9 ;  /* 0x0000000100007824 */ /* 0x000fe400078e0209 */
[----:B-1----:R-:W-:Y:S02]  /*3c8d0*/  IMAD.MOV.U32 R241, RZ, RZ, R239 ;  /* 0x000000fffff17224 */ /* 0x002fe400078e00ef */
[----:B------:R-:W-:-:S03]  /*3c8e0*/  IMAD.MOV.U32 R24, RZ, RZ, R238 ;  /* 0x000000ffff187224 */ /* 0x000fc600078e00ee */
[----:B------:R-:W1:Y:S01]  /*3c8f0*/  LDC R9, c[0x0][0x228] ;  /* 0x00008a00ff097b82 */ /* 0x000e620000000800 */
[----:B------:R-:W-:-:S04]  /*3c900*/  IMAD.WIDE R238, R0, 0x2, R2 ;  /* 0x0000000200ee7825 */ /* 0x000fc800078e0202 */
[----:B------:R-:W-:-:S03]  /*3c910*/  IMAD.WIDE R236, R0, 0x2, R18 ;  /* 0x0000000200ec7825 */ /* 0x000fc600078e0212 */
[----:B------:R-:W2:Y:S01]  /*3c920*/  LDC R12, c[0x0][0x228] ;  /* 0x00008a00ff0c7b82 */ /* 0x000ea20000000800 */
[----:B0-----:R-:W-:Y:S02]  /*3c930*/  IMAD.MOV.U32 R27, RZ, RZ, R11 ;  /* 0x000000ffff1b7224 */ /* 0x001fe400078e000b */
[----:B------:R-:W2:Y:S01]  /*3c940*/  LDL.LU R11, [R1+0x1d48] ;  /* 0x001d4800010b7983 */ /* 0x000ea20000300800 */
[----:B----4-:R-:W-:-:S03]  /*3c950*/  PRMT R252, R249, 0x7632, R252 ;  /* 0x00007632f9fc7816 */ /* 0x010fc600000000fc */
[----:B------:R0:W-:Y:S01]  /*3c960*/  @P5 STG.E.U16 desc[UR60][R238.64], R249 ;  /* 0x000000f9ee005986 */ /* 0x0001e2000c10153c */
[----:B------:R-:W-:-:S03]  /*3c970*/  ISETP.LT.AND P5, PT, R17, R7, !P3 ;  /* 0x000000071100720c */ /* 0x000fc60005fa1270 */
[----:B------:R-:W-:Y:S01]  /*3c980*/  @P6 STG.E.U16 desc[UR60][R236.64], R252 ;  /* 0x000000fcec006986 */ /* 0x000fe2000c10153c */
[----:B------:R-:W-:Y:S01]  /*3c990*/  ISETP.LT.AND P6, PT, R20, R6, !P3 ;  /* 0x000000061400720c */ /* 0x000fe20005fc1270 */
[----:B------:R-:W-:Y:S02]  /*3c9a0*/  IMAD.WIDE R6, R0, 0x2, R244 ;  /* 0x0000000200067825 */ /* 0x000fe400078e02f4 */
[----:B0-----:R-:W4:Y:S01]  /*3c9b0*/  LDL.LU R249, [R1+0x68] ;  /* 0x0000680001f97983 */ /* 0x001f220000300800 */
[----:B------:R-:W0:Y:S03]  /*3c9c0*/  LDC R238, c[0x0][0x248] ;  /* 0x00009200ffee7b82 */ /* 0x000e260000000800 */
[----:B---3--:R3:W-:Y:S04]  /*3c9d0*/  @P0 STG.E.U16 desc[UR60][R6.64], R251 ;  /* 0x000000fb06000986 */ /* 0x0087e8000c10153c */
[----:B---3--:R-:W3:Y:S01]  /*3c9e0*/  LDL.LU.64 R6, [R1+0x1d40] ;  /* 0x001d400001067983 */ /* 0x008ee20000300a00 */
[----:B------:R-:W-:-:S03]  /*3c9f0*/  PRMT R5, R251, 0x7632, R5 ;  /* 0x00007632fb057816 */ /* 0x000fc60000000005 */
[----:B------:R-:W2:Y:S01]  /*3ca00*/  LDL.LU R251, [R1+0x9c] ;  /* 0x00009c0001fb7983 */ /* 0x000ea20000300800 */
[----:B------:R-:W-:-:S04]  /*3ca10*/  IMAD.WIDE R236, R0, 0x2, R246 ;  /* 0x0000000200ec7825 */ /* 0x000fc800078e02f6 */
[----:B------:R-:W-:Y:S02]  /*3ca20*/  IMAD.IADD R252, R0, 0x1, R242 ;  /* 0x0000000100fc7824 */ /* 0x000fe400078e02f2 */
[----:B------:R-:W-:Y:S01]  /*3ca30*/  IMAD.MOV.U32 R15, RZ, RZ, R10 ;  /* 0x000000ffff0f7224 */ /* 0x000fe200078e000a */
[----:B------:R0:W-:Y:S01]  /*3ca40*/  @P1 STG.E.U16 desc[UR60][R236.64], R5 ;  /* 0x00000005ec001986 */ /* 0x0001e2000c10153c */
[----:B------:R-:W0:Y:S01]  /*3ca50*/  LDC R10, c[0x0][0x228] ;  /* 0x00008a00ff0a7b82 */ /* 0x000e220000000800 */
[----:B-1----:R-:W-:Y:S01]  /*3ca60*/  ISETP.LT.AND P1, PT, R21, R9, !P3 ;  /* 0x000000091500720c */ /* 0x002fe20005f21270 */
[----:B------:R-:W-:-:S04]  /*3ca70*/  IMAD.WIDE R242, R252, 0x2, R2 ;  /* 0x00000002fcf27825 */ /* 0x000fc800078e0202 */
[C---:B------:R-:W-:Y:S01]  /*3ca80*/  VIADD R0, R16.reuse, 0x1e ;  /* 0x0000001e10007836 */ /* 0x040fe20000000000 */
[----:B------:R1:W-:Y:S01]  /*3ca90*/  @P5 STG.E.U16 desc[UR60][R242.64], R248 ;  /* 0x000000f8f2005986 */ /* 0x0003e2000c10153c */
[----:B------:R-:W-:Y:S01]  /*3caa0*/  VIADD R239, R16, 0x1f ;  /* 0x0000001f10ef7836 */ /* 0x000fe20000000000 */
[----:B------:R-:W2:Y:S01]  /*3cab0*/  LDC R9, c[0x0][0x228] ;  /* 0x00008a00ff097b82 */ /* 0x000ea20000000800 */
[----:B0-----:R-:W-:Y:S01]  /*3cac0*/  IMAD.WIDE R236, R252, 0x2, R18 ;  /* 0x00000002fcec7825 */ /* 0x001fe200078e0212 */
[----:B------:R-:W-:Y:S02]  /*3cad0*/  ISETP.GE.AND P5, PT, R0, R27, PT ;  /* 0x0000001b0000720c */ /* 0x000fe40003fa6270 */
[----:B------:R-:W-:Y:S01]  /*3cae0*/  ISETP.GE.AND P0, PT, R239, R241, PT ;  /* 0x000000f1ef00720c */ /* 0x000fe20003f06270 */
[C---:B------:R-:W-:Y:S02]  /*3caf0*/  IMAD.IADD R0, R252.reuse, 0x1, R238 ;  /* 0x00000001fc007824 */ /* 0x040fe400078e02ee */
[----:B------:R-:W-:Y:S01]  /*3cb00*/  IMAD.WIDE R238, R252, 0x2, R246 ;  /* 0x00000002fcee7825 */ /* 0x000fe200078e02f6 */
[----:B------:R-:W0:Y:S01]  /*3cb10*/  LDC R5, c[0x0][0x228] ;  /* 0x00008a00ff057b82 */ /* 0x000e220000000800 */
[----:B------:R-:W-:-:S07]  /*3cb20*/  ISETP.LT.AND P3, PT, R22, R10, !P3 ;  /* 0x0000000a1600720c */ /* 0x000fce0005f61270 */
[----:B-1----:R-:W1:Y:S08]  /*3cb30*/  LDC.64 R242, c[0x0][0x228] ;  /* 0x00008a00fff27b82 */ /* 0x002e700000000a00 */
[----:B------:R-:W1:Y:S01]  /*3cb40*/  LDC R10, c[0x0][0x248] ;  /* 0x00009200ff0a7b82 */ /* 0x000e620000000800 */
[----:B---3--:R-:W-:Y:S02]  /*3cb50*/  PRMT R7, R248, 0x7632, R7 ;  /* 0x00007632f8077816 */ /* 0x008fe40000000007 */
[----:B------:R-:W3:Y:S04]  /*3cb60*/  LDL.LU R248, [R1+0x8c] ;  /* 0x00008c0001f87983 */ /* 0x000ee80000300800 */
[----:B------:R0:W-:Y:S02]  /*3cb70*/  @P6 STG.E.U16 desc[UR60][R236.64], R7 ;  /* 0x00000007ec006986 */ /* 0x0001e4000c10153c */
[----:B0-----:R-:W-:Y:S01]  /*3cb80*/  IMAD.WIDE R236, R252, 0x2, R244 ;  /* 0x00000002fcec7825 */ /* 0x001fe200078e02f4 */
[----:B----4-:R-:W-:Y:S01]  /*3cb90*/  PRMT R252, R249, 0x7632, R252 ;  /* 0x00007632f9fc7816 */ /* 0x010fe200000000fc */
[----:B------:R-:W0:Y:S03]  /*3cba0*/  LDC R7, c[0x0][0x228] ;  /* 0x00008a00ff077b82 */ /* 0x000e260000000800 */
[----:B------:R4:W-:Y:S01]  /*3cbb0*/  @P1 STG.E.U16 desc[UR60][R236.64], R249 ;  /* 0x000000f9ec001986 */ /* 0x0009e2000c10153c */
[----:B------:R-:W-:-:S03]  /*3cbc0*/  ISETP.LT.AND P6, PT, R17, R4, !P5 ;  /* 0x000000041100720c */ /* 0x000fc60006fc1270 */
[----:B----4-:R-:W4:Y:S01]  /*3cbd0*/  LDL.LU R249, [R1+0x7c] ;  /* 0x00007c0001f97983 */ /* 0x010f220000300800 */
[----:B------:R-:W-:-:S03]  /*3cbe0*/  IMAD.WIDE R236, R0, 0x2, R2 ;  /* 0x0000000200ec7825 */ /* 0x000fc600078e0202 */
[----:B------:R1:W-:Y:S06]  /*3cbf0*/  @P3 STG.E.U16 desc[UR60][R238.64], R252 ;  /* 0x000000fcee003986 */ /* 0x0003ec000c10153c */
[----:B--2---:R2:W-:Y:S01]  /*3cc00*/  @P6 STG.E.U16 desc[UR60][R236.64], R251 ;  /* 0x000000fbec006986 */ /* 0x0045e2000c10153c */
[----:B-1----:R-:W-:-:S03]  /*3cc10*/  PRMT R252, R251, 0x7632, R252 ;  /* 0x00007632fbfc7816 */ /* 0x002fc600000000fc */
[----:B--2---:R-:W2:Y:S01]  /*3cc20*/  LDL.LU R251, [R1+0x6c] ;  /* 0x00006c0001fb7983 */ /* 0x004ea20000300800 */
[----:B------:R-:W-:Y:S01]  /*3cc30*/  ISETP.LT.AND P1, PT, R20, R12, !P5 ;  /* 0x0000000c1400720c */ /* 0x000fe20006f21270 */
[C---:B------:R-:W-:Y:S01]  /*3cc40*/  IMAD.WIDE R238, R0.reuse, 0x2, R18 ;  /* 0x0000000200ee7825 */ /* 0x040fe200078e0212 */
[----:B------:R-:W-:Y:S01]  /*3cc50*/  ISETP.LT.AND P3, PT, R21, R5, !P5 ;  /* 0x000000051500720c */ /* 0x000fe20006f61270 */
[----:B------:R-:W1:Y:S10]  /*3cc60*/  LDC R12, c[0x0][0x228] ;  /* 0x00008a00ff0c7b82 */ /* 0x000e740000000800 */
[----:B------:R0:W-:Y:S01]  /*3cc70*/  @P1 STG.E.U16 desc[UR60][R238.64], R252 ;  /* 0x000000fcee001986 */ /* 0x0001e2000c10153c */
[----:B------:R-:W-:Y:S01]  /*3cc80*/  ISETP.LT.AND P6, PT, R17, R13, !P0 ;  /* 0x0000000d1100720c */ /* 0x000fe200047c1270 */
[----:B------:R-:W-:Y:S01]  /*3cc90*/  IMAD.WIDE R236, R0, 0x2, R244 ;  /* 0x0000000200ec7825 */ /* 0x000fe200078e02f4 */
[----:B------:R-:W2:Y:S08]  /*3cca0*/  LDC R5, c[0x0][0x228] ;  /* 0x00008a00ff057b82 */ /* 0x000eb00000000800 */
[----:B0-----:R-:W0:Y:S01]  /*3ccb0*/  LDC.64 R238, c[0x0][0x228] ;  /* 0x00008a00ffee7b82 */ /* 0x001e220000000a00 */
[----:B------:R-:W-:Y:S01]  /*3ccc0*/  ISETP.LT.AND P5, PT, R22, R9, !P5 ;  /* 0x000000091600720c */ /* 0x000fe20006fa1270 */
[----:B------:R-:W-:Y:S01]  /*3ccd0*/  IMAD.MOV.U32 R27, RZ, RZ, R243 ;  /* 0x000000ffff1b7224 */ /* 0x000fe200078e00f3 */
[----:B------:R-:W-:Y:S01]  /*3cce0*/  ISETP.LT.AND P1, PT, R20, R7, !P0 ;  /* 0x000000071400720c */ /* 0x000fe20004721270 */
[----:B------:R-:W-:-:S02]  /*3ccf0*/  VIADD R7, R16, 0x20 ;  /* 0x0000002010077836 */ /* 0x000fc40000000000 */
[C---:B------:R-:W-:Y:S02]  /*3cd00*/  IMAD.IADD R252, R0.reuse, 0x1, R10 ;  /* 0x0000000100fc7824 */ /* 0x040fe400078e020a */
[----:B------:R-:W-:Y:S01]  /*3cd10*/  IMAD.MOV.U32 R4, RZ, RZ, R242 ;  /* 0x000000ffff047224 */ /* 0x000fe200078e00f2 */
[----:B------:R-:W2:Y:S01]  /*3cd20*/  LDC R10, c[0x0][0x228] ;  /* 0x00008a00ff0a7b82 */ /* 0x000ea20000000800 */
[----:B------:R-:W-:-:S07]  /*3cd30*/  IMAD.WIDE R242, R0, 0x2, R246 ;  /* 0x0000000200f27825 */ /* 0x000fce00078e02f6 */
[----:B------:R-:W2:Y:S08]  /*3cd40*/  LDC R13, c[0x0][0x248] ;  /* 0x00009200ff0d7b82 */ /* 0x000eb00000000800 */
[----:B------:R-:W2:Y:S01]  /*3cd50*/  LDC R9, c[0x0][0x228] ;  /* 0x00008a00ff097b82 */ /* 0x000ea20000000800 */
[----:B---3--:R3:W-:Y:S01]  /*3cd60*/  @P3 STG.E.U16 desc[UR60][R236.64], R248 ;  /* 0x000000f8ec003986 */ /* 0x0087e2000c10153c */
[----:B------:R-:W-:Y:S01]  /*3cd70*/  ISETP.GE.AND P3, PT, R7, R27, PT ;  /* 0x0000001b0700720c */ /* 0x000fe20003f66270 */
[----:B0-----:R-:W-:Y:S01]  /*3cd80*/  IMAD.MOV.U32 R7, RZ, RZ, R238 ;  /* 0x000000ffff077224 */ /* 0x001fe200078e00ee */
[----:B------:R-:W-:Y:S01]  /*3cd90*/  PRMT R26, R248, 0x7632, R26 ;  /* 0x00007632f81a7816 */ /* 0x000fe2000000001a */
[----:B---3--:R-:W-:Y:S01]  /*3cda0*/  IMAD.MOV.U32 R236, RZ, RZ, R239 ;  /* 0x000000ffffec7224 */ /* 0x008fe200078e00ef */
[----:B------:R-:W3:Y:S01]  /*3cdb0*/  LDL.LU R248, [R1+0x50] ;  /* 0x0000500001f87983 */ /* 0x000ee20000300800 */
[----:B------:R-:W-:-:S03]  /*3cdc0*/  IMAD.WIDE R238, R252, 0x2, R2 ;  /* 0x00000002fcee7825 */ /* 0x000fc600078e0202 */
[----:B------:R0:W-:Y:S01]  /*3cdd0*/  @P5 STG.E.U16 desc[UR60][R242.64], R26 ;  /* 0x0000001af2005986 */ /* 0x0001e2000c10153c */
[----:B-1----:R-:W-:-:S03]  /*3cde0*/  ISETP.LT.AND P5, PT, R21, R12, !P0 ;  /* 0x0000000c1500720c */ /* 0x002fc600047a1270 */
[----:B----4-:R1:W-:Y:S01]  /*3cdf0*/  @P6 STG.E.U16 desc[UR60][R238.64], R249 ;  /* 0x000000f9ee006986 */ /* 0x0103e2000c10153c */
[C---:B0-----:R-:W-:Y:S01]  /*3ce00*/  IMAD.WIDE R26, R252.reuse, 0x2, R18 ;  /* 0x00000002fc1a7825 */ /* 0x041fe200078e0212 */
[----:B------:R-:W-:Y:S01]  /*3ce10*/  PRMT R0, R249, 0x7632, R0 ;  /* 0x00007632f9007816 */ /* 0x000fe20000000000 */
[----:B------:R-:W0:Y:S08]  /*3ce20*/  LDC R12, c[0x0][0x228] ;  /* 0x00008a00ff0c7b82 */ /* 0x000e300000000800 */
[----:B-1----:R-:W1:Y:S01]  /*3ce30*/  LDC.64 R238, c[0x0][0x228] ;  /* 0x00008a00ffee7b82 */ /* 0x002e620000000a00 */
[----:B------:R4:W-:Y:S04]  /*3ce40*/  @P1 STG.E.U16 desc[UR60][R26.64], R0 ;  /* 0x000000001a001986 */ /* 0x0009e8000c10153c */
[----:B------:R-:W3:Y:S01]  /*3ce50*/  LDL.LU R249, [R1+0x40] ;  /* 0x0000400001f97983 */ /* 0x000ee20000300800 */
[----:B----4-:R-:W-:Y:S01]  /*3ce60*/  IMAD.WIDE R26, R252, 0x2, R244 ;  /* 0x00000002fc1a7825 */ /* 0x010fe200078e02f4 */
[----:B--2---:R-:W-:-:S04]  /*3ce70*/  PRMT R240, R251, 0x7632, R240 ;  /* 0x00007632fbf07816 */ /* 0x004fc800000000f0 */
[----:B------:R2:W-:Y:S01]  /*3ce80*/  @P5 STG.E.U16 desc[UR60][R26.64], R251 ;  /* 0x000000fb1a005986 */ /* 0x0005e2000c10153c */
[----:B------:R-:W-:Y:S01]  /*3ce90*/  ISETP.LT.AND P5, PT, R21, R10, !P3 ;  /* 0x0000000a1500720c */ /* 0x000fe20005fa1270 */
[----:B-1----:R-:W-:Y:S02]  /*3cea0*/  IMAD.MOV.U32 R237, RZ, RZ, R239 ;  /* 0x000000ffffed7224 */ /* 0x002fe400078e00ef */
[----:B------:R-:W-:Y:S01]  /*3ceb0*/  IMAD.MOV.U32 R10, RZ, RZ, R238 ;  /* 0x000000ffff0a7224 */ /* 0x000fe200078e00ee */
[----:B--2---:R-:W2:Y:S04]  /*3cec0*/  LDL.LU R251, [R1+0x30] ;  /* 0x0000300001fb7983 */ /* 0x004ea80000300800 */
[----:B------:R-:W4:Y:S01]  /*3ced0*/  LDL.LU.64 R238, [R1+0x1d38] ;  /* 0x001d380001ee7983 */ /* 0x000f220000300a00 */
[----:B------:R-:W-:Y:S01]  /*3cee0*/  IMAD.MOV.U32 R30, RZ, RZ, R250 ;  /* 0x000000ffff1e7224 */ /* 0x000fe200078e00fa */
[----:B------:R-:W-:Y:S01]  /*3cef0*/  ISETP.LT.AND P0, PT, R22, R5, !P0 ;  /* 0x000000051600720c */ /* 0x000fe20004701270 */
[----:B------:R-:W-:Y:S01]  /*3cf00*/  IMAD.IADD R0, R252, 0x1, R13 ;  /* 0x00000001fc007824 */ /* 0x000fe200078e020d */
[----:B------:R-:W-:Y:S01]  /*3cf10*/  ISETP.LT.AND P1, PT, R20, R9, !P3 ;  /* 0x000000091400720c */ /* 0x000fe20005f21270 */
[----:B------:R-:W-:Y:S01]  /*3cf20*/  IMAD.WIDE R242, R252, 0x2, R246 ;  /* 0x00000002fcf27825 */ /* 0x000fe200078e02f6 */
[----:B------:R-:W-:Y:S01]  /*3cf30*/  ISETP.LT.AND P6, PT, R17, R30, !P3 ;  /* 0x0000001e1100720c */ /* 0x000fe20005fc1270 */
[----:B------:R-:W1:Y:S02]  /*3cf40*/  LDC R9, c[0x0][0x248] ;  /* 0x00009200ff097b82 */ /* 0x000e640000000800 */
[----:B------:R-:W-:-:S06]  /*3cf50*/  IMAD.WIDE R26, R0, 0x2, R2 ;  /* 0x00000002001a7825 */ /* 0x000fcc00078e0202 */
[----:B------:R0:W-:Y:S01]  /*3cf60*/  @P0 STG.E.U16 desc[UR60][R242.64], R240 ;  /* 0x000000f0f2000986 */ /* 0x0001e2000c10153c */
[----:B------:R-:W-:Y:S01]  /*3cf70*/  VIADD R13, R16, 0x21 ;  /* 0x00000021100d7836 */ /* 0x000fe20000000000 */
[----:B------:R-:W1:Y:S08]  /*3cf80*/  LDC R5, c[0x0][0x228] ;  /* 0x00008a00ff057b82 */ /* 0x000e700000000800 */
[----:B------:R-:W2:Y:S01]  /*3cf90*/  LDC R30, c[0x0][0x228] ;  /* 0x00008a00ff1e7b82 */ /* 0x000ea20000000800 */
[----:B0-----:R-:W-:Y:S01]  /*3cfa0*/  IMAD.WIDE R240, R0, 0x2, R18 ;  /* 0x0000000200f07825 */ /* 0x001fe200078e0212 */
[----:B------:R-:W-:-:S02]  /*3cfb0*/  ISETP.GE.AND P0, PT, R13, R236, PT ;  /* 0x000000ec0d00720c */ /* 0x000fc40003f06270 */
[----:B------:R-:W-:-:S04]  /*3cfc0*/  ISETP.LT.AND P3, PT, R22, R12, !P3 ;  /* 0x0000000c1600720c */ /* 0x000fc80005f61270 */
[----:B------:R-:W0:Y:S08]  /*3cfd0*/  LDC R13, c[0x0][0x228] ;  /* 0x00008a00ff0d7b82 */ /* 0x000e300000000800 */
[----:B------:R-:W0:Y:S08]  /*3cfe0*/  LDC.64 R242, c[0x0][0x228] ;  /* 0x00008a00fff27b82 */ /* 0x000e300000000a00 */
[----:B------:R-:W0:Y:S01]  /*3cff0*/  LDC R12, c[0x0][0x228] ;  /* 0x00008a00ff0c7b82 */ /* 0x000e220000000800 */
[----:B---3--:R3:W-:Y:S01]  /*3d000*/  @P6 STG.E.U16 desc[UR60][R26.64], R248 ;  /* 0x000000f81a006986 */ /* 0x0087e2000c10153c */
[----:B------:R-:W-:-:S05]  /*3d010*/  PRMT R252, R248, 0x7632, R252 ;  /* 0x00007632f8fc7816 */ /* 0x000fca00000000fc */
[----:B------:R-:W-:Y:S04]  /*3d020*/  @P1 STG.E.U16 desc[UR60][R240.64], R252 ;  /* 0x000000fcf0001986 */ /* 0x000fe8000c10153c */
[----:B---3--:R-:W3:Y:S01]  /*3d030*/  LDL.LU R248, [R1+0x20] ;  /* 0x0000200001f87983 */ /* 0x008ee20000300800 */
[----:B------:R-:W-:-:S05]  /*3d040*/  IMAD.WIDE R26, R0, 0x2, R244 ;  /* 0x00000002001a7825 */ /* 0x000fca00078e02f4 */
[----:B------:R1:W-:Y:S01]  /*3d050*/  @P5 STG.E.U16 desc[UR60][R26.64], R249 ;  /* 0x000000f91a005986 */ /* 0x0003e2000c10153c */
[----:B----4-:R-:W-:-:S03]  /*3d060*/  PRMT R239, R249, 0x7632, R239 ;  /* 0x00007632f9ef7816 */ /* 0x010fc600000000ef */
[----:B-1----:R-:W4:Y:S01]  /*3d070*/  LDL.LU R249, [R1+0x54] ;  /* 0x0000540001f97983 */ /* 0x002f220000300800 */
[----:B------:R-:W-:Y:S01]  /*3d080*/  ISETP.LT.AND P6, PT, R17, R14, !P0 ;  /* 0x0000000e1100720c */ /* 0x000fe200047c1270 */
[C---:B------:R-:W-:Y:S02]  /*3d090*/  IMAD.IADD R252, R0.reuse, 0x1, R9 ;  /* 0x0000000100fc7824 */ /* 0x040fe400078e0209 */
[----:B------:R-:W-:Y:S01]  /*3d0a0*/  IMAD.WIDE R240, R0, 0x2, R246 ;  /* 0x0000000200f07825 */ /* 0x000fe200078e02f6 */
[----:B------:R-:W-:Y:S01]  /*3d0b0*/  ISETP.LT.AND P1, PT, R20, R5, !P0 ;  /* 0x000000051400720c */ /* 0x000fe20004721270 */
[----:B------:R-:W1:Y:S02]  /*3d0c0*/  LDC R14, c[0x0][0x228] ;  /* 0x00008a00ff0e7b82 */ /* 0x000e640000000800 */
[----:B------:R-:W-:Y:S01]  /*3d0d0*/  IMAD.WIDE R26, R252, 0x2, R2 ;  /* 0x00000002fc1a7825 */ /* 0x000fe200078e0202 */
[----:B------:R-:W-:Y:S01]  /*3d0e0*/  @P3 STG.E.U16 desc[UR60][R240.64], R239 ;  /* 0x000000eff0003986 */ /* 0x000fe2000c10153c */
[----:B--2---:R-:W-:-:S04]  /*3d0f0*/  PRMT R0, R251, 0x7632, R0 ;  /* 0x00007632fb007816 */ /* 0x004fc80000000000 */
[----:B------:R2:W-:Y:S01]  /*3d100*/  @P6 STG.E.U16 desc[UR60][R26.64], R251 ;  /* 0x000000fb1a006986 */ /* 0x0005e2000c10153c */
[----:B------:R-:W1:Y:S03]  /*3d110*/  LDC R5, c[0x0][0x248] ;  /* 0x00009200ff057b82 */ /* 0x000e660000000800 */
[----:B--2---:R-:W2:Y:S01]  /*3d120*/  LDL.LU R251, [R1+0x44] ;  /* 0x0000440001fb7983 */ /* 0x004ea20000300800 */
[----:B------:R-:W-:-:S05]  /*3d130*/  IMAD.WIDE R240, R252, 0x2, R18 ;  /* 0x00000002fcf07825 */ /* 0x000fca00078e0212 */
[----:B------:R0:W-:Y:S01]  /*3d140*/  @P1 STG.E.U16 desc[UR60][R240.64], R0 ;  /* 0x00000000f0001986 */ /* 0x0001e2000c10153c */
[----:B------:R-:W-:Y:S01]  /*3d150*/  VIADD R9, R16, 0x22 ;  /* 0x0000002210097836 */ /* 0x000fe20000000000 */
[----:B------:R-:W-:Y:S01]  /*3d160*/  ISETP.LT.AND P5, PT, R21, R30, !P0 ;  /* 0x0000001e1500720c */ /* 0x000fe200047a1270 */
[----:B0-----:R-:W0:Y:S03]  /*3d170*/  LDC.64 R240, c[0x0][0x228] ;  /* 0x00008a00fff07b82 */ /* 0x001e260000000a00 */
[----:B------:R-:W-:Y:S02]  /*3d180*/  ISETP.GE.AND P3, PT, R9, R237, PT ;  /* 0x000000ed0900720c */ /* 0x000fe40003f66270 */
[----:B------:R-:W-:Y:S02]  /*3d190*/  ISETP.LT.AND P0, PT, R22, R13, !P0 ;  /* 0x0000000d1600720c */ /* 0x000fe40004701270 */
[----:B------:R-:W-:Y:S01]  /*3d1a0*/  ISETP.LT.AND P6, PT, R17, R15, !P3 ;  /* 0x0000000f1100720c */ /* 0x000fe20005fc1270 */
[C---:B------:R-:W-:Y:S01]  /*3d1b0*/  IMAD.WIDE R26, R252.reuse, 0x2, R244 ;  /* 0x00000002fc1a7825 */ /* 0x040fe200078e02f4 */
[----:B------:R-:W2:Y:S03]  /*3d1c0*/  LDC R9, c[0x0][0x228] ;  /* 0x00008a00ff097b82 */ /* 0x000ea60000000800 */
[----:B-1----:R-:W-:-:S02]  /*3d1d0*/  IMAD.IADD R0, R252, 0x1, R5 ;  /* 0x00000001fc007824 */ /* 0x002fc400078e0205 */
[----:B------:R-:W-:Y:S02]  /*3d1e0*/  IMAD.MOV.U32 R30, RZ, RZ, R243 ;  /* 0x000000ffff1e7224 */ /* 0x000fe400078e00f3 */
[----:B------:R-:W-:Y:S02]  /*3d1f0*/  IMAD.MOV.U32 R236, RZ, RZ, R242 ;  /* 0x000000ffffec7224 */ /* 0x000fe400078e00f2 */
[----:B------:R-:W-:-:S04]  /*3d200*/  IMAD.WIDE R242, R252, 0x2, R246 ;  /* 0x00000002fcf27825 */ /* 0x000fc800078e02f6 */
[----:B0-----:R-:W-:Y:S01]  /*3d210*/  IMAD.MOV.U32 R237, RZ, RZ, R241 ;  /* 0x000000ffffed7224 */ /* 0x001fe200078e00f1 */
[----:B------:R-:W-:Y:S01]  /*3d220*/  ISETP.LT.AND P1, PT, R20, R12, !P3 ;  /* 0x0000000c1400720c */ /* 0x000fe20005f21270 */
[----:B------:R-:W-:Y:S01]  /*3d230*/  VIADD R15, R16, 0x23 ;  /* 0x00000023100f7836 */ /* 0x000fe20000000000 */
[----:B------:R-:W0:Y:S08]  /*3d240*/  LDC R13, c[0x0][0x228] ;  /* 0x00008a00ff0d7b82 */ /* 0x000e300000000800 */
[----:B------:R-:W1:Y:S08]  /*3d250*/  LDC R12, c[0x0][0x248] ;  /* 0x00009200ff0c7b82 */ /* 0x000e700000000800 */
[----:B------:R-:W0:Y:S01]  /*3d260*/  LDC R5, c[0x0][0x228] ;  /* 0x00008a00ff057b82 */ /* 0x000e220000000800 */
[----:B---3--:R3:W-:Y:S01]  /*3d270*/  @P5 STG.E.U16 desc[UR60][R26.64], R248 ;  /* 0x000000f81a005986 */ /* 0x0087e2000c10153c */
[----:B------:R-:W-:-:S05]  /*3d280*/  PRMT R31, R248, 0x7632, R31 ;  /* 0x00007632f81f7816 */ /* 0x000fca000000001f */
[----:B------:R-:W-:Y:S01]  /*3d290*/  @P0 STG.E.U16 desc[UR60][R242.64], R31 ;  /* 0x0000001ff2000986 */ /* 0x000fe2000c10153c */
[----:B---3--:R-:W-:-:S03]  /*3d2a0*/  IMAD.WIDE R26, R0, 0x2, R2 ;  /* 0x00000002001a7825 */ /* 0x008fc600078e0202 */
[----:B------:R-:W3:Y:S04]  /*3d2b0*/  LDL.LU R248, [R1+0x34] ;  /* 0x0000340001f87983 */ /* 0x000ee80000300800 */
[----:B------:R-:W3:Y:S04]  /*3d2c0*/  LDL.LU R241, [R1+0x1d30] ;  /* 0x001d300001f17983 */ /* 0x000ee80000300800 */
[----:B----4-:R4:W-:Y:S01]  /*3d2d0*/  @P6 STG.E.U16 desc[UR60][R26.64], R249 ;  /* 0x000000f91a006986 */ /* 0x0109e2000c10153c */
[----:B------:R-:W-:-:S03]  /*3d2e0*/  PRMT R252, R249, 0x7632, R252 ;  /* 0x00007632f9fc7816 */ /* 0x000fc600000000fc */
[----:B----4-:R-:W4:Y:S01]  /*3d2f0*/  LDL.LU R249, [R1+0x24] ;  /* 0x0000240001f97983 */ /* 0x010f220000300800 */
[----:B------:R-:W-:Y:S02]  /*3d300*/  ISETP.LT.AND P5, PT, R21, R14, !P3 ;  /* 0x0000000e1500720c */ /* 0x000fe40005fa1270 */
[----:B------:R-:W-:Y:S01]  /*3d310*/  ISETP.GE.AND P0, PT, R15, R30, PT ;  /* 0x0000001e0f00720c */ /* 0x000fe20003f06270 */
[----:B------:R-:W-:-:S04]  /*3d320*/  IMAD.WIDE R30, R0, 0x2, R18 ;  /* 0x00000002001e7825 */ /* 0x000fc800078e0212 */
[----:B------:R-:W-:Y:S01]  /*3d330*/  IMAD.WIDE R26, R0, 0x2, R244 ;  /* 0x00000002001a7825 */ /* 0x000fe200078e02f4 */
[----:B------:R1:W-:Y:S01]  /*3d340*/  @P1 STG.E.U16 desc[UR60][R30.64], R252 ;  /* 0x000000fc1e001986 */ /* 0x0003e2000c10153c */
[----:B--2---:R-:W-:-:S04]  /*3d350*/  PRMT R238, R251, 0x7632, R238 ;  /* 0x00007632fbee7816 */ /* 0x004fc800000000ee */
[----:B------:R2:W-:Y:S01]  /*3d360*/  @P5 STG.E.U16 desc[UR60][R26.64], R251 ;  /* 0x000000fb1a005986 */ /* 0x0005e2000c10153c */
[----:B------:R-:W-:Y:S01]  /*3d370*/  ISETP.LT.AND P3, PT, R22, R9, !P3 ;  /* 0x000000091600720c */ /* 0x000fe20005f61270 */
[C---:B------:R-:W-:Y:S01]  /*3d380*/  IMAD.WIDE R242, R0.reuse, 0x2, R246 ;  /* 0x0000000200f27825 */ /* 0x040fe200078e02f6 */
[----:B------:R-:W2:Y:S03]  /*3d390*/  LDC R15, c[0x0][0x228] ;  /* 0x00008a00ff0f7b82 */ /* 0x000ea60000000800 */
[----:B-1----:R-:W-:Y:S01]  /*3d3a0*/  IMAD.IADD R252, R0, 0x1, R12 ;  /* 0x0000000100fc7824 */ /* 0x002fe200078e020c */
[----:B0-----:R-:W-:-:S04]  /*3d3b0*/  ISETP.LT.AND P1, PT, R20, R13, !P0 ;  /* 0x0000000d1400720c */ /* 0x001fc80004721270 */
[----:B------:R-:W0:Y:S01]  /*3d3c0*/  LDC R13, c[0x0][0x248] ;  /* 0x00009200ff0d7b82 */ /* 0x000e220000000800 */
[----:B--2---:R-:W2:Y:S01]  /*3d3d0*/  LDL.LU R251, [R1+0x58] ;  /* 0x0000580001fb7983 */ /* 0x004ea20000300800 */
[----:B------:R-:W-:-:S06]  /*3d3e0*/  ISETP.LT.AND P6, PT, R17, R24, !P0 ;  /* 0x000000181100720c */ /* 0x000fcc00047c1270 */
[----:B------:R-:W1:Y:S08]  /*3d3f0*/  LDC R12, c[0x0][0x228] ;  /* 0x00008a00ff0c7b82 */ /* 0x000e700000000800 */
[----:B------:R-:W0:Y:S01]  /*3d400*/  LDC.64 R30, c[0x0][0x228] ;  /* 0x00008a00ff1e7b82 */ /* 0x000e220000000a00 */
[----:B------:R-:W-:Y:S01]  /*3d410*/  ISETP.LT.AND P5, PT, R21, R5, !P0 ;  /* 0x000000051500720c */ /* 0x000fe200047a1270 */
[----:B------:R-:W-:Y:S01]  /*3d420*/  IMAD.WIDE R26, R252, 0x2, R2 ;  /* 0x00000002fc1a7825 */ /* 0x000fe200078e0202 */
[----:B------:R1:W-:Y:S03]  /*3d430*/  @P3 STG.E.U16 desc[UR60][R242.64], R238 ;  /* 0x000000eef2003986 */ /* 0x0003e6000c10153c */
[----:B------:R-:W-:-:S02]  /*3d440*/  IMAD.MOV.U32 R14, RZ, RZ, R240 ;  /* 0x000000ffff0e7224 */ /* 0x000fc400078e00f0 */
[----:B------:R-:W2:Y:S01]  /*3d450*/  LDC R9, c[0x0][0x228] ;  /* 0x00008a00ff097b82 */ /* 0x000ea20000000800 */
[----:B-1----:R-:W-:-:S04]  /*3d460*/  IMAD.WIDE R238, R252, 0x2, R18 ;  /* 0x00000002fcee7825 */ /* 0x002fc800078e0212 */
[----:B0-----:R-:W-:Y:S01]  /*3d470*/  IMAD.MOV.U32 R5, RZ, RZ, R30 ;  /* 0x000000ffff057224 */ /* 0x001fe200078e001e */
[----:B------:R-:W-:Y:S01]  /*3d480*/  ISETP.LT.AND P0, PT, R22, R15, !P0 ;  /* 0x0000000f1600720c */ /* 0x000fe20004701270 */
[----:B------:R-:W-:Y:S01]  /*3d490*/  IMAD.MOV.U32 R240, RZ, RZ, R31 ;  /* 0x000000fffff07224 */ /* 0x000fe200078e001f */
[----:B------:R-:W0:Y:S01]  /*3d4a0*/  LDC R15, c[0x0][0x228] ;  /* 0x00008a00ff0f7b82 */ /* 0x000e220000000800 */
[----:B------:R-:W2:Y:S01]  /*3d4b0*/  LDL.LU.64 R30, [R1+0x1d28] ;  /* 0x001d2800011e7983 */ /* 0x000ea20000300a00 */
[----:B------:R-:W-:-:S05]  /*3d4c0*/  VIADD R24, R16, 0x25 ;  /* 0x0000002510187836 */ /* 0x000fca0000000000 */
[----:B------:R-:W-:Y:S01]  /*3d4d0*/  ISETP.GE.AND P3, PT, R24, R237, PT ;  /* 0x000000ed1800720c */ /* 0x000fe20003f66270 */
[----:B------:R-:W1:Y:S01]  /*3d4e0*/  LDC R242, c[0x0][0x228] ;  /* 0x00008a00fff27b82 */ /* 0x000e620000000800 */
[----:B---3--:R3:W-:Y:S01]  /*3d4f0*/  @P6 STG.E.U16 desc[UR60][R26.64], R248 ;  /* 0x000000f81a006986 */ /* 0x0087e2000c10153c */
[----:B------:R-:W-:-:S05]  /*3d500*/  PRMT R0, R248, 0x7632, R0 ;  /* 0x00007632f8007816 */ /* 0x000fca0000000000 */
[----:B------:R0:W-:Y:S01]  /*3d510*/  @P1 STG.E.U16 desc[UR60][R238.64], R0 ;  /* 0x00000000ee001986 */ /* 0x0001e2000c10153c */
[----:B---3--:R-:W-:-:S03]  /*3d520*/  IMAD.WIDE R26, R252, 0x2, R244 ;  /* 0x00000002fc1a7825 */ /* 0x008fc600078e02f4 */
[----:B------:R-:W3:Y:S01]  /*3d530*/  LDL.LU R248, [R1+0x48] ;  /* 0x0000480001f87983 */ /* 0x000ee20000300800 */
[----:B0-----:R-:W-:-:S03]  /*3d540*/  IMAD.IADD R0, R252, 0x1, R13 ;  /* 0x00000001fc007824 */ /* 0x001fc600078e020d */
[----:B----4-:R0:W-:Y:S01]  /*3d550*/  @P5 STG.E.U16 desc[UR60][R26.64], R249 ;  /* 0x000000f91a005986 */ /* 0x0101e2000c10153c */
[----:B------:R-:W-:Y:S02]  /*3d560*/  ISETP.LT.AND P5, PT, R21, R12, !P4 ;  /* 0x0000000c1500720c */ /* 0x000fe400067a1270 */
[----:B------:R-:W4:Y:S01]  /*3d570*/  LDC.64 R12, c[0x0][0x228] ;  /* 0x00008a00ff0c7b82 */ /* 0x000f220000000a00 */
[----:B------:R-:W-:Y:S01]  /*3d580*/  PRMT R241, R249, 0x7632, R241 ;  /* 0x00007632f9f17816 */ /* 0x000fe200000000f1 */
[----:B0-----:R-:W-:Y:S01]  /*3d590*/  IMAD.WIDE R26, R252, 0x2, R246 ;  /* 0x00000002fc1a7825 */ /* 0x001fe200078e02f6 */
[----:B------:R-:W3:Y:S04]  /*3d5a0*/  LDL.LU R249, [R1+0x38] ;  /* 0x0000380001f97983 */ /* 0x000ee80000300800 */
[----:B------:R0:W-:Y:S01]  /*3d5b0*/  @P0 STG.E.U16 desc[UR60][R26.64], R241 ;  /* 0x000000f11a000986 */ /* 0x0001e2000c10153c */
[----:B----4-:R-:W-:-:S03]  /*3d5c0*/  IMAD.MOV.U32 R24, RZ, RZ, R13 ;  /* 0x000000ffff187224 */ /* 0x010fc600078e000d */
[----:B------:R-:W4:Y:S04]  /*3d5d0*/  LDL.LU R13, [R1+0x1d20] ;  /* 0x001d2000010d7983 */ /* 0x000f280000300800 */
[----:B0-----:R-:W4:Y:S01]  /*3d5e0*/  LDL.LU.64 R26, [R1+0x1d18] ;  /* 0x001d1800011a7983 */ /* 0x001f220000300a00 */
[----:B------:R-:W-:Y:S01]  /*3d5f0*/  ISETP.LT.AND P6, PT, R17, R4, !P4 ;  /* 0x000000041100720c */ /* 0x000fe200067c1270 */
[----:B------:R-:W-:Y:S01]  /*3d600*/  IMAD.WIDE R238, R0, 0x2, R2 ;  /* 0x0000000200ee7825 */ /* 0x000fe200078e0202 */
[----:B--2---:R-:W-:Y:S01]  /*3d610*/  PRMT R252, R251, 0x7632, R252 ;  /* 0x00007632fbfc7816 */ /* 0x004fe200000000fc */
[----:B------:R-:W0:Y:S10]  /*3d620*/  LDC R4, c[0x0][0x228] ;  /* 0x00008a00ff047b82 */ /* 0x000e340000000800 */
[----:B------:R2:W-:Y:S04]  /*3d630*/  @P6 STG.E.U16 desc[UR60][R238.64], R251 ;  /* 0x000000fbee006986 */ /* 0x0005e8000c10153c */
[----:B--2---:R-:W2:Y:S01]  /*3d640*/  LDL.LU R251, [R1+0x28] ;  /* 0x0000280001fb7983 */ /* 0x004ea20000300800 */
[----:B------:R-:W-:Y:S01]  /*3d650*/  ISETP.LT.AND P1, PT, R20, R9, !P4 ;  /* 0x000000091400720c */ /* 0x000fe20006721270 */
[----:B------:R-:W-:Y:S01]  /*3d660*/  VIADD R237, R16, 0x2a ;  /* 0x0000002a10ed7836 */ /* 0x000fe20000000000 */
[----:B------:R-:W1:Y:S01]  /*3d670*/  LDC R9, c[0x0][0x248] ;  /* 0x00009200ff097b82 */ /* 0x000e620000000800 */
[----:B------:R-:W-:-:S03]  /*3d680*/  IMAD.WIDE R238, R0, 0x2, R244 ;  /* 0x0000000200ee7825 */ /* 0x000fc600078e02f4 */
[----:B------:R-:W-:Y:S01]  /*3d690*/  ISETP.GE.AND P0, PT, R237, R240, PT ;  /* 0x000000f0ed00720c */ /* 0x000fe20003f06270 */
[----:B------:R-:W-:Y:S01]  /*3d6a0*/  IMAD.WIDE R240, R0, 0x2, R18 ;  /* 0x0000000200f07825 */ /* 0x000fe200078e0212 */
[----:B0-----:R-:W-:Y:S02]  /*3d6b0*/  ISETP.LT.AND P4, PT, R22, R4, !P4 ;  /* 0x000000041600720c */ /* 0x001fe40006781270 */
[----:B------:R-:W-:Y:S01]  /*3d6c0*/  ISETP.LT.AND P6, PT, R17, R7, !P3 ;  /* 0x000000071100720c */ /* 0x000fe20005fc1270 */
[----:B------:R-:W0:Y:S02]  /*3d6d0*/  LDC R237, c[0x0][0x248] ;  /* 0x00009200ffed7b82 */ /* 0x000e240000000800 */
[----:B------:R1:W-:Y:S01]  /*3d6e0*/  @P1 STG.E.U16 desc[UR60][R240.64], R252 ;  /* 0x000000fcf0001986 */ /* 0x0003e2000c10153c */
[----:B------:R-:W-:-:S05]  /*3d6f0*/  ISETP.LT.AND P1, PT, R20, R15, !P3 ;  /* 0x0000000f1400720c */ /* 0x000fca0005f21270 */
[----:B------:R-:W0:Y:S01]  /*3d700*/  LDC R7, c[0x0][0x228] ;  /* 0x00008a00ff077b82 */ /* 0x000e220000000800 */
[----:B-1----:R-:W-:-:S07]  /*3d710*/  IMAD.IADD R252, R0, 0x1, R9 ;  /* 0x0000000100fc7824 */ /* 0x002fce00078e0209 */
[----:B------:R-:W1:Y:S01]  /*3d720*/  LDC R4, c[0x0][0x228] ;  /* 0x00008a00ff047b82 */ /* 0x000e620000000800 */
[----:B------:R-:W-:-:S04]  /*3d730*/  IMAD.WIDE R240, R0, 0x2, R246 ;  /* 0x0000000200f07825 */ /* 0x000fc800078e02f6 */
[----:B------:R-:W-:Y:S01]  /*3d740*/  VIADD R0, R16, 0x26 ;  /* 0x0000002610007836 */ /* 0x000fe20000000000 */
[----:B---3--:R3:W-:Y:S02]  /*3d750*/  @P5 STG.E.U16 desc[UR60][R238.64], R248 ;  /* 0x000000f8ee005986 */ /* 0x0087e4000c10153c */
[----:B---3--:R-:W3:Y:S02]  /*3d760*/  LDC.64 R238, c[0x0][0x228] ;  /* 0x00008a00ffee7b82 */ /* 0x008ee40000000a00 */
[----:B---3--:R-:W-:Y:S02]  /*3d770*/  IMAD.MOV.U32 R9, RZ, RZ, R239 ;  /* 0x000000ffff097224 */ /* 0x008fe400078e00ef */
[----:B------:R-:W-:Y:S02]  /*3d780*/  IMAD.MOV.U32 R15, RZ, RZ, R238 ;  /* 0x000000ffff0f7224 */ /* 0x000fe400078e00ee */
[----:B------:R-:W-:Y:S01]  /*3d790*/  IMAD.WIDE R238, R252, 0x2, R2 ;  /* 0x00000002fcee7825 */ /* 0x000fe200078e0202 */
[----:B----4-:R-:W-:-:S02]  /*3d7a0*/  PRMT R26, R248, 0x7632, R26 ;  /* 0x00007632f81a7816 */ /* 0x010fc4000000001a */
[----:B------:R-:W3:Y:S04]  /*3d7b0*/  LDL.LU R248, [R1+0x5c] ;  /* 0x00005c0001f87983 */ /* 0x000ee80000300800 */
[----:B------:R4:W-:Y:S01]  /*3d7c0*/  @P4 STG.E.U16 desc[UR60][R240.64], R26 ;  /* 0x0000001af0004986 */ /* 0x0009e2000c10153c */
[----:B------:R-:W-:Y:S02]  /*3d7d0*/  ISETP.GE.AND P4, PT, R0, R24, PT ;  /* 0x000000180000720c */ /* 0x000fe40003f86270 */
[----:B------:R-:W-:Y:S01]  /*3d7e0*/  PRMT R0, R249, 0x7632, R0 ;  /* 0x00007632f9007816 */ /* 0x000fe20000000000 */
[----:B------:R0:W-:Y:S01]  /*3d7f0*/  @P6 STG.E.U16 desc[UR60][R238.64], R249 ;  /* 0x000000f9ee006986 */ /* 0x0001e2000c10153c */
[----:B------:R-:W-:Y:S01]  /*3d800*/  ISETP.LT.AND P5, PT, R21, R242, !P3 ;  /* 0x000000f21500720c */ /* 0x000fe20005fa1270 */
[----:B------:R-:W1:Y:S08]  /*3d810*/  LDC R24, c[0x0][0x228] ;  /* 0x00008a00ff187b82 */ /* 0x000e700000000800 */
[----:B----4-:R-:W4:Y:S01]  /*3d820*/  LDC R26, c[0x0][0x228] ;  /* 0x00008a00ff1a7b82 */ /* 0x010f220000000800 */
[----:B0-----:R-:W3:Y:S01]  /*3d830*/  LDL.LU R249, [R1+0x4c] ;  /* 0x00004c0001f97983 */ /* 0x001ee20000300800 */
[----:B------:R-:W-:-:S04]  /*3d840*/  IMAD.WIDE R240, R252, 0x2, R18 ;  /* 0x00000002fcf07825 */ /* 0x000fc800078e0212 */
[----:B------:R-:W-:Y:S01]  /*3d850*/  IMAD.WIDE R238, R252, 0x2, R244 ;  /* 0x00000002fcee7825 */ /* 0x000fe200078e02f4 */
[----:B------:R0:W-:Y:S01]  /*3d860*/  @P1 STG.E.U16 desc[UR60][R240.64], R0 ;  /* 0x00000000f0001986 */ /* 0x0001e2000c10153c */
[----:B--2---:R-:W-:-:S03]  /*3d870*/  PRMT R27, R251, 0x7632, R27 ;  /* 0x00007632fb1b7816 */ /* 0x004fc6000000001b */
[----:B------:R2:W-:Y:S01]  /*3d880*/  @P5 STG.E.U16 desc[UR60][R238.64], R251 ;  /* 0x000000fbee005986 */ /* 0x0005e2000c10153c */
[----:B0-----:R-:W0:Y:S03]  /*3d890*/  LDC.64 R240, c[0x0][0x228] ;  /* 0x00008a00fff07b82 */ /* 0x001e260000000a00 */
[----:B--2---:R-:W2:Y:S01]  /*3d8a0*/  LDL.LU R251, [R1+0x3c] ;  /* 0x00003c0001fb7983 */ /* 0x004ea20000300800 */
[----:B------:R-:W-:Y:S01]  /*3d8b0*/  ISETP.LT.AND P3, PT, R22, R7, !P3 ;  /* 0x000000071600720c */ /* 0x000fe20005f61270 */
[----:B------:R-:W-:Y:S01]  /*3d8c0*/  IMAD.WIDE R242, R252, 0x2, R246 ;  /* 0x00000002fcf27825 */ /* 0x000fe200078e02f6 */
[----:B------:R-:W-:Y:S02]  /*3d8d0*/  ISETP.LT.AND P6, PT, R17, R10, !P4 ;  /* 0x0000000a1100720c */ /* 0x000fe400067c1270 */
[----:B------:R-:W3:Y:S01]  /*3d8e0*/  LDC R239, c[0x0][0x248] ;  /* 0x00009200ffef7b82 */ /* 0x000ee20000000800 */
[----:B-1----:R-:W-:Y:S01]  /*3d8f0*/  ISETP.LT.AND P1, PT, R20, R4, !P4 ;  /* 0x000000041400720c */ /* 0x002fe20006721270 */
[----:B------:R-:W-:-:S06]  /*3d900*/  IMAD.IADD R0, R252, 0x1, R237 ;  /* 0x00000001fc007824 */ /* 0x000fcc00078e02ed */
[----:B------:R-:W1:Y:S01]  /*3d910*/  LDC R10, c[0x0][0x228] ;  /* 0x00008a00ff0a7b82 */ /* 0x000e620000000800 */
[----:B------:R0:W-:Y:S01]  /*3d920*/  @P3 STG.E.U16 desc[UR60][R242.64], R27 ;  /* 0x0000001bf2003986 */ /* 0x0001e2000c10153c */
[----:B----4-:R-:W-:Y:S01]  /*3d930*/  ISETP.LT.AND P3, PT, R21, R26, !P4 ;  /* 0x0000001a1500720c */ /* 0x010fe20006761270 */
[----:B0-----:R-:W-:Y:S02]  /*3d940*/  IMAD.MOV.U32 R238, RZ, RZ, R241 ;  /* 0x000000ffffee7224 */ /* 0x001fe400078e00f1 */
[----:B------:R-:W-:Y:S02]  /*3d950*/  IMAD.MOV.U32 R7, RZ, RZ, R240 ;  /* 0x000000ffff077224 */ /* 0x000fe400078e00f0 */
[C---:B------:R-:W-:Y:S01]  /*3d960*/  IMAD.WIDE R240, R0.reuse, 0x2, R2 ;  /* 0x0000000200f07825 */ /* 0x040fe200078e0202 */
[----:B------:R-:W4:Y:S03]  /*3d970*/  LDL.LU R243, [R1+0x2c] ;  /* 0x00002c0001f37983 */ /* 0x000f260000300800 */
[----:B------:R-:W-:-:S04]  /*3d980*/  IMAD.WIDE R26, R0, 0x2, R18 ;  /* 0x00000002001a7825 */ /* 0x000fc800078e0212 */
[----:B------:R-:W-:-:S05]  /*3d990*/  VIADD R4, R16, 0x27 ;  /* 0x0000002710047836 */ /* 0x000fca0000000000 */
[----:B------:R-:W-:Y:S02]  /*3d9a0*/  ISETP.GE.AND P5, PT, R4, R9, PT ;  /* 0x000000090400720c */ /* 0x000fe40003fa6270 */
[----:B------:R-:W-:Y:S01]  /*3d9b0*/  ISETP.LT.AND P4, PT, R22, R24, !P4 ;  /* 0x000000181600720c */ /* 0x000fe20006781270 */
[----:B------:R-:W0:Y:S08]  /*3d9c0*/  LDC R9, c[0x0][0x228] ;  /* 0x00008a00ff097b82 */ /* 0x000e300000000800 */
[----:B------:R-:W0:Y:S08]  /*3d9d0*/  LDC R4, c[0x0][0x228] ;  /* 0x00008a00ff047b82 */ /* 0x000e300000000800 */
[----:B------:R-:W0:Y:S01]  /*3d9e0*/  LDC R24, c[0x0][0x228] ;  /* 0x00008a00ff187b82 */ /* 0x000e220000000800 */
[----:B---3--:R-:W-:Y:S01]  /*3d9f0*/  PRMT R252, R248, 0x7632, R252 ;  /* 0x00007632f8fc7816 */ /* 0x008fe200000000fc */
[----:B------:R3:W-:Y:S04]  /*3da00*/  @P6 STG.E.U16 desc[UR60][R240.64], R248 ;  /* 0x000000f8f0006986 */ /* 0x0007e8000c10153c */
[----:B------:R1:W-:Y:S01]  /*3da10*/  @P1 STG.E.U16 desc[UR60][R26.64], R252 ;  /* 0x000000fc1a001986 */ /* 0x0003e2000c10153c */
[----:B---3--:R-:W-:Y:S01]  /*3da20*/  IMAD.WIDE R240, R0, 0x2, R244 ;  /* 0x0000000200f07825 */ /* 0x008fe200078e02f4 */
[----:B------:R-:W-:-:S04]  /*3da30*/  PRMT R11, R249, 0x7632, R11 ;  /* 0x00007632f90b7816 */ /* 0x000fc8000000000b */
[----:B------:R3:W-:Y:S01]  /*3da40*/  @P3 STG.E.U16 desc[UR60][R240.64], R249 ;  /* 0x000000f9f0003986 */ /* 0x0007e2000c10153c */
[----:B------:R-:W-:Y:S01]  /*3da50*/  ISETP.LT.AND P6, PT, R17, R236, !P5 ;  /* 0x000000ec1100720c */ /* 0x000fe20006fc1270 */
[----:B-1----:R-:W-:Y:S01]  /*3da60*/  VIADD R252, R16, 0x28 ;  /* 0x0000002810fc7836 */ /* 0x002fe20000000000 */
[----:B------:R-:W1:Y:S08]  /*3da70*/  LDC R27, c[0x0][0x248] ;  /* 0x00009200ff1b7b82 */ /* 0x000e700000000800 */
[----:B---3--:R-:W3:Y:S01]  /*3da80*/  LDC.64 R248, c[0x0][0x228] ;  /* 0x00008a00fff87b82 */ /* 0x008ee20000000a00 */
[----:B------:R-:W-:Y:S01]  /*3da90*/  ISETP.LT.AND P1, PT, R20, R10, !P5 ;  /* 0x0000000a1400720c */ /* 0x000fe20006f21270 */
[----:B------:R-:W4:Y:S01]  /*3daa0*/  LDL.LU.64 R240, [R1+0x1d10] ;  /* 0x001d100001f07983 */ /* 0x000f220000300a00 */
[----:B------:R-:W-:Y:S01]  /*3dab0*/  IMAD.WIDE R236, R0, 0x2, R246 ;  /* 0x0000000200ec7825 */ /* 0x000fe200078e02f6 */
[----:B------:R-:W-:-:S03]  /*3dac0*/  ISETP.GE.AND P3, PT, R252, R238, PT ;  /* 0x000000eefc00720c */ /* 0x000fc60003f66270 */
[----:B------:R-:W-:-:S04]  /*3dad0*/  IMAD.IADD R0, R0, 0x1, R239 ;  /* 0x0000000100007824 */ /* 0x000fc800078e02ef */
[----:B------:R-:W-:-:S04]  /*3dae0*/  IMAD.WIDE R238, R0, 0x2, R2 ;  /* 0x0000000200ee7825 */ /* 0x000fc800078e0202 */
[----:B---3--:R-:W-:Y:S02]  /*3daf0*/  IMAD.MOV.U32 R26, RZ, RZ, R249 ;  /* 0x000000ffff1a7224 */ /* 0x008fe400078e00f9 */
[----:B------:R-:W-:Y:S02]  /*3db00*/  IMAD.MOV.U32 R10, RZ, RZ, R248 ;  /* 0x000000ffff0a7224 */ /* 0x000fe400078e00f8 */
[----:B------:R-:W3:Y:S04]  /*3db10*/  LDL.LU.64 R248, [R1+0x1d08] ;  /* 0x001d080001f87983 */ /* 0x000ee80000300a00 */
[----:B------:R-:W3:Y:S01]  /*3db20*/  LDL.LU R250, [R1+0x10] ;  /* 0x0000100001fa7983 */ /* 0x000ee20000300800 */
[----:B--2---:R-:W-:-:S03]  /*3db30*/  PRMT R252, R251, 0x7632, R252 ;  /* 0x00007632fbfc7816 */ /* 0x004fc600000000fc */
[----:B------:R2:W-:Y:S04]  /*3db40*/  @P4 STG.E.U16 desc[UR60][R236.64], R11 ;  /* 0x0000000bec004986 */ /* 0x0005e8000c10153c */
[----:B------:R0:W-:Y:S01]  /*3db50*/  @P6 STG.E.U16 desc[UR60][R238.64], R251 ;  /* 0x000000fbee006986 */ /* 0x0001e2000c10153c */
[----:B----4-:R-:W-:Y:S01]  /*3db60*/  PRMT R23, R243, 0x7632, R23 ;  /* 0x00007632f3177816 */ /* 0x010fe20000000017 */
[----:B--2---:R-:W2:Y:S02]  /*3db70*/  LDC R11, c[0x0][0x228] ;  /* 0x00008a00ff0b7b82 */ /* 0x004ea40000000800 */
[----:B0-----:R-:W4:Y:S01]  /*3db80*/  LDL.LU R251, [R1] ;  /* 0x0000000001fb7983 */ /* 0x001f220000300800 */
[----:B------:R-:W-:Y:S02]  /*3db90*/  ISETP.LT.AND P4, PT, R22, R9, !P5 ;  /* 0x000000091600720c */ /* 0x000fe40006f81270 */
[----:B------:R-:W-:Y:S01]  /*3dba0*/  ISETP.LT.AND P5, PT, R21, R4, !P5 ;  /* 0x000000041500720c */ /* 0x000fe20006fa1270 */
[C---:B------:R-:W-:Y:S01]  /*3dbb0*/  IMAD.WIDE R236, R0.reuse, 0x2, R18 ;  /* 0x0000000200ec7825 */ /* 0x040fe200078e0212 */
[----:B------:R-:W-:Y:S01]  /*3dbc0*/  ISETP.LT.AND P6, PT, R17, R25, !P3 ;  /* 0x000000191100720c */ /* 0x000fe20005fc1270 */
[----:B------:R-:W0:Y:S02]  /*3dbd0*/  LDC R9, c[0x0][0x228] ;  /* 0x00008a00ff097b82 */ /* 0x000e240000000800 */
[----:B------:R-:W-:Y:S01]  /*3dbe0*/  IMAD.WIDE R238, R0, 0x2, R244 ;  /* 0x0000000200ee7825 */ /* 0x000fe200078e02f4 */
[----:B------:R1:W-:Y:S01]  /*3dbf0*/  @P1 STG.E.U16 desc[UR60][R236.64], R252 ;  /* 0x000000fcec001986 */ /* 0x0003e2000c10153c */
[----:B------:R-:W-:-:S02]  /*3dc00*/  ISETP.LT.AND P1, PT, R20, R24, !P3 ;  /* 0x000000181400720c */ /* 0x000fc40005f21270 */
[C---:B------:R-:W-:Y:S02]  /*3dc10*/  IMAD.WIDE R24, R0.reuse, 0x2, R246 ;  /* 0x0000000200187825 */ /* 0x040fe400078e02f6 */
[----:B------:R-:W0:Y:S02]  /*3dc20*/  LDC R4, c[0x0][0x228] ;  /* 0x00008a00ff047b82 */ /* 0x000e240000000800 */
[----:B------:R-:W-:Y:S04]  /*3dc30*/  @P5 STG.E.U16 desc[UR60][R238.64], R243 ;  /* 0x000000f3ee005986 */ /* 0x000fe8000c10153c */
[----:B------:R1:W-:Y:S02]  /*3dc40*/  @P4 STG.E.U16 desc[UR60][R24.64], R23 ;  /* 0x0000001718004986 */ /* 0x0003e4000c10153c */
[----:B-1----:R-:W-:Y:S01]  /*3dc50*/  IMAD.IADD R0, R0, 0x1, R27 ;  /* 0x0000000100007824 */ /* 0x002fe200078e021b */
[----:B------:R-:W1:Y:S08]  /*3dc60*/  LDC R236, c[0x0][0x248] ;  /* 0x00009200ffec7b82 */ /* 0x000e700000000800 */
[----:B------:R-:W0:Y:S01]  /*3dc70*/  LDC.64 R24, c[0x0][0x228] ;  /* 0x00008a00ff187b82 */ /* 0x000e220000000a00 */
[----:B------:R-:W-:-:S02]  /*3dc80*/  VIADD R252, R16, 0x29 ;  /* 0x0000002910fc7836 */ /* 0x000fc40000000000 */
[----:B------:R-:W-:-:S03]  /*3dc90*/  IMAD.WIDE R238, R0, 0x2, R2 ;  /* 0x0000000200ee7825 */ /* 0x000fc600078e0202 */
[----:B------:R-:W-:Y:S02]  /*3dca0*/  ISETP.GE.AND P5, PT, R252, R26, PT ;  /* 0x0000001afc00720c */ /* 0x000fe40003fa6270 */
[----:B--2---:R-:W-:Y:S01]  /*3dcb0*/  ISETP.LT.AND P4, PT, R21, R11, !P3 ;  /* 0x0000000b1500720c */ /* 0x004fe20005f81270 */
[----:B------:R-:W2:Y:S01]  /*3dcc0*/  LDC R27, c[0x0][0x228] ;  /* 0x00008a00ff1b7b82 */ /* 0x000ea20000000800 */
[----:B0-----:R-:W-:Y:S02]  /*3dcd0*/  IMAD.MOV.U32 R26, RZ, RZ, R25 ;  /* 0x000000ffff1a7224 */ /* 0x001fe400078e0019 */
[----:B------:R-:W-:-:S05]  /*3dce0*/  IMAD.MOV.U32 R23, RZ, RZ, R24 ;  /* 0x000000ffff177224 */ /* 0x000fca00078e0018 */
[----:B------:R-:W0:Y:S01]  /*3dcf0*/  LDC R11, c[0x0][0x228] ;  /* 0x00008a00ff0b7b82 */ /* 0x000e220000000800 */
[----:B------:R-:W-:Y:S01]  /*3dd00*/  IMAD.WIDE R24, R0, 0x2, R18 ;  /* 0x0000000200187825 */ /* 0x000fe200078e0212 */
[----:B---3--:R-:W-:Y:S01]  /*3dd10*/  PRMT R252, R250, 0x7632, R252 ;  /* 0x00007632fafc7816 */ /* 0x008fe200000000fc */
[----:B------:R3:W-:Y:S04]  /*3dd20*/  @P6 STG.E.U16 desc[UR60][R238.64], R250 ;  /* 0x000000faee006986 */ /* 0x0007e8000c10153c */
[----:B---3--:R-:W3:Y:S04]  /*3dd30*/  LDL.LU R250, [R1+0x14] ;  /* 0x0000140001fa7983 */ /* 0x008ee80000300800 */
[----:B------:R1:W-:Y:S01]  /*3dd40*/  @P1 STG.E.U16 desc[UR60][R24.64], R252 ;  /* 0x000000fc18001986 */ /* 0x0003e2000c10153c */
[----:B----4-:R-:W-:Y:S01]  /*3dd50*/  PRMT R13, R251, 0x7632, R13 ;  /* 0x00007632fb0d7816 */ /* 0x010fe2000000000d */
[----:B-1----:R-:W-:-:S05]  /*3dd60*/  IMAD.WIDE R24, R0, 0x2, R244 ;  /* 0x0000000200187825 */ /* 0x002fca00078e02f4 */
[----:B------:R1:W-:Y:S04]  /*3dd70*/  @P4 STG.E.U16 desc[UR60][R24.64], R251 ;  /* 0x000000fb18004986 */ /* 0x0003e8000c10153c */
[----:B-1----:R-:W4:Y:S01]  /*3dd80*/  LDL.LU R251, [R1+0x4] ;  /* 0x0000040001fb7983 */ /* 0x002f220000300800 */
[----:B------:R-:W-:Y:S01]  /*3dd90*/  ISETP.LT.AND P3, PT, R22, R9, !P3 ;  /* 0x000000091600720c */ /* 0x000fe20005f61270 */
[----:B------:R-:W-:Y:S01]  /*3dda0*/  IMAD.IADD R252, R0, 0x1, R236 ;  /* 0x0000000100fc7824 */ /* 0x000fe200078e02ec */
[----:B------:R-:W-:Y:S01]  /*3ddb0*/  ISETP.LT.AND P1, PT, R20, R4, !P5 ;  /* 0x000000041400720c */ /* 0x000fe20006f21270 */
[----:B------:R-:W-:Y:S01]  /*3ddc0*/  IMAD.WIDE R236, R0, 0x2, R246 ;  /* 0x0000000200ec7825 */ /* 0x000fe200078e02f6 */
[----:B------:R-:W1:Y:S01]  /*3ddd0*/  LDC R4, c[0x0][0x248] ;  /* 0x00009200ff047b82 */ /* 0x000e620000000800 */
[----:B------:R-:W-:-:S07]  /*3dde0*/  ISETP.LT.AND P6, PT, R17, R14, !P5 ;  /* 0x0000000e1100720c */ /* 0x000fce0006fc1270 */
[----:B------:R-:W1:Y:S01]  /*3ddf0*/  LDC R9, c[0x0][0x228] ;  /* 0x00008a00ff097b82 */ /* 0x000e620000000800 */
[----:B------:R0:W-:Y:S01]  /*3de00*/  @P3 STG.E.U16 desc[UR60][R236.64], R13 ;  /* 0x0000000dec003986 */ /* 0x0001e2000c10153c */
[----:B--2---:R-:W-:Y:S01]  /*3de10*/  ISETP.LT.AND P4, PT, R21, R27, !P5 ;  /* 0x0000001b1500720c */ /* 0x004fe20006f81270 */
[----:B------:R-:W-:-:S05]  /*3de20*/  IMAD.WIDE R24, R252, 0x2, R2 ;  /* 0x00000002fc187825 */ /* 0x000fca00078e0202 */
[----:B------:R-:W2:Y:S08]  /*3de30*/  LDC R14, c[0x0][0x228] ;  /* 0x00008a00ff0e7b82 */ /* 0x000eb00000000800 */
[----:B0-----:R-:W0:Y:S01]  /*3de40*/  LDC.64 R236, c[0x0][0x228] ;  /* 0x00008a00ffec7b82 */ /* 0x001e220000000a00 */
[----:B------:R-:W-:Y:S01]  /*3de50*/  VIADD R0, R16, 0x34 ;  /* 0x0000003410007836 */ /* 0x000fe20000000000 */
[----:B------:R1:W-:Y:S01]  /*3de60*/  @P6 STG.E.U16 desc[UR60][R24.64], R248 ;  /* 0x000000f818006986 */ /* 0x0003e2000c10153c */
[----:B------:R-:W-:-:S02]  /*3de70*/  ISETP.LT.AND P5, PT, R22, R11, !P5 ;  /* 0x0000000b1600720c */ /* 0x000fc40006fa1270 */
[----:B------:R-:W-:-:S03]  /*3de80*/  ISETP.LT.AND P6, PT, R17, R12, !P0 ;  /* 0x0000000c1100720c */ /* 0x000fc600047c1270 */
[----:B------:R-:W2:Y:S01]  /*3de90*/  LDC R27, c[0x0][0x228] ;  /* 0x00008a00ff1b7b82 */ /* 0x000ea20000000800 */
[----:B------:R-:W-:Y:S01]  /*3dea0*/  ISETP.GE.AND P3, PT, R0, R26, PT ;  /* 0x0000001a0000720c */ /* 0x000fe20003f66270 */
[----:B-1----:R-:W-:Y:S01]  /*3deb0*/  IMAD.IADD R0, R252, 0x1, R4 ;  /* 0x00000001fc007824 */ /* 0x002fe200078e0204 */
[----:B------:R-:W-:Y:S01]  /*3dec0*/  PRMT R248, R248, 0x7632, R248 ;  /* 0x00007632f8f87816 */ /* 0x000fe200000000f8 */
[----:B------:R-:W-:-:S04]  /*3ded0*/  IMAD.WIDE R24, R252, 0x2, R244 ;  /* 0x00000002fc187825 */ /* 0x000fc800078e02f4 */
[----:B------:R-:W1:Y:S01]  /*3dee0*/  LDC R11, c[0x0][0x228] ;  /* 0x00008a00ff0b7b82 */ /* 0x000e620000000800 */
[----:B0-----:R-:W-:-:S07]  /*3def0*/  IMAD.MOV.U32 R238, RZ, RZ, R237 ;  /* 0x000000ffffee7224 */ /* 0x001fce00078e00ed */
[----:B------:R-:W0:Y:S01]  /*3df00*/  LDC R12, c[0x0][0x228] ;  /* 0x00008a00ff0c7b82 */ /* 0x000e220000000800 */
[----:B------:R-:W-:Y:S02]  /*3df10*/  IMAD.MOV.U32 R13, RZ, RZ, R236 ;  /* 0x000000ffff0d7224 */ /* 0x000fe400078e00ec */
[----:B------:R-:W-:-:S05]  /*3df20*/  IMAD.WIDE R236, R252, 0x2, R18 ;  /* 0x00000002fcec7825 */ /* 0x000fca00078e0212 */
[----:B------:R1:W-:Y:S01]  /*3df30*/  @P1 STG.E.U16 desc[UR60][R236.64], R248 ;  /* 0x000000f8ec001986 */ /* 0x0003e2000c10153c */
[----:B------:R-:W-:Y:S01]  /*3df40*/  IMAD.WIDE R242, R252, 0x2, R246 ;  /* 0x00000002fcf27825 */ /* 0x000fe200078e02f6 */
[----:B--2---:R-:W-:Y:S01]  /*3df50*/  ISETP.LT.AND P1, PT, R21, R14, !P0 ;  /* 0x0000000e1500720c */ /* 0x004fe20004721270 */
[----:B------:R-:W2:Y:S01]  /*3df60*/  LDC R4, c[0x0][0x228] ;  /* 0x00008a00ff047b82 */ /* 0x000ea20000000800 */
[----:B------:R1:W-:Y:S01]  /*3df70*/  @P4 STG.E.U16 desc[UR60][R24.64], R240 ;  /* 0x000000f018004986 */ /* 0x0003e2000c10153c */
[----:B------:R-:W-:-:S06]  /*3df80*/  ISETP.LT.AND P4, PT, R20, R9, !P0 ;  /* 0x000000091400720c */ /* 0x000fcc0004781270 */
[----:B------:R-:W2:Y:S01]  /*3df90*/  LDC R9, c[0x0][0x248] ;  /* 0x00009200ff097b82 */ /* 0x000ea20000000800 */
[----:B-1----:R-:W-:Y:S01]  /*3dfa0*/  PRMT R248, R240, 0x7632, R248 ;  /* 0x00007632f0f87816 */ /* 0x002fe200000000f8 */
[----:B------:R-:W-:-:S06]  /*3dfb0*/  IMAD.WIDE R236, R0, 0x2, R2 ;  /* 0x0000000200ec7825 */ /* 0x000fcc00078e0202 */
[----:B------:R-:W1:Y:S01]  /*3dfc0*/  LDC.64 R24, c[0x0][0x228] ;  /* 0x00008a00ff187b82 */ /* 0x000e620000000a00 */
[----:B------:R0:W-:Y:S01]  /*3dfd0*/  @P5 STG.E.U16 desc[UR60][R242.64], R248 ;  /* 0x000000f8f2005986 */ /* 0x0001e2000c10153c */
[----:B------:R-:W-:Y:S01]  /*3dfe0*/  VIADD R240, R16, 0x2b ;  /* 0x0000002b10f07836 */ /* 0x000fe20000000000 */
[----:B------:R-:W-:-:S04]  /*3dff0*/  ISETP.LT.AND P0, PT, R22, R27, !P0 ;  /* 0x0000001b1600720c */ /* 0x000fc80004701270 */
[----:B------:R-:W-:Y:S01]  /*3e000*/  ISETP.GE.AND P5, PT, R240, R238, PT ;  /* 0x000000eef000720c */ /* 0x000fe20003fa6270 */
[C---:B------:R-:W-:Y:S01]  /*3e010*/  IMAD.WIDE R238, R0.reuse, 0x2, R244 ;  /* 0x0000000200ee7825 */ /* 0x040fe200078e02f4 */
[----:B------:R-:W2:Y:S03]  /*3e020*/  LDC R252, c[0x0][0x228] ;  /* 0x00008a00fffc7b82 */ /* 0x000ea60000000800 */
[----:B0-----:R-:W-:-:S04]  /*3e030*/  IMAD.WIDE R242, R0, 0x2, R18 ;  /* 0x0000000200f27825 */ /* 0x001fc800078e0212 */
[----:B-1----:R-:W-:Y:S02]  /*3e040*/  IMAD.MOV.U32 R26, RZ, RZ, R25 ;  /* 0x000000ffff1a7224 */ /* 0x002fe400078e0019 */
[----:B------:R-:W-:Y:S02]  /*3e050*/  IMAD.MOV.U32 R14, RZ, RZ, R24 ;  /* 0x000000ffff0e7224 */ /* 0x000fe400078e0018 */
[----:B------:R-:W2:Y:S04]  /*3e060*/  LDL.LU.64 R24, [R1+0x1d00] ;  /* 0x001d000001187983 */ /* 0x000ea80000300a00 */
[----:B---3--:R0:W-:Y:S01]  /*3e070*/  @P6 STG.E.U16 desc[UR60][R236.64], R250 ;  /* 0x000000faec006986 */ /* 0x0081e2000c10153c */
[----:B------:R-:W-:Y:S01]  /*3e080*/  PRMT R240, R250, 0x7632, R240 ;  /* 0x00007632faf07816 */ /* 0x000fe200000000f0 */
[----:B0-----:R-:W0:Y:S04]  /*3e090*/  LDC.64 R236, c[0x0][0x228] ;  /* 0x00008a00ffec7b82 */ /* 0x001e280000000a00 */
[----:B------:R1:W-:Y:S01]  /*3e0a0*/  @P4 STG.E.U16 desc[UR60][R242.64], R240 ;  /* 0x000000f0f2004986 */ /* 0x0003e2000c10153c */
[----:B------:R-:W-:-:S02]  /*3e0b0*/  ISETP.LT.AND P6, PT, R17, R15, !P5 ;  /* 0x0000000f1100720c */ /* 0x000fc40006fc1270 */
[----:B------:R-:W-:Y:S02]  /*3e0c0*/  ISETP.LT.AND P4, PT, R21, R12, !P5 ;  /* 0x0000000c1500720c */ /* 0x000fe40006f81270 */
[----:B------:R-:W3:Y:S01]  /*3e0d0*/  LDC R12, c[0x0][0x248] ;  /* 0x00009200ff0c7b82 */ /* 0x000ee20000000800 */
[----:B-1----:R-:W-:Y:S01]  /*3e0e0*/  VIADD R240, R16, 0x2c ;  /* 0x0000002c10f07836 */ /* 0x002fe20000000000 */
[----:B----4-:R1:W-:Y:S01]  /*3e0f0*/  @P1 STG.E.U16 desc[UR60][R238.64], R251 ;  /* 0x000000fbee001986 */ /* 0x0103e2000c10153c */
[----:B------:R-:W-:Y:S02]  /*3e100*/  ISETP.LT.AND P1, PT, R20, R11, !P5 ;  /* 0x0000000b1400720c */ /* 0x000fe40006f21270 */
[----:B------:R-:W-:Y:S01]  /*3e110*/  PRMT R248, R251, 0x7632, R248 ;  /* 0x00007632fbf87816 */ /* 0x000fe200000000f8 */
[----:B0-----:R-:W-:Y:S02]  /*3e120*/  IMAD.MOV.U32 R15, RZ, RZ, R237 ;  /* 0x000000ffff0f7224 */ /* 0x001fe400078e00ed */
[----:B------:R-:W0:Y:S01]  /*3e130*/  LDC R11, c[0x0][0x228] ;  /* 0x00008a00ff0b7b82 */ /* 0x000e220000000800 */
[----:B-1----:R-:W-:-:S04]  /*3e140*/  IMAD.WIDE R238, R0, 0x2, R246 ;  /* 0x0000000200ee7825 */ /* 0x002fc800078e02f6 */
[----:B--2---:R-:W-:Y:S01]  /*3e150*/  IMAD.IADD R0, R0, 0x1, R9 ;  /* 0x0000000100007824 */ /* 0x004fe200078e0209 */
[----:B------:R1:W-:Y:S01]  /*3e160*/  @P0 STG.E.U16 desc[UR60][R238.64], R248 ;  /* 0x000000f8ee000986 */ /* 0x0003e2000c10153c */
[----:B------:R-:W-:Y:S01]  /*3e170*/  ISETP.GE.AND P0, PT, R240, R26, PT ;  /* 0x0000001af000720c */ /* 0x000fe20003f06270 */
[----:B------:R-:W-:Y:S01]  /*3e180*/  IMAD.MOV.U32 R237, RZ, RZ, R236 ;  /* 0x000000ffffed7224 */ /* 0x000fe200078e00ec */
[----:B------:R-:W-:Y:S01]  /*3e190*/  ISETP.LT.AND P5, PT, R22, R4, !P5 ;  /* 0x000000041600720c */ /* 0x000fe20006fa1270 */
[C---:B------:R-:W-:Y:S01]  /*3e1a0*/  IMAD.WIDE R26, R0.reuse, 0x2, R2 ;  /* 0x00000002001a7825 */ /* 0x040fe200078e0202 */
[----:B------:R-:W2:Y:S01]  /*3e1b0*/  LDL.LU R236, [R1+0x1cf8] ;  /* 0x001cf80001ec7983 */ /* 0x000ea20000300800 */
[----:B------:R-:W4:Y:S02]  /*3e1c0*/  LDC R9, c[0x0][0x228] ;  /* 0x00008a00ff097b82 */ /* 0x000f240000000800 */
[----:B------:R-:W-:Y:S01]  /*3e1d0*/  IMAD.WIDE R250, R0, 0x2, R18 ;  /* 0x0000000200fa7825 */ /* 0x000fe200078e0212 */
[----:B------:R-:W2:Y:S01]  /*3e1e0*/  LDL.LU R242, [R1+0x18] ;  /* 0x0000180001f27983 */ /* 0x000ea20000300800 */
[----:B-1----:R-:W-:-:S02]  /*3e1f0*/  PRMT R248, R249, 0x7632, R248 ;  /* 0x00007632f9f87816 */ /* 0x002fc400000000f8 */
[----:B------:R-:W-:Y:S01]  /*3e200*/  IMAD.WIDE R238, R0, 0x2, R244 ;  /* 0x0000000200ee7825 */ /* 0x000fe200078e02f4 */
[----:B------:R1:W-:Y:S01]  /*3e210*/  @P6 STG.E.U16 desc[UR60][R26.64], R249 ;  /* 0x000000f91a006986 */ /* 0x0003e2000c10153c */
[----:B------:R-:W2:Y:S03]  /*3e220*/  LDC R4, c[0x0][0x228] ;  /* 0x00008a00ff047b82 */ /* 0x000ea60000000800 */
[----:B------:R3:W-:Y:S04]  /*3e230*/  @P1 STG.E.U16 desc[UR60][R250.64], R248 ;  /* 0x000000f8fa001986 */ /* 0x0007e8000c10153c */
[----:B------:R0:W-:Y:S04]  /*3e240*/  @P4 STG.E.U16 desc[UR60][R238.64], R241 ;  /* 0x000000f1ee004986 */ /* 0x0001e8000c10153c */
[----:B-1----:R-:W2:Y:S01]  /*3e250*/  LDL.LU.64 R26, [R1+0x1cf0] ;  /* 0x001cf000011a7983 */ /* 0x002ea20000300a00 */
[----:B---3--:R-:W1:Y:S03]  /*3e260*/  LDC.64 R250, c[0x0][0x228] ;  /* 0x00008a00fffa7b82 */ /* 0x008e660000000a00 */
[----:B------:R-:W3:Y:S05]  /*3e270*/  LDL.LU R243, [R1+0x8] ;  /* 0x0000080001f37983 */ /* 0x000eea0000300800 */
[----:B0-----:R-:W0:Y:S01]  /*3e280*/  LDC.64 R238, c[0x0][0x228] ;  /* 0x00008a00ffee7b82 */ /* 0x001e220000000a00 */
[----:B------:R-:W-:Y:S01]  /*3e290*/  VIADD R240, R16, 0x2d ;  /* 0x0000002d10f07836 */ /* 0x000fe20000000000 */
[----:B------:R-:W-:-:S04]  /*3e2a0*/  PRMT R248, R241, 0x7632, R248 ;  /* 0x00007632f1f87816 */ /* 0x000fc800000000f8 */
[----:B------:R-:W-:Y:S01]  /*3e2b0*/  ISETP.GE.AND P6, PT, R240, R15, PT ;  /* 0x0000000ff000720c */ /* 0x000fe20003fc6270 */
[----:B------:R-:W-:-:S05]  /*3e2c0*/  IMAD.WIDE R240, R0, 0x2, R246 ;  /* 0x0000000200f07825 */ /* 0x000fca00078e02f6 */
[----:B------:R4:W-:Y:S01]  /*3e2d0*/  @P5 STG.E.U16 desc[UR60][R240.64], R248 ;  /* 0x000000f8f0005986 */ /* 0x0009e2000c10153c */
[----:B------:R-:W-:Y:S01]  /*3e2e0*/  ISETP.LT.AND P5, PT, R22, R11, !P0 ;  /* 0x0000000b1600720c */ /* 0x000fe200047a1270 */
[----:B-1----:R-:W-:Y:S02]  /*3e2f0*/  IMAD.MOV.U32 R11, RZ, RZ, R250 ;  /* 0x000000ffff0b7224 */ /* 0x002fe400078e00fa */
[----:B0-----:R-:W-:Y:S02]  /*3e300*/  IMAD.MOV.U32 R15, RZ, RZ, R239 ;  /* 0x000000ffff0f7224 */ /* 0x001fe400078e00ef */
[----:B------:R-:W-:Y:S02]  /*3e310*/  IMAD.MOV.U32 R239, RZ, RZ, R251 ;  /* 0x000000ffffef7224 */ /* 0x000fe400078e00fb */
[----:B------:R-:W3:Y:S01]  /*3e320*/  LDL.LU.64 R250, [R1+0x1ce8] ;  /* 0x001ce80001fa7983 */ /* 0x000ee20000300a00 */
[----:B------:R-:W-:Y:S02]  /*3e330*/  ISETP.LT.AND P1, PT, R17, R7, !P0 ;  /* 0x000000071100720c */ /* 0x000fe40004721270 */
[----:B------:R-:W-:Y:S01]  /*3e340*/  ISETP.LT.AND P4, PT, R20, R252, !P0 ;  /* 0x000000fc1400720c */ /* 0x000fe20004781270 */
[----:B------:R-:W-:Y:S01]  /*3e350*/  IMAD.IADD R0, R0, 0x1, R12 ;  /* 0x0000000100007824 */ /* 0x000fe200078e020c */
[----:B----4-:R-:W-:Y:S01]  /*3e360*/  ISETP.LT.AND P0, PT, R21, R9, !P0 ;  /* 0x000000091500720c */ /* 0x010fe20004701270 */
[----:B------:R-:W0:Y:S02]  /*3e370*/  LDC R7, c[0x0][0x248] ;  /* 0x00009200ff077b82 */ /* 0x000e240000000800 */
[----:B------:R-:W-:-:S04]  /*3e380*/  IMAD.WIDE R248, R0, 0x2, R2 ;  /* 0x0000000200f87825 */ /* 0x000fc800078e0202 */
[----:B------:R-:W-:Y:S02]  /*3e390*/  IMAD.WIDE R240, R0, 0x2, R18 ;  /* 0x0000000200f07825 */ /* 0x000fe400078e0212 */
[----:B------:R-:W1:Y:S08]  /*3e3a0*/  LDC R12, c[0x0][0x228] ;  /* 0x00008a00ff0c7b82 */ /* 0x000e700000000800 */
[----:B------:R-:W4:Y:S01]  /*3e3b0*/  LDC R9, c[0x0][0x228] ;  /* 0x00008a00ff097b82 */ /* 0x000f220000000800 */
[----:B--2---:R-:W-:Y:S01]  /*3e3c0*/  PRMT R252, R242, 0x7632, R252 ;  /* 0x00007632f2fc7816 */ /* 0x004fe200000000fc */
[----:B------:R-:W-:Y:S04]  /*3e3d0*/  @P1 STG.E.U16 desc[UR60][R248.64], R242 ;  /* 0x000000f2f8001986 */ /* 0x000fe8000c10153c */
[----:B------:R2:W-:Y:S02]  /*3e3e0*/  @P4 STG.E.U16 desc[UR60][R240.64], R252 ;  /* 0x000000fcf0004986 */ /* 0x0005e4000c10153c */
[----:B--2---:R-:W-:Y:S01]  /*3e3f0*/  IMAD.WIDE R240, R0, 0x2, R244 ;  /* 0x0000000200f07825 */ /* 0x004fe200078e02f4 */
[----:B---3--:R-:W-:-:S04]  /*3e400*/  PRMT R6, R243, 0x7632, R6 ;  /* 0x00007632f3067816 */ /* 0x008fc80000000006 */
[----:B------:R2:W-:Y:S01]  /*3e410*/  @P0 STG.E.U16 desc[UR60][R240.64], R243 ;  /* 0x000000f3f0000986 */ /* 0x0005e2000c10153c */
[----:B------:R-:W-:Y:S01]  /*3e420*/  ISETP.LT.AND P1, PT, R17, R10, !P6 ;  /* 0x0000000a1100720c */ /* 0x000fe20007721270 */
[----:B------:R-:W-:Y:S01]  /*3e430*/  IMAD.WIDE R248, R0, 0x2, R246 ;  /* 0x0000000200f87825 */ /* 0x000fe200078e02f6 */
[----:B------:R-:W-:Y:S01]  /*3e440*/  ISETP.LT.AND P4, PT, R20, R4, !P6 ;  /* 0x000000041400720c */ /* 0x000fe20007781270 */
[----:B------:R-:W3:Y:S08]  /*3e450*/  LDC R10, c[0x0][0x228] ;  /* 0x00008a00ff0a7b82 */ /* 0x000ef00000000800 */
[----:B--2---:R-:W2:Y:S01]  /*3e460*/  LDC.64 R242, c[0x0][0x228] ;  /* 0x00008a00fff27b82 */ /* 0x004ea20000000a00 */
[----:B------:R-:W-:-:S02]  /*3e470*/  VIADD R252, R16, 0x2f ;  /* 0x0000002f10fc7836 */ /* 0x000fc40000000000 */
[----:B0-----:R-:W-:Y:S01]  /*3e480*/  IMAD.IADD R0, R0, 0x1, R7 ;  /* 0x0000000100007824 */ /* 0x001fe200078e0207 */
[----:B------:R0:W-:Y:S02]  /*3e490*/  @P5 STG.E.U16 desc[UR60][R248.64], R6 ;  /* 0x00000006f8005986 */ /* 0x0001e4000c10153c */
[----:B------:R-:W-:Y:S01]  /*3e4a0*/  ISETP.GE.AND P0, PT, R252, R15, PT ;  /* 0x0000000ffc00720c */ /* 0x000fe20003f06270 */
[----:B------:R-:W-:Y:S01]  /*3e4b0*/  VIADD R252, R16, 0x2e ;  /* 0x0000002e10fc7836 */ /* 0x000fe20000000000 */
[----:B------:R-:W3:Y:S01]  /*3e4c0*/  LDL.LU R7, [R1+0x1c] ;  /* 0x00001c0001077983 */ /* 0x000ee20000300800 */
[C---:B------:R-:W-:Y:S01]  /*3e4d0*/  IMAD.WIDE R240, R0.reuse, 0x2, R18 ;  /* 0x0000000200f07825 */ /* 0x040fe200078e0212 */
[----:B------:R-:W4:Y:S02]  /*3e4e0*/  LDC R4, c[0x0][0x248] ;  /* 0x00009200ff047b82 */ /* 0x000f240000000800 */
[----:B------:R-:W3:Y:S01]  /*3e4f0*/  LDL.LU R15, [R1+0xc] ;  /* 0x00000c00010f7983 */ /* 0x000ee20000300800 */
[----:B0-----:R-:W-:-:S05]  /*3e500*/  IMAD.WIDE R248, R0, 0x2, R2 ;  /* 0x0000000200f87825 */ /* 0x001fca00078e0202 */
[----:B------:R-:W0:Y:S01]  /*3e510*/  LDC R6, c[0x0][0x228] ;  /* 0x00008a00ff067b82 */ /* 0x000e220000000800 */
[----:B------:R-:W-:Y:S01]  /*3e520*/  PRMT R8, R250, 0x7632, R8 ;  /* 0x00007632fa087816 */ /* 0x000fe20000000008 */
[----:B------:R4:W-:Y:S01]  /*3e530*/  @P1 STG.E.U16 desc[UR60][R248.64], R250 ;  /* 0x000000faf8001986 */ /* 0x0009e2000c10153c */
[----:B------:R-:W-:Y:S01]  /*3e540*/  ISETP.GE.AND P1, PT, R252, R239, PT ;  /* 0x000000effc00720c */ /* 0x000fe20003f26270 */
[----:B--2---:R-:W-:Y:S01]  /*3e550*/  IMAD.MOV.U32 R239, RZ, RZ, R242 ;  /* 0x000000ffffef7224 */ /* 0x004fe200078e00f2 */
[----:B-1----:R-:W-:Y:S01]  /*3e560*/  ISETP.LT.AND P5, PT, R21, R12, !P6 ;  /* 0x0000000c1500720c */ /* 0x002fe200077a1270 */
[----:B------:R1:W-:Y:S02]  /*3e570*/  @P4 STG.E.U16 desc[UR60][R240.64], R8 ;  /* 0x00000008f0004986 */ /* 0x0003e4000c10153c */
[----:B------:R-:W2:Y:S01]  /*3e580*/  LDC R12, c[0x0][0x228] ;  /* 0x00008a00ff0c7b82 */ /* 0x000ea20000000800 */
[----:B----4-:R-:W-:-:S07]  /*3e590*/  IMAD.WIDE R248, R0, 0x2, R244 ;  /* 0x0000000200f87825 */ /* 0x010fce00078e02f4 */
[----:B------:R-:W4:Y:S01]  /*3e5a0*/  LDC R252, c[0x0][0x228] ;  /* 0x00008a00fffc7b82 */ /* 0x000f220000000800 */
[----:B-1----:R-:W-:Y:S02]  /*3e5b0*/  IMAD.MOV.U32 R8, RZ, RZ, R243 ;  /* 0x000000ffff087224 */ /* 0x002fe400078e00f3 */
[----:B------:R-:W2:Y:S01]  /*3e5c0*/  LDL.LU.64 R242, [R1+0x1ce0] ;  /* 0x001ce00001f27983 */ /* 0x000ea20000300a00 */
[----:B------:R-:W-:-:S04]  /*3e5d0*/  ISETP.LT.AND P6, PT, R22, R9, !P6 ;  /* 0x000000091600720c */ /* 0x000fc800077c1270 */
[----:B------:R-:W1:Y:S01]  /*3e5e0*/  LDC R241, c[0x0][0x228] ;  /* 0x00008a00fff17b82 */ /* 0x000e620000000800 */
[----:B------:R-:W-:Y:S01]  /*3e5f0*/  ISETP.LT.AND P4, PT, R17, R5, !P1 ;  /* 0x000000051100720c */ /* 0x000fe20004f81270 */
[----:B------:R-:W-:-:S06]  /*3e600*/  IMAD.IADD R240, R0, 0x1, R4 ;  /* 0x0000000100f07824 */ /* 0x000fcc00078e0204 */
[----:B------:R-:W4:Y:S01]  /*3e610*/  LDC R9, c[0x0][0x248] ;  /* 0x00009200ff097b82 */ /* 0x000f220000000800 */
[----:B------:R-:W-:Y:S01]  /*3e620*/  IMAD.WIDE R4, R0, 0x2, R246 ;  /* 0x0000000200047825 */ /* 0x000fe200078e02f6 */
[----:B---3--:R-:W-:Y:S01]  /*3e630*/  PRMT R250, R15, 0x7632, R250 ;  /* 0x000076320ffa7816 */ /* 0x008fe200000000fa */
[----:B--2---:R2:W-:Y:S01]  /*3e640*/  @P5 STG.E.U16 desc[UR60][R248.64], R242 ;  /* 0x000000f2f8005986 */ /* 0x0045e2000c10153c */
[----:B------:R-:W-:Y:S02]  /*3e650*/  PRMT R0, R242, 0x7632, R0 ;  /* 0x00007632f2007816 */ /* 0x000fe40000000000 */
[----:B------:R-:W-:Y:S02]  /*3e660*/  ISETP.LT.AND P5, PT, R20, R10, !P1 ;  /* 0x0000000a1400720c */ /* 0x000fe40004fa1270 */
[----:B------:R-:W3:Y:S01]  /*3e670*/  LDC R10, c[0x0][0x228] ;  /* 0x00008a00ff0a7b82 */ /* 0x000ee20000000800 */
[----:B------:R1:W-:Y:S01]  /*3e680*/  @P6 STG.E.U16 desc[UR60][R4.64], R0 ;  /* 0x0000000004006986 */ /* 0x0003e2000c10153c */
[----:B0-----:R-:W-:Y:S01]  /*3e690*/  ISETP.LT.AND P6, PT, R21, R6, !P1 ;  /* 0x000000061500720c */ /* 0x001fe20004fc1270 */
[----:B--2---:R-:W-:Y:S01]  /*3e6a0*/  IMAD.WIDE R248, R240, 0x2, R2 ;  /* 0x00000002f0f87825 */ /* 0x004fe200078e0202 */
[----:B------:R-:W-:-:S04]  /*3e6b0*/  ISETP.LT.AND P1, PT, R22, R12, !P1 ;  /* 0x0000000c1600720c */ /* 0x000fc80004f21270 */
[----:B------:R-:W0:Y:S01]  /*3e6c0*/  LDC R12, c[0x0][0x248] ;  /* 0x00009200ff0c7b82 */ /* 0x000e220000000800 */
[----:B------:R2:W-:Y:S01]  /*3e6d0*/  @P4 STG.E.U16 desc[UR60][R248.64], R7 ;  /* 0x00000007f8004986 */ /* 0x0005e2000c10153c */
[----:B-1----:R-:W-:Y:S02]  /*3e6e0*/  PRMT R0, R7, 0x7632, R0 ;  /* 0x0000763207007816 */ /* 0x002fe40000000000 */
[----:B------:R-:W-:Y:S01]  /*3e6f0*/  ISETP.LT.AND P4, PT, R17, R13, !P0 ;  /* 0x0000000d1100720c */ /* 0x000fe20004781270 */
[----:B------:R-:W-:Y:S01]  /*3e700*/  VIADD R242, R16, 0x30 ;  /* 0x0000003010f27836 */ /* 0x000fe20000000000 */
[----:B------:R-:W3:Y:S02]  /*3e710*/  LDL.LU.64 R4, [R1+0x1cd8] ;  /* 0x001cd80001047983 */ /* 0x000ee40000300a00 */
[----:B------:R-:W1:Y:S01]  /*3e720*/  LDC R13, c[0x0][0x228] ;  /* 0x00008a00ff0d7b82 */ /* 0x000e620000000800 */
[----:B--2---:R-:W-:-:S04]  /*3e730*/  IMAD.WIDE R6, R240, 0x2, R18 ;  /* 0x00000002f0067825 */ /* 0x004fc800078e0212 */
[----:B------:R-:W-:Y:S01]  /*3e740*/  IMAD.WIDE R248, R240, 0x2, R244 ;  /* 0x00000002f0f87825 */ /* 0x000fe200078e02f4 */
[----:B------:R4:W-:Y:S01]  /*3e750*/  @P5 STG.E.U16 desc[UR60][R6.64], R0 ;  /* 0x0000000006005986 */ /* 0x0009e2000c10153c */
[----:B------:R-:W-:-:S03]  /*3e760*/  ISETP.LT.AND P5, PT, R20, R241, !P0 ;  /* 0x000000f11400720c */ /* 0x000fc600047a1270 */
[----:B------:R2:W-:Y:S01]  /*3e770*/  @P6 STG.E.U16 desc[UR60][R248.64], R15 ;  /* 0x0000000ff8006986 */ /* 0x0005e2000c10153c */
[----:B------:R-:W-:Y:S01]  /*3e780*/  ISETP.GE.AND P6, PT, R242, R8, PT ;  /* 0x00000008f200720c */ /* 0x000fe20003fc6270 */
[C---:B----4-:R-:W-:Y:S02]  /*3e790*/  IMAD.IADD R0, R240.reuse, 0x1, R9 ;  /* 0x00000001f0007824 */ /* 0x050fe400078e0209 */
[----:B------:R-:W4:Y:S01]  /*3e7a0*/  LDL.LU.64 R6, [R1+0x1cd0] ;  /* 0x001cd00001067983 */ /* 0x000f220000300a00 */
[----:B------:R-:W-:Y:S01]  /*3e7b0*/  IMAD.WIDE R240, R240, 0x2, R246 ;  /* 0x00000002f0f07825 */ /* 0x000fe200078e02f6 */
[----:B--2---:R-:W2:Y:S03]  /*3e7c0*/  LDC.64 R248, c[0x0][0x228] ;  /* 0x00008a00fff87b82 */ /* 0x004ea60000000a00 */
[----:B------:R-:W-:Y:S01]  /*3e7d0*/  IMAD.WIDE R8, R0, 0x2, R2 ;  /* 0x0000000200087825 */ /* 0x000fe200078e0202 */
[----:B------:R0:W-:Y:S01]  /*3e7e0*/  @P1 STG.E.U16 desc[UR60][R240.64], R250 ;  /* 0x000000faf0001986 */ /* 0x0001e2000c10153c */
[----:B---3--:R-:W-:-:S02]  /*3e7f0*/  ISETP.LT.AND P1, PT, R21, R10, !P0 ;  /* 0x0000000a1500720c */ /* 0x008fc40004721270 */
[----:B------:R-:W-:Y:S01]  /*3e800*/  PRMT R242, R251, 0x7632, R242 ;  /* 0x00007632fbf27816 */ /* 0x000fe200000000f2 */
[----:B------:R3:W-:Y:S01]  /*3e810*/  @P4 STG.E.U16 desc[UR60][R8.64], R251 ;  /* 0x000000fb08004986 */ /* 0x0007e2000c10153c */
[----:B------:R-:W-:Y:S01]  /*3e820*/  ISETP.LT.AND P0, PT, R22, R252, !P0 ;  /* 0x000000fc1600720c */ /* 0x000fe20004701270 */
[----:B------:R-:W2:Y:S01]  /*3e830*/  LDC R10, c[0x0][0x228] ;  /* 0x00008a00ff0a7b82 */ /* 0x000ea20000000800 */
[----:B------:R-:W-:Y:S01]  /*3e840*/  ISETP.LT.AND P4, PT, R17, R14, !P6 ;  /* 0x0000000e1100720c */ /* 0x000fe20007781270 */
[----:B0-----:R-:W-:Y:S01]  /*3e850*/  IMAD.WIDE R240, R0, 0x2, R18 ;  /* 0x0000000200f07825 */ /* 0x001fe200078e0212 */
[----:B------:R-:W-:-:S05]  /*3e860*/  PRMT R252, R243, 0x7632, R252 ;  /* 0x00007632f3fc7816 */ /* 0x000fca00000000fc */
[----:B------:R-:W0:Y:S01]  /*3e870*/  LDC R14, c[0x0][0x248] ;  /* 0x00009200ff0e7b82 */ /* 0x000e220000000800 */
[----:B---3--:R-:W3:Y:S04]  /*3e880*/  LDL.LU.64 R8, [R1+0x1cc8] ;  /* 0x001cc80001087983 */ /* 0x008ee80000300a00 */
[----:B------:R1:W-:Y:S02]  /*3e890*/  @P5 STG.E.U16 desc[UR60][R240.64], R242 ;  /* 0x000000f2f0005986 */ /* 0x0003e4000c10153c */
[----:B-1----:R-:W-:Y:S01]  /*3e8a0*/  ISETP.LT.AND P5, PT, R20, R13, !P6 ;  /* 0x0000000d1400720c */ /* 0x002fe200077a1270 */
[----:B------:R-:W1:Y:S01]  /*3e8b0*/  LDC R15, c[0x0][0x228] ;  /* 0x00008a00ff0f7b82 */ /* 0x000e620000000800 */
[----:B------:R-:W-:-:S04]  /*3e8c0*/  IMAD.WIDE R240, R0, 0x2, R244 ;  /* 0x0000000200f07825 */ /* 0x000fc800078e02f4 */
[C---:B------:R-:W-:Y:S01]  /*3e8d0*/  IMAD.IADD R242, R0.reuse, 0x1, R12 ;  /* 0x0000000100f27824 */ /* 0x040fe200078e020c */
[----:B------:R2:W-:Y:S01]  /*3e8e0*/  @P1 STG.E.U16 desc[UR60][R240.64], R243 ;  /* 0x000000f3f0001986 */ /* 0x0005e2000c10153c */
[----:B------:R-:W-:-:S04]  /*3e8f0*/  IMAD.WIDE R12, R0, 0x2, R246 ;  /* 0x00000002000c7825 */ /* 0x000fc800078e02f6 */
[----:B------:R-:W-:Y:S01]  /*3e900*/  IMAD.WIDE R250, R242, 0x2, R2 ;  /* 0x00000002f2fa7825 */ /* 0x000fe200078e0202 */
[----:B------:R2:W-:Y:S03]  /*3e910*/  @P0 STG.E.U16 desc[UR60][R12.64], R252 ;  /* 0x000000fc0c000986 */ /* 0x0005e6000c10153c */
[----:B--2---:R-:W-:Y:S01]  /*3e920*/  VIADD R243, R16, 0x31 ;  /* 0x0000003110f37836 */ /* 0x004fe20000000000 */
[----:B------:R2:W-:Y:S01]  /*3e930*/  @P4 STG.E.U16 desc[UR60][R250.64], R236 ;  /* 0x000000ecfa004986 */ /* 0x0005e2000c10153c */
[----:B------:R-:W0:Y:S03]  /*3e940*/  LDC R241, c[0x0][0x228] ;  /* 0x00008a00fff17b82 */ /* 0x000e260000000800 */
[----:B------:R-:W-:Y:S01]  /*3e950*/  ISETP.GE.AND P0, PT, R243, R249, PT ;  /* 0x000000f9f300720c */ /* 0x000fe20003f06270 */
[----:B------:R-:W-:-:S03]  /*3e960*/  IMAD.WIDE R12, R242, 0x2, R18 ;  /* 0x00000002f20c7825 */ /* 0x000fc600078e0212 */
[----:B------:R-:W-:Y:S01]  /*3e970*/  ISETP.LT.AND P4, PT, R17, R237, !P0 ;  /* 0x000000ed1100720c */ /* 0x000fe20004781270 */
[----:B------:R-:W3:Y:S01]  /*3e980*/  LDC R252, c[0x0][0x228] ;  /* 0x00008a00fffc7b82 */ /* 0x000ee20000000800 */
[----:B------:R-:W4:Y:S01]  /*3e990*/  LDL.LU R237, [R1+0x1cc0] ;  /* 0x001cc00001ed7983 */ /* 0x000f220000300800 */
[----:B--2---:R-:W-:-:S05]  /*3e9a0*/  PRMT R236, R236, 0x7632, R236 ;  /* 0x00007632ecec7816 */ /* 0x004fca00000000ec */
[----:B------:R2:W-:Y:S01]  /*3e9b0*/  @P5 STG.E.U16 desc[UR60][R12.64], R236 ;  /* 0x000000ec0c005986 */ /* 0x0005e2000c10153c */
[----:B------:R-:W-:Y:S01]  /*3e9c0*/  IMAD.WIDE R250, R242, 0x2, R244 ;  /* 0x00000002f2fa7825 */ /* 0x000fe200078e02f4 */
[----:B------:R-:W3:Y:S02]  /*3e9d0*/  LDC R249, c[0x0][0x248] ;  /* 0x00009200fff97b82 */ /* 0x000ee40000000800 */
[----:B--2---:R-:W2:Y:S01]  /*3e9e0*/  LDL.LU.64 R12, [R1+0x1cb8] ;  /* 0x001cb800010c7983 */ /* 0x004ea20000300a00 */
[----:B0-----:R-:W-:Y:S02]  /*3e9f0*/  ISETP.LT.AND P1, PT, R21, R241, !P6 ;  /* 0x000000f11500720c */ /* 0x001fe40007721270 */
[----:B------:R-:W-:-:S03]  /*3ea00*/  ISETP.LT.AND P6, PT, R22, R10, !P6 ;  /* 0x0000000a1600720c */ /* 0x000fc600077c1270 */
[----:B------:R-:W0:Y:S01]  /*3ea10*/  LDC.64 R240, c[0x0][0x228] ;  /* 0x00008a00fff07b82 */ /* 0x000e220000000a00 */
[----:B------:R-:W-:Y:S01]  /*3ea20*/  IMAD.IADD R0, R242, 0x1, R14 ;  /* 0x00000001f2007824 */ /* 0x000fe200078e020e */
[----:B-1----:R-:W-:Y:S01]  /*3ea30*/  ISETP.LT.AND P5, PT, R20, R15, !P0 ;  /* 0x0000000f1400720c */ /* 0x002fe200047a1270 */
[----:B------:R-:W-:-:S04]  /*3ea40*/  IMAD.WIDE R14, R242, 0x2, R246 ;  /* 0x00000002f20e7825 */ /* 0x000fc800078e02f6 */
[----:B------:R-:W-:Y:S01]  /*3ea50*/  IMAD.WIDE R242, R0, 0x2, R2 ;  /* 0x0000000200f27825 */ /* 0x000fe200078e0202 */
[----:B------:R-:W1:Y:S01]  /*3ea60*/  LDC R10, c[0x0][0x228] ;  /* 0x00008a00ff0a7b82 */ /* 0x000e620000000800 */
[----:B--2---:R2:W-:Y:S07]  /*3ea70*/  @P1 STG.E.U16 desc[UR60][R250.64], R12 ;  /* 0x0000000cfa001986 */ /* 0x0045ee000c10153c */
[----:B--2---:R-:W2:Y:S01]  /*3ea80*/  LDC R251, c[0x0][0x228] ;  /* 0x00008a00fffb7b82 */ /* 0x004ea20000000800 */
[----:B------:R-:W-:-:S05]  /*3ea90*/  PRMT R236, R12, 0x7632, R236 ;  /* 0x000076320cec7816 */ /* 0x000fca00000000ec */
[----:B------:R0:W-:Y:S04]  /*3eaa0*/  @P6 STG.E.U16 desc[UR60][R14.64], R236 ;  /* 0x000000ec0e006986 */ /* 0x0001e8000c10153c */
[----:B---3--:R3:W-:Y:S01]  /*3eab0*/  @P4 STG.E.U16 desc[UR60][R242.64], R8 ;  /* 0x00000008f2004986 */ /* 0x0087e2000c10153c */
[----:B--2---:R-:W-:Y:S01]  /*3eac0*/  ISETP.LT.AND P1, PT, R21, R251, !P0 ;  /* 0x000000fb1500720c */ /* 0x004fe20004721270 */
[----:B0-----:R-:W-:Y:S01]  /*3ead0*/  IMAD.WIDE R14, R0, 0x2, R18 ;  /* 0x00000002000e7825 */ /* 0x001fe200078e0212 */
[----:B---3--:R-:W-:Y:S01]  /*3eae0*/  PRMT R8, R8, 0x7632, R8 ;  /* 0x0000763208087816 */ /* 0x008fe20000000008 */
[----:B------:R-:W0:Y:S02]  /*3eaf0*/  LDC.64 R250, c[0x0][0x228] ;  /* 0x00008a00fffa7b82 */ /* 0x000e240000000a00 */
[----:B------:R-:W-:-:S02]  /*3eb00*/  IMAD.WIDE R242, R0, 0x2, R244 ;  /* 0x0000000200f27825 */ /* 0x000fc400078e02f4 */
[----:B------:R-:W-:Y:S02]  /*3eb10*/  @P5 STG.E.U16 desc[UR60][R14.64], R8 ;  /* 0x000000080e005986 */ /* 0x000fe4000c10153c */
[----:B------:R-:W-:Y:S02]  /*3eb20*/  VIADD R12, R16, 0x32 ;  /* 0x00000032100c7836 */ /* 0x000fe40000000000 */
[----:B------:R-:W2:Y:S02]  /*3eb30*/  LDC R236, c[0x0][0x228] ;  /* 0x00008a00ffec7b82 */ /* 0x000ea40000000800 */
[----:B------:R3:W-:Y:S01]  /*3eb40*/  @P1 STG.E.U16 desc[UR60][R242.64], R4 ;  /* 0x00000004f2001986 */ /* 0x0007e2000c10153c */
[----:B------:R-:W-:Y:S02]  /*3eb50*/  ISETP.GE.AND P6, PT, R12, R241, PT ;  /* 0x000000f10c00720c */ /* 0x000fe40003fc6270 */
[----:B------:R-:W-:-:S03]  /*3eb60*/  ISETP.LT.AND P0, PT, R22, R252, !P0 ;  /* 0x000000fc1600720c */ /* 0x000fc60004701270 */
[----:B---3--:R-:W3:Y:S01]  /*3eb70*/  LDC R243, c[0x0][0x228] ;  /* 0x00008a00fff37b82 */ /* 0x008ee20000000800 */
[----:B------:R-:W-:Y:S01]  /*3eb80*/  ISETP.LT.AND P4, PT, R17, R11, !P6 ;  /* 0x0000000b1100720c */ /* 0x000fe20007781270 */
[----:B------:R-:W-:Y:S01]  /*3eb90*/  IMAD.IADD R8, R0, 0x1, R249 ;  /* 0x0000000100087824 */ /* 0x000fe200078e02f9 */
[----:B-1----:R-:W-:-:S05]  /*3eba0*/  ISETP.LT.AND P5, PT, R20, R10, !P6 ;  /* 0x0000000a1400720c */ /* 0x002fca00077a1270 */
[----:B------:R-:W1:Y:S01]  /*3ebb0*/  LDC R241, c[0x0][0x248] ;  /* 0x00009200fff17b82 */ /* 0x000e620000000800 */
[----:B------:R-:W-:Y:S01]  /*3ebc0*/  PRMT R12, R4, 0x7632, R12 ;  /* 0x00007632040c7816 */ /* 0x000fe2000000000c */
[----:B------:R-:W-:-:S04]  /*3ebd0*/  IMAD.WIDE R10, R0, 0x2, R246 ;  /* 0x00000002000a7825 */ /* 0x000fc800078e02f6 */
[----:B------:R-:W-:Y:S01]  /*3ebe0*/  VIADD R4, R16, 0x33 ;  /* 0x0000003310047836 */ /* 0x000fe20000000000 */
[----:B------:R3:W-:Y:S01]  /*3ebf0*/  @P0 STG.E.U16 desc[UR60][R10.64], R12 ;  /* 0x0000000c0a000986 */ /* 0x0007e2000c10153c */
[----:B------:R-:W-:Y:S01]  /*3ec00*/  IMAD.WIDE R14, R8, 0x2, R2 ;  /* 0x00000002080e7825 */ /* 0x000fe200078e0202 */
[----:B------:R-:W1:Y:S02]  /*3ec10*/  LDC R252, c[0x0][0x228] ;  /* 0x00008a00fffc7b82 */ /* 0x000e640000000800 */
[----:B0-----:R-:W-:Y:S02]  /*3ec20*/  ISETP.GE.AND P0, PT, R4, R251, PT ;  /* 0x000000fb0400720c */ /* 0x001fe40003f06270 */
[----:B----4-:R0:W-:Y:S02]  /*3ec30*/  @P4 STG.E.U16 desc[UR60][R14.64], R237 ;  /* 0x000000ed0e004986 */ /* 0x0101e4000c10153c */
[----:B------:R-:W-:Y:S02]  /*3ec40*/  ISETP.LT.AND P4, PT, R17, R238, !P0 ;  /* 0x000000ee1100720c */ /* 0x000fe40004781270 */
[----:B---3--:R-:W-:Y:S01]  /*3ec50*/  ISETP.LT.AND P1, PT, R21, R243, !P6 ;  /* 0x000000f31500720c */ /* 0x008fe20007721270 */
[----:B------:R-:W3:Y:S01]  /*3ec60*/  LDC R249, c[0x0][0x228] ;  /* 0x00008a00fff97b82 */ /* 0x000ee20000000800 */
[----:B------:R-:W4:Y:S01]  /*3ec70*/  LDL.LU.64 R10, [R1+0x1cb0] ;  /* 0x001cb000010a7983 */ /* 0x000f220000300a00 */
[----:B--2---:R-:W-:-:S03]  /*3ec80*/  ISETP.LT.AND P6, PT, R22, R236, !P6 ;  /* 0x000000ec1600720c */ /* 0x004fc600077c1270 */
[----:B------:R-:W2:Y:S01]  /*3ec90*/  LDL.LU R238, [R1+0x1ca8] ;  /* 0x001ca80001ee7983 */ /* 0x000ea20000300800 */
[----:B------:R-:W-:Y:S01]  /*3eca0*/  PRMT R0, R237, 0x7632, R0 ;  /* 0x00007632ed007816 */ /* 0x000fe20000000000 */
[C---:B0-----:R-:W-:Y:S01]  /*3ecb0*/  IMAD.WIDE R14, R8.reuse, 0x2, R18 ;  /* 0x00000002080e7825 */ /* 0x041fe200078e0212 */
[----:B------:R-:W0:Y:S03]  /*3ecc0*/  LDC R12, c[0x0][0x228] ;  /* 0x00008a00ff0c7b82 */ /* 0x000e260000000800 */
[C---:B------:R-:W-:Y:S01]  /*3ecd0*/  IMAD.WIDE R236, R8.reuse, 0x2, R244 ;  /* 0x0000000208ec7825 */ /* 0x040fe200078e02f4 */
[----:B------:R1:W-:Y:S03]  /*3ece0*/  @P5 STG.E.U16 desc[UR60][R14.64], R0 ;  /* 0x000000000e005986 */ /* 0x0003e6000c10153c */
[C-C-:B-1----:R-:W-:Y:S01]  /*3ecf0*/  IMAD.IADD R4, R8.reuse, 0x1, R241.reuse ;  /* 0x0000000108047824 */ /* 0x142fe200078e02f1 */
[----:B------:R-:W-:Y:S01]  /*3ed00*/  PRMT R241, R13, 0x7632, R241 ;  /* 0x000076320df17816 */ /* 0x000fe200000000f1 */
[----:B------:R-:W-:Y:S01]  /*3ed10*/  @P1 STG.E.U16 desc[UR60][R236.64], R13 ;  /* 0x0000000dec001986 */ /* 0x000fe2000c10153c */
[----:B------:R-:W1:Y:S01]  /*3ed20*/  LDC.64 R242, c[0x0][0x228] ;  /* 0x00008a00fff27b82 */ /* 0x000e620000000a00 */
[----:B------:R-:W-:-:S07]  /*3ed30*/  IMAD.WIDE R14, R8, 0x2, R246 ;  /* 0x00000002080e7825 */ /* 0x000fce00078e02f6 */
[----:B------:R-:W2:Y:S01]  /*3ed40*/  LDC R251, c[0x0][0x228] ;  /* 0x00008a00fffb7b82 */ /* 0x000ea20000000800 */
[----:B------:R3:W-:Y:S04]  /*3ed50*/  @P6 STG.E.U16 desc[UR60][R14.64], R241 ;  /* 0x000000f10e006986 */ /* 0x0007e8000c10153c */
[----:B---3--:R-:W3:Y:S01]  /*3ed60*/  LDL.LU.64 R14, [R1+0x1ca0] ;  /* 0x001ca000010e7983 */ /* 0x008ee20000300a00 */
[----:B------:R-:W-:Y:S01]  /*3ed70*/  IMAD.WIDE R236, R4, 0x2, R2 ;  /* 0x0000000204ec7825 */ /* 0x000fe200078e0202 */
[----:B------:R-:W-:Y:S01]  /*3ed80*/  ISETP.LT.AND P5, PT, R20, R252, !P0 ;  /* 0x000000fc1400720c */ /* 0x000fe200047a1270 */
[----:B------:R-:W1:Y:S03]  /*3ed90*/  LDC R241, c[0x0][0x248] ;  /* 0x00009200fff17b82 */ /* 0x000e660000000800 */
[----:B------:R1:W-:Y:S01]  /*3eda0*/  @P4 STG.E.U16 desc[UR60][R236.64], R9 ;  /* 0x00000009ec004986 */ /* 0x0003e2000c10153c */
[----:B------:R-:W-:-:S03]  /*3edb0*/  ISETP.LT.AND P4, PT, R17, R239, !P3 ;  /* 0x000000ef1100720c */ /* 0x000fc60005f81270 */
[----:B------:R-:W4:Y:S01]  /*3edc0*/  LDL.LU R239, [R1+0x1c9c] ;  /* 0x001c9c0001ef7983 */ /* 0x000f220000300800 */
[----:B0-----:R-:W-:Y:S01]  /*3edd0*/  ISETP.LT.AND P1, PT, R21, R12, !P0 ;  /* 0x0000000c1500720c */ /* 0x001fe20004721270 */
[----:B------:R-:W-:Y:S01]  /*3ede0*/  VIADD R0, R16, 0x35 ;  /* 0x0000003510007836 */ /* 0x000fe20000000000 */
[----:B------:R-:W-:Y:S01]  /*3edf0*/  ISETP.LT.AND P0, PT, R22, R249, !P0 ;  /* 0x000000f91600720c */ /* 0x000fe20004701270 */
[----:B------:R-:W0:Y:S03]  /*3ee00*/  LDC R252, c[0x0][0x228] ;  /* 0x00008a00fffc7b82 */ /* 0x000e260000000800 */
[----:B-1----:R-:W-:-:S05]  /*3ee10*/  ISETP.GE.AND P6, PT, R0, R243, PT ;  /* 0x000000f30000720c */ /* 0x002fca0003fc6270 */
[----:B------:R-:W1:Y:S01]  /*3ee20*/  LDC R249, c[0x0][0x228] ;  /* 0x00008a00fff97b82 */ /* 0x000e620000000800 */
[----:B------:R-:W-:Y:S01]  /*3ee30*/  PRMT R0, R9, 0x7632, R0 ;  /* 0x0000763209007816 */ /* 0x000fe20000000000 */
[----:B------:R-:W-:-:S04]  /*3ee40*/  IMAD.WIDE R236, R4, 0x2, R18 ;  /* 0x0000000204ec7825 */ /* 0x000fc800078e0212 */
[----:B------:R-:W-:Y:S01]  /*3ee50*/  IMAD.WIDE R8, R4, 0x2, R244 ;  /* 0x0000000204087825 */ /* 0x000fe200078e02f4 */
[----:B------:R-:W-:Y:S01]  /*3ee60*/  @P5 STG.E.U16 desc[UR60][R236.64], R0 ;  /* 0x00000000ec005986 */ /* 0x000fe2000c10153c */
[----:B------:R-:W-:Y:S01]  /*3ee70*/  PRMT R243, R5, 0x7632, R243 ;  /* 0x0000763205f37816 */ /* 0x000fe200000000f3 */
[----:B------:R-:W0:Y:S02]  /*3ee80*/  LDC.64 R12, c[0x0][0x228] ;  /* 0x00008a00ff0c7b82 */ /* 0x000e240000000a00 */
[----:B------:R1:W-:Y:S06]  /*3ee90*/  @P1 STG.E.U16 desc[UR60][R8.64], R5 ;  /* 0x0000000508001986 */ /* 0x0003ec000c10153c */
[----:B-1----:R-:W1:Y:S01]  /*3eea0*/  LDC R5, c[0x0][0x228] ;  /* 0x00008a00ff057b82 */ /* 0x002e620000000800 */
[----:B------:R-:W-:Y:S01]  /*3eeb0*/  ISETP.LT.AND P5, PT, R20, R249, !P3 ;  /* 0x000000f91400720c */ /* 0x000fe20005fa1270 */
[----:B------:R-:W-:-:S06]  /*3eec0*/  IMAD.IADD R0, R4, 0x1, R241 ;  /* 0x0000000104007824 */ /* 0x000fcc00078e02f1 */
[----:B------:R-:W0:Y:S01]  /*3eed0*/  LDC R249, c[0x0][0x248] ;  /* 0x00009200fff97b82 */ /* 0x000e220000000800 */
[----:B------:R-:W-:-:S04]  /*3eee0*/  IMAD.WIDE R236, R4, 0x2, R246 ;  /* 0x0000000204ec7825 */ /* 0x000fc800078e02f6 */
[----:B------:R-:W-:Y:S01]  /*3eef0*/  IMAD.WIDE R8, R0, 0x2, R2 ;  /* 0x0000000200087825 */ /* 0x000fe200078e0202 */
[----:B------:R0:W-:Y:S03]  /*3ef00*/  @P0 STG.E.U16 desc[UR60][R236.64], R243 ;  /* 0x000000f3ec000986 */ /* 0x0001e6000c10153c */
[----:B------:R-:W-:Y:S01]  /*3ef10*/  VIADD R241, R16, 0x3a ;  /* 0x0000003a10f17836 */ /* 0x000fe20000000000 */
[----:B-1----:R-:W-:Y:S02]  /*3ef20*/  ISETP.LT.AND P1, PT, R21, R5, !P3 ;  /* 0x000000051500720c */ /* 0x002fe40005f21270 */
[----:B------:R-:W1:Y:S01]  /*3ef30*/  LDC.64 R4, c[0x0][0x228] ;  /* 0x00008a00ff047b82 */ /* 0x000e620000000a00 */
[----:B0-----:R-:W-:Y:S01]  /*3ef40*/  IMAD.WIDE R236, R0, 0x2, R18 ;  /* 0x0000000200ec7825 */ /* 0x001fe200078e0212 */
[----:B------:R-:W-:-:S06]  /*3ef50*/  ISETP.LT.AND P3, PT, R22, R252, !P3 ;  /* 0x000000fc1600720c */ /* 0x000fcc0005f61270 */
[----:B------:R-:W0:Y:S01]  /*3ef60*/  LDC R243, c[0x0][0x228] ;  /* 0x00008a00fff37b82 */ /* 0x000e220000000800 */
[----:B------:R-:W-:-:S07]  /*3ef70*/  ISETP.GE.AND P0, PT, R241, R13, PT ;  /* 0x0000000df100720c */ /* 0x000fce0003f06270 */
[----:B------:R-:W4:Y:S01]  /*3ef80*/  LDC R252, c[0x0][0x228] ;  /* 0x00008a00fffc7b82 */ /* 0x000f220000000800 */
[----:B------:R-:W-:-:S07]  /*3ef90*/  IMAD.IADD R13, R0, 0x1, R249 ;  /* 0x00000001000d7824 */ /* 0x000fce00078e02f9 */
[----:B------:R-:W4:Y:S01]  /*3efa0*/  LDC R241, c[0x0][0x248] ;  /* 0x00009200fff17b82 */ /* 0x000f220000000800 */
[----:B--2---:R2:W-:Y:S01]  /*3efb0*/  @P4 STG.E.U16 desc[UR60][R8.64], R238 ;  /* 0x000000ee08004986 */ /* 0x0045e2000c10153c */
[----:B------:R-:W-:Y:S02]  /*3efc0*/  ISETP.LT.AND P4, PT, R17, R248, !P6 ;  /* 0x000000f81100720c */ /* 0x000fe40007781270 */
[----:B--2---:R-:W-:Y:S01]  /*3efd0*/  PRMT R238, R238, 0x7632, R238 ;  /* 0x00007632eeee7816 */ /* 0x004fe200000000ee */
[----:B------:R-:W-:-:S04]  /*3efe0*/  IMAD.WIDE R8, R0, 0x2, R244 ;  /* 0x0000000200087825 */ /* 0x000fc800078e02f4 */
[----:B------:R2:W-:Y:S01]  /*3eff0*/  @P5 STG.E.U16 desc[UR60][R236.64], R238 ;  /* 0x000000eeec005986 */ /* 0x0005e2000c10153c */
[----:B------:R-:W-:Y:S02]  /*3f000*/  ISETP.LT.AND P5, PT, R20, R251, !P6 ;  /* 0x000000fb1400720c */ /* 0x000fe400077a1270 */
[----:B------:R-:W4:Y:S01]  /*3f010*/  LDC R251, c[0x0][0x228] ;  /* 0x00008a00fffb7b82 */ /* 0x000f220000000800 */
[----:B------:R-:W-:-:S04]  /*3f020*/  IMAD.WIDE R248, R0, 0x2, R246 ;  /* 0x0000000200f87825 */ /* 0x000fc800078e02f6 */
[----:B------:R-:W-:Y:S02]  /*3f030*/  VIADD R0, R16, 0x36 ;  /* 0x0000003610007836 */ /* 0x000fe40000000000 */
[----:B--2---:R-:W-:Y:S01]  /*3f040*/  IMAD.WIDE R236, R13, 0x2, R2 ;  /* 0x000000020dec7825 */ /* 0x004fe200078e0202 */
[----:B------:R-:W2:Y:S01]  /*3f050*/  LDC R238, c[0x0][0x228] ;  /* 0x00008a00ffee7b82 */ /* 0x000ea20000000800 */
[----:B---3--:R3:W-:Y:S01]  /*3f060*/  @P1 STG.E.U16 desc[UR60][R8.64], R14 ;  /* 0x0000000e08001986 */ /* 0x0087e2000c10153c */
[----:B0-----:R-:W-:-:S06]  /*3f070*/  ISETP.LT.AND P1, PT, R21, R243, !P6 ;  /* 0x000000f31500720c */ /* 0x001fcc0007721270 */
[----:B------:R-:W0:Y:S01]  /*3f080*/  LDC R243, c[0x0][0x228] ;  /* 0x00008a00fff37b82 */ /* 0x000e220000000800 */
[----:B---3--:R-:W-:-:S07]  /*3f090*/  PRMT R14, R14, 0x7632, R14 ;  /* 0x000076320e0e7816 */ /* 0x008fce000000000e */
[----:B------:R-:W3:Y:S01]  /*3f0a0*/  LDC.64 R8, c[0x0][0x228] ;  /* 0x00008a00ff087b82 */ /* 0x000ee20000000a00 */
[----:B------:R2:W-:Y:S01]  /*3f0b0*/  @P3 STG.E.U16 desc[UR60][R248.64], R14 ;  /* 0x0000000ef8003986 */ /* 0x0005e2000c10153c */
[----:B-1----:R-:W-:-:S03]  /*3f0c0*/  ISETP.GE.AND P3, PT, R0, R5, PT ;  /* 0x000000050000720c */ /* 0x002fc60003f66270 */
[----:B----4-:R1:W-:Y:S01]  /*3f0d0*/  @P4 STG.E.U16 desc[UR60][R236.64], R10 ;  /* 0x0000000aec004986 */ /* 0x0103e2000c10153c */
[----:B--2---:R-:W-:Y:S01]  /*3f0e0*/  IMAD.WIDE R248, R13, 0x2, R18 ;  /* 0x000000020df87825 */ /* 0x004fe200078e0212 */
[----:B------:R-:W-:Y:S01]  /*3f0f0*/  ISETP.LT.AND P6, PT, R22, R251, !P6 ;  /* 0x000000fb1600720c */ /* 0x000fe200077c1270 */
[----:B------:R-:W2:Y:S01]  /*3f100*/  LDC R14, c[0x0][0x228] ;  /* 0x00008a00ff0e7b82 */ /* 0x000ea20000000800 */
[----:B-1----:R-:W-:-:S05]  /*3f110*/  PRMT R10, R10, 0x7632, R10 ;  /* 0x000076320a0a7816 */ /* 0x002fca000000000a */
[----:B------:R1:W-:Y:S01]  /*3f120*/  @P5 STG.E.U16 desc[UR60][R248.64], R10 ;  /* 0x0000000af8005986 */ /* 0x0003e2000c10153c */
[----:B------:R-:W-:Y:S01]  /*3f130*/  ISETP.LT.AND P5, PT, R20, R252, !P3 ;  /* 0x000000fc1400720c */ /* 0x000fe20005fa1270 */
[----:B------:R-:W-:Y:S01]  /*3f140*/  IMAD.WIDE R236, R13, 0x2, R244 ;  /* 0x000000020dec7825 */ /* 0x000fe200078e02f4 */
[----:B------:R-:W4:Y:S01]  /*3f150*/  LDC R252, c[0x0][0x248] ;  /* 0x00009200fffc7b82 */ /* 0x000f220000000800 */
[----:B------:R-:W-:Y:S02]  /*3f160*/  ISETP.LT.AND P4, PT, R17, R240, !P3 ;  /* 0x000000f01100720c */ /* 0x000fe40005f81270 */
[C---:B------:R-:W-:Y:S01]  /*3f170*/  IMAD.IADD R0, R13.reuse, 0x1, R241 ;  /* 0x000000010d007824 */ /* 0x040fe200078e02f1 */
[----:B------:R0:W-:Y:S01]  /*3f180*/  @P1 STG.E.U16 desc[UR60][R236.64], R6 ;  /* 0x00000006ec001986 */ /* 0x0001e2000c10153c */
[----:B------:R-:W-:Y:S02]  /*3f190*/  VIADD R5, R16, 0x37 ;  /* 0x0000003710057836 */ /* 0x000fe40000000000 */
[----:B------:R-:W-:Y:S01]  /*3f1a0*/  IMAD.WIDE R240, R13, 0x2, R246 ;  /* 0x000000020df07825 */ /* 0x000fe200078e02f6 */
[----:B------:R-:W2:Y:S02]  /*3f1b0*/  LDC R251, c[0x0][0x228] ;  /* 0x00008a00fffb7b82 */ /* 0x000ea40000000800 */
[----:B---3--:R-:W-:Y:S01]  /*3f1c0*/  ISETP.GE.AND P1, PT, R5, R9, PT ;  /* 0x000000090500720c */ /* 0x008fe20003f26270 */
[----:B-1----:R-:W-:Y:S01]  /*3f1d0*/  IMAD.WIDE R248, R0, 0x2, R2 ;  /* 0x0000000200f87825 */ /* 0x002fe200078e0202 */
[----:B0-----:R-:W-:-:S04]  /*3f1e0*/  PRMT R6, R6, 0x7632, R6 ;  /* 0x0000763206067816 */ /* 0x001fc80000000006 */
[----:B------:R-:W0:Y:S01]  /*3f1f0*/  LDC R13, c[0x0][0x228] ;  /* 0x00008a00ff0d7b82 */ /* 0x000e220000000800 */
[----:B------:R-:W-:Y:S01]  /*3f200*/  PRMT R5, R239, 0x7632, R5 ;  /* 0x00007632ef057816 */ /* 0x000fe20000000005 */
[----:B------:R1:W-:Y:S04]  /*3f210*/  @P6 STG.E.U16 desc[UR60][R240.64], R6 ;  /* 0x00000006f0006986 */ /* 0x0003e8000c10153c */
[----:B------:R3:W-:Y:S02]  /*3f220*/  @P4 STG.E.U16 desc[UR60][R248.64], R239 ;  /* 0x000000eff8004986 */ /* 0x0007e4000c10153c */
[----:B------:R-:W0:Y:S01]  /*3f230*/  LDC.64 R236, c[0x0][0x228] ;  /* 0x00008a00ffec7b82 */ /* 0x000e220000000a00 */
[----:B-1----:R-:W-:Y:S01]  /*3f240*/  IMAD.WIDE R240, R0, 0x2, R18 ;  /* 0x0000000200f07825 */ /* 0x002fe200078e0212 */
[----:B------:R-:W-:-:S06]  /*3f250*/  ISETP.LT.AND P6, PT, R21, R243, !P3 ;  /* 0x000000f31500720c */ /* 0x000fcc0005fc1270 */
[----:B------:R-:W1:Y:S01]  /*3f260*/  LDC R10, c[0x0][0x228] ;  /* 0x00008a00ff0a7b82 */ /* 0x000e620000000800 */
[----:B------:R4:W-:Y:S01]  /*3f270*/  @P5 STG.E.U16 desc[UR60][R240.64], R5 ;  /* 0x00000005f0005986 */ /* 0x0009e2000c10153c */
[----:B------:R-:W-:Y:S01]  /*3f280*/  ISETP.LT.AND P5, PT, R20, R238, !P1 ;  /* 0x000000ee1400720c */ /* 0x000fe20004fa1270 */
[----:B---3--:R-:W-:Y:S01]  /*3f290*/  IMAD.WIDE R238, R0, 0x2, R244 ;  /* 0x0000000200ee7825 */ /* 0x008fe200078e02f4 */
[----:B------:R-:W-:-:S04]  /*3f2a0*/  ISETP.LT.AND P4, PT, R17, R250, !P1 ;  /* 0x000000fa1100720c */ /* 0x000fc80004f81270 */
[----:B------:R-:W3:Y:S01]  /*3f2b0*/  LDC R248, c[0x0][0x248] ;  /* 0x00009200fff87b82 */ /* 0x000ee20000000800 */
[----:B----4-:R-:W-:Y:S01]  /*3f2c0*/  IMAD.WIDE R240, R0, 0x2, R246 ;  /* 0x0000000200f07825 */ /* 0x010fe200078e02f6 */
[----:B------:R-:W-:-:S06]  /*3f2d0*/  PRMT R6, R15, 0x7632, R6 ;  /* 0x000076320f067816 */ /* 0x000fcc0000000006 */
[----:B------:R-:W4:Y:S01]  /*3f2e0*/  LDC R9, c[0x0][0x228] ;  /* 0x00008a00ff097b82 */ /* 0x000f220000000800 */
[----:B------:R-:W-:Y:S02]  /*3f2f0*/  IMAD.IADD R0, R0, 0x1, R252 ;  /* 0x0000000100007824 */ /* 0x000fe400078e02fc */
[----:B------:R-:W4:Y:S04]  /*3f300*/  LDL.LU R252, [R1+0x210] ;  /* 0x0002100001fc7983 */ /* 0x000f280000300800 */
[----:B------:R-:W4:Y:S01]  /*3f310*/  LDL.LU R250, [R1+0x200] ;  /* 0x0002000001fa7983 */ /* 0x000f220000300800 */
[----:B--2---:R-:W-:Y:S01]  /*3f320*/  ISETP.LT.AND P3, PT, R22, R14, !P3 ;  /* 0x0000000e1600720c */ /* 0x004fe20005f61270 */
[----:B------:R-:W2:Y:S02]  /*3f330*/  LDC R243, c[0x0][0x228] ;  /* 0x00008a00fff37b82 */ /* 0x000ea40000000800 */
[----:B------:R0:W-:Y:S01]  /*3f340*/  @P6 STG.E.U16 desc[UR60][R238.64], R15 ;  /* 0x0000000fee006986 */ /* 0x0001e2000c10153c */
[----:B------:R-:W-:-:S03]  /*3f350*/  VIADD R5, R16, 0x38 ;  /* 0x0000003810057836 */ /* 0x000fc60000000000 */
[----:B------:R-:W2:Y:S02]  /*3f360*/  LDL.LU R249, [R1+0x230] ;  /* 0x0002300001f97983 */ /* 0x000ea40000300800 */
[----:B0-----:R-:W0:Y:S04]  /*3f370*/  LDC.64 R14, c[0x0][0x228] ;  /* 0x00008a00ff0e7b82 */ /* 0x001e280000000a00 */
[----:B------:R1:W-:Y:S01]  /*3f380*/  @P3 STG.E.U16 desc[UR60][R240.64], R6 ;  /* 0x00000006f0003986 */ /* 0x0003e2000c10153c */
[----:B------:R-:W-:Y:S01]  /*3f390*/  ISETP.LT.AND P3, PT, R22, R13, !P1 ;  /* 0x0000000d1600720c */ /* 0x000fe20004f61270 */
[----:B------:R-:W-:Y:S01]  /*3f3a0*/  IMAD.WIDE R238, R0, 0x2, R18 ;  /* 0x0000000200ee7825 */ /* 0x000fe200078e0212 */
[----:B------:R-:W-:Y:S02]  /*3f3b0*/  ISETP.GE.AND P6, PT, R5, R237, PT ;  /* 0x000000ed0500720c */ /* 0x000fe40003fc6270 */
[----:B------:R-:W-:-:S02]  /*3f3c0*/  ISETP.LT.AND P1, PT, R21, R251, !P1 ;  /* 0x000000fb1500720c */ /* 0x000fc40004f21270 */
[----:B------:R-:W-:Y:S01]  /*3f3d0*/  PRMT R5, R11, 0x7632, R5 ;  /* 0x000076320b057816 */ /* 0x000fe20000000005 */
[----:B------:R-:W2:Y:S01]  /*3f3e0*/  LDL.LU R251, [R1+0x220] ;  /* 0x0002200001fb7983 */ /* 0x000ea20000300800 */
[----:B------:R-:W2:Y:S01]  /*3f3f0*/  LDC R13, c[0x0][0x228] ;  /* 0x00008a00ff0d7b82 */ /* 0x000ea20000000800 */
[----:B-1----:R-:W-:Y:S01]  /*3f400*/  IMAD.WIDE R240, R0, 0x2, R2 ;  /* 0x0000000200f07825 */ /* 0x002fe200078e0202 */
[----:B------:R-:W-:-:S04]  /*3f410*/  PRMT R6, R7, 0x7632, R6 ;  /* 0x0000763207067816 */ /* 0x000fc80000000006 */
[----:B------:R1:W-:Y:S01]  /*3f420*/  @P4 STG.E.U16 desc[UR60][R240.64], R11 ;  /* 0x0000000bf0004986 */ /* 0x0003e2000c10153c */
[----:B------:R-:W-:Y:S01]  /*3f430*/  ISETP.LT.AND P4, PT, R17, R23, !P6 ;  /* 0x000000171100720c */ /* 0x000fe20007781270 */
[----:B------:R-:W2:Y:S02]  /*3f440*/  LDC R237, c[0x0][0x248] ;  /* 0x00009200ffed7b82 */ /* 0x000ea40000000800 */
[----:B------:R3:W-:Y:S01]  /*3f450*/  @P5 STG.E.U16 desc[UR60][R238.64], R5 ;  /* 0x00000005ee005986 */ /* 0x0007e2000c10153c */
[----:B------:R-:W-:-:S05]  /*3f460*/  ISETP.LT.AND P5, PT, R20, R10, !P6 ;  /* 0x0000000a1400720c */ /* 0x000fca00077a1270 */
[----:B------:R-:W2:Y:S01]  /*3f470*/  LDC R23, c[0x0][0x228] ;  /* 0x00008a00ff177b82 */ /* 0x000ea20000000800 */
[----:B-1----:R-:W-:-:S04]  /*3f480*/  IMAD.WIDE R10, R0, 0x2, R244 ;  /* 0x00000002000a7825 */ /* 0x002fc800078e02f4 */
[----:B---3--:R-:W-:Y:S01]  /*3f490*/  IMAD.WIDE R238, R0, 0x2, R246 ;  /* 0x0000000200ee7825 */ /* 0x008fe200078e02f6 */
[----:B------:R1:W-:Y:S02]  /*3f4a0*/  @P1 STG.E.U16 desc[UR60][R10.64], R7 ;  /* 0x000000070a001986 */ /* 0x0003e4000c10153c */
[----:B------:R-:W3:Y:S01]  /*3f4b0*/  LDC R241, c[0x0][0x228] ;  /* 0x00008a00fff17b82 */ /* 0x000ee20000000800 */
[----:B------:R-:W-:Y:S02]  /*3f4c0*/  VIADD R5, R16, 0x39 ;  /* 0x0000003910057836 */ /* 0x000fe40000000000 */
[----:B------:R-:W-:Y:S01]  /*3f4d0*/  IMAD.IADD R0, R0, 0x1, R248 ;  /* 0x0000000100007824 */ /* 0x000fe200078e02f8 */
[----:B------:R1:W-:Y:S01]  /*3f4e0*/  @P3 STG.E.U16 desc[UR60][R238.64], R6 ;  /* 0x00000006ee003986 */ /* 0x0003e2000c10153c */
[----:B----4-:R-:W-:Y:S02]  /*3f4f0*/  ISETP.LT.AND P3, PT, R21, R9, !P6 ;  /* 0x000000091500720c */ /* 0x010fe40007761270 */
[----:B0-----:R-:W-:Y:S01]  /*3f500*/  ISETP.GE.AND P1, PT, R5, R15, PT ;  /* 0x0000000f0500720c */ /* 0x001fe20003f26270 */
[----:B------:R-:W0:Y:S01]  /*3f510*/  LDC R248, c[0x0][0x228] ;  /* 0x00008a00fff87b82 */ /* 0x000e220000000800 */
[----:B-1----:R-:W-:-:S04]  /*3f520*/  IMAD.WIDE R10, R0, 0x2, R2 ;  /* 0x00000002000a7825 */ /* 0x002fc800078e0202 */
[----:B------:R-:W-:-:S03]  /*3f530*/  IMAD.WIDE R238, R0, 0x2, R18 ;  /* 0x0000000200ee7825 */ /* 0x000fc600078e0212 */
[----:B------:R-:W1:Y:S01]  /*3f540*/  LDC.64 R6, c[0x0][0x228] ;  /* 0x00008a00ff067b82 */ /* 0x000e620000000a00 */
[----:B--2---:R-:W-:-:S07]  /*3f550*/  ISETP.LT.AND P6, PT, R22, R243, !P6 ;  /* 0x000000f31600720c */ /* 0x004fce00077c1270 */
[----:B------:R-:W2:Y:S01]  /*3f560*/  LDC R240, c[0x0][0x248] ;  /* 0x00009200fff07b82 */ /* 0x000ea20000000800 */
[----:B------:R-:W-:-:S07]  /*3f570*/  IMAD.IADD R9, R0, 0x1, R237 ;  /* 0x0000000100097824 */ /* 0x000fce00078e02ed */
[----:B------:R-:W4:Y:S08]  /*3f580*/  LDC R15, c[0x0][0x228] ;  /* 0x00008a00ff0f7b82 */ /* 0x000f300000000800 */
[----:B------:R-:W2:Y:S08]  /*3f590*/  LDC R237, c[0x0][0x228] ;  /* 0x00008a00ffed7b82 */ /* 0x000eb00000000800 */
[----:B------:R-:W2:Y:S01]  /*3f5a0*/  LDC R243, c[0x0][0x228] ;  /* 0x00008a00fff37b82 */ /* 0x000ea20000000800 */
[----:B------:R-:W-:Y:S01]  /*3f5b0*/  PRMT R5, R252, 0x7632, R5 ;  /* 0x00007632fc057816 */ /* 0x000fe20000000005 */
[----:B------:R3:W-:Y:S04]  /*3f5c0*/  @P4 STG.E.U16 desc[UR60][R10.64], R252 ;  /* 0x000000fc0a004986 */ /* 0x0007e8000c10153c */
[----:B------:R0:W-:Y:S04]  /*3f5d0*/  @P5 STG.E.U16 desc[UR60][R238.64], R5 ;  /* 0x00000005ee005986 */ /* 0x0001e8000c10153c */
[----:B---3--:R-:W3:Y:S01]  /*3f5e0*/  LDL.LU R252, [R1+0x214] ;  /* 0x0002140001fc7983 */ /* 0x008ee20000300800 */
[----:B0-----:R-:W-:Y:S01]  /*3f5f0*/  IMAD.WIDE R238, R0, 0x2, R244 ;  /* 0x0000000200ee7825 */ /* 0x001fe200078e02f4 */
[----:B------:R-:W-:-:S04]  /*3f600*/  PRMT R5, R250, 0x7632, R5 ;  /* 0x00007632fa057816 */ /* 0x000fc80000000005 */
[----:B------:R0:W-:Y:S04]  /*3f610*/  @P3 STG.E.U16 desc[UR60][R238.64], R250 ;  /* 0x000000faee003986 */ /* 0x0001e8000c10153c */
[----:B0-----:R-:W3:Y:S01]  /*3f620*/  LDL.LU R250, [R1+0x204] ;  /* 0x0002040001fa7983 */ /* 0x001ee20000300800 */
[----:B------:R-:W-:Y:S01]  /*3f630*/  ISETP.LT.AND P5, PT, R20, R13, !P1 ;  /* 0x0000000d1400720c */ /* 0x000fe20004fa1270 */
[----:B------:R-:W-:Y:S01]  /*3f640*/  IMAD.WIDE R10, R0, 0x2, R246 ;  /* 0x00000002000a7825 */ /* 0x000fe200078e02f6 */
[----:B------:R-:W0:Y:S01]  /*3f650*/  LDC R13, c[0x0][0x228] ;  /* 0x00008a00ff0d7b82 */ /* 0x000e220000000800 */
[----:B------:R-:W-:-:S03]  /*3f660*/  ISETP.LT.AND P4, PT, R17, R242, !P1 ;  /* 0x000000f21100720c */ /* 0x000fc60004f81270 */
[----:B------:R1:W-:Y:S01]  /*3f670*/  @P6 STG.E.U16 desc[UR60][R10.64], R5 ;  /* 0x000000050a006986 */ /* 0x0003e2000c10153c */
[----:B------:R-:W-:Y:S01]  /*3f680*/  IMAD.WIDE R238, R9, 0x2, R2 ;  /* 0x0000000209ee7825 */ /* 0x000fe200078e0202 */
[----:B------:R-:W-:Y:S02]  /*3f690*/  ISETP.LT.AND P3, PT, R21, R248, !P1 ;  /* 0x000000f81500720c */ /* 0x000fe40004f61270 */
[----:B------:R-:W3:Y:S01]  /*3f6a0*/  LDC R242, c[0x0][0x248] ;  /* 0x00009200fff27b82 */ /* 0x000ee20000000800 */
[----:B------:R-:W-:-:S07]  /*3f6b0*/  VIADD R0, R16, 0x44 ;  /* 0x0000004410007836 */ /* 0x000fce0000000000 */
[----:B-1----:R-:W1:Y:S01]  /*3f6c0*/  LDC.64 R10, c[0x0][0x228] ;  /* 0x00008a00ff0a7b82 */ /* 0x002e620000000a00 */
[----:B------:R4:W-:Y:S01]  /*3f6d0*/  @P4 STG.E.U16 desc[UR60][R238.64], R249 ;  /* 0x000000f9ee004986 */ /* 0x0009e2000c10153c */
[----:B------:R-:W-:Y:S02]  /*3f6e0*/  ISETP.GE.AND P6, PT, R0, R7, PT ;  /* 0x000000070000720c */ /* 0x000fe40003fc6270 */
[----:B------:R-:W-:Y:S01]  /*3f6f0*/  ISETP.LT.AND P4, PT, R17, R4, !P0 ;  /* 0x000000041100720c */ /* 0x000fe20004781270 */
[----:B------:R-:W-:Y:S01]  /*3f700*/  IMAD.WIDE R4, R9, 0x2, R18 ;  /* 0x0000000209047825 */ /* 0x000fe200078e0212 */
[----:B------:R-:W-:Y:S02]  /*3f710*/  PRMT R0, R249, 0x7632, R0 ;  /* 0x00007632f9007816 */ /* 0x000fe40000000000 */
[----:B------:R-:W-:Y:S01]  /*3f720*/  ISETP.LT.AND P1, PT, R22, R241, !P1 ;  /* 0x000000f11600720c */ /* 0x000fe20004f21270 */
[----:B------:R-:W3:Y:S01]  /*3f730*/  LDC R248, c[0x0][0x228] ;  /* 0x00008a00fff87b82 */ /* 0x000ee20000000800 */
[----:B----4-:R-:W-:Y:S01]  /*3f740*/  IMAD.WIDE R238, R9, 0x2, R244 ;  /* 0x0000000209ee7825 */ /* 0x010fe200078e02f4 */
[----:B------:R2:W-:Y:S01]  /*3f750*/  @P5 STG.E.U16 desc[UR60][R4.64], R0 ;  /* 0x0000000004005986 */ /* 0x0005e2000c10153c */
[----:B------:R-:W-:-:S02]  /*3f760*/  ISETP.LT.AND P5, PT, R21, R15, !P0 ;  /* 0x0000000f1500720c */ /* 0x000fc400047a1270 */
[----:B------:R-:W-:Y:S01]  /*3f770*/  VIADD R7, R16, 0x3b ;  /* 0x0000003b10077836 */ /* 0x000fe20000000000 */
[----:B------:R4:W-:Y:S01]  /*3f780*/  @P3 STG.E.U16 desc[UR60][R238.64], R251 ;  /* 0x000000fbee003986 */ /* 0x0009e2000c10153c */
[----:B0-----:R-:W-:Y:S01]  /*3f790*/  ISETP.LT.AND P3, PT, R20, R13, !P0 ;  /* 0x0000000d1400720c */ /* 0x001fe20004761270 */
[----:B------:R-:W0:Y:S01]  /*3f7a0*/  LDC R249, c[0x0][0x228] ;  /* 0x00008a00fff97b82 */ /* 0x000e220000000800 */
[----:B------:R-:W-:Y:S01]  /*3f7b0*/  PRMT R13, R251, 0x7632, R13 ;  /* 0x00007632fb0d7816 */ /* 0x000fe2000000000d */
[----:B--2---:R-:W-:-:S06]  /*3f7c0*/  IMAD.IADD R0, R9, 0x1, R240 ;  /* 0x0000000109007824 */ /* 0x004fcc00078e02f0 */
[----:B------:R-:W2:Y:S01]  /*3f7d0*/  LDC.64 R4, c[0x0][0x228] ;  /* 0x00008a00ff047b82 */ /* 0x000ea20000000a00 */
[----:B----4-:R-:W-:Y:S01]  /*3f7e0*/  IMAD.WIDE R238, R9, 0x2, R246 ;  /* 0x0000000209ee7825 */ /* 0x010fe200078e02f6 */
[----:B------:R-:W4:Y:S03]  /*3f7f0*/  LDL.LU R251, [R1+0x224] ;  /* 0x0002240001fb7983 */ /* 0x000f260000300800 */
[C---:B------:R-:W-:Y:S01]  /*3f800*/  IMAD.WIDE R240, R0.reuse, 0x2, R2 ;  /* 0x0000000200f07825 */ /* 0x040fe200078e0202 */
[----:B------:R1:W-:Y:S02]  /*3f810*/  @P1 STG.E.U16 desc[UR60][R238.64], R13 ;  /* 0x0000000dee001986 */ /* 0x0003e4000c10153c */
[----:B-1----:R-:W-:Y:S01]  /*3f820*/  ISETP.GE.AND P1, PT, R7, R11, PT ;  /* 0x0000000b0700720c */ /* 0x002fe20003f26270 */
[----:B------:R-:W1:Y:S01]  /*3f830*/  LDC R15, c[0x0][0x248] ;  /* 0x00009200ff0f7b82 */ /* 0x000e620000000800 */
[----:B------:R-:W-:-:S07]  /*3f840*/  IMAD.WIDE R238, R0, 0x2, R18 ;  /* 0x0000000200ee7825 */ /* 0x000fce00078e0212 */
[----:B------:R-:W1:Y:S01]  /*3f850*/  LDC R13, c[0x0][0x228] ;  /* 0x00008a00ff0d7b82 */ /* 0x000e620000000800 */
[----:B---3--:R3:W-:Y:S01]  /*3f860*/  @P4 STG.E.U16 desc[UR60][R240.64], R252 ;  /* 0x000000fcf0004986 */ /* 0x0087e2000c10153c */
[----:B------:R-:W-:-:S05]  /*3f870*/  PRMT R7, R252, 0x7632, R7 ;  /* 0x00007632fc077816 */ /* 0x000fca0000000007 */
[----:B------:R0:W-:Y:S01]  /*3f880*/  @P3 STG.E.U16 desc[UR60][R238.64], R7 ;  /* 0x00000007ee003986 */ /* 0x0001e2000c10153c */
[----:B---3--:R-:W-:-:S05]  /*3f890*/  IMAD.WIDE R240, R0, 0x2, R244 ;  /* 0x0000000200f07825 */ /* 0x008fca00078e02f4 */
[----:B------:R3:W-:Y:S01]  /*3f8a0*/  @P5 STG.E.U16 desc[UR60][R240.64], R250 ;  /* 0x000000faf0005986 */ /* 0x0007e2000c10153c */
[----:B------:R-:W-:-:S03]  /*3f8b0*/  ISETP.LT.AND P5, PT, R20, R237, !P1 ;  /* 0x000000ed1400720c */ /* 0x000fc60004fa1270 */
[----:B------:R-:W4:Y:S01]  /*3f8c0*/  LDL.LU R237, [R1+0x234] ;  /* 0x0002340001ed7983 */ /* 0x000f220000300800 */
[----:B------:R-:W-:Y:S02]  /*3f8d0*/  ISETP.LT.AND P4, PT, R17, R8, !P1 ;  /* 0x000000081100720c */ /* 0x000fe40004f81270 */
[----:B------:R-:W1:Y:S01]  /*3f8e0*/  LDC.64 R8, c[0x0][0x228] ;  /* 0x00008a00ff087b82 */ /* 0x000e620000000a00 */
[----:B------:R-:W-:Y:S01]  /*3f8f0*/  ISETP.LT.AND P0, PT, R22, R248, !P0 ;  /* 0x000000f81600720c */ /* 0x000fe20004701270 */
[----:B0-----:R-:W-:Y:S01]  /*3f900*/  IMAD.WIDE R238, R0, 0x2, R246 ;  /* 0x0000000200ee7825 */ /* 0x001fe200078e02f6 */
[----:B------:R-:W-:Y:S01]  /*3f910*/  ISETP.LT.AND P3, PT, R21, R249, !P1 ;  /* 0x000000f91500720c */ /* 0x000fe20004f61270 */
[----:B------:R-:W4:Y:S01]  /*3f920*/  LDL.LU R252, [R1+0x208] ;  /* 0x0002080001fc7983 */ /* 0x000f220000300800 */
[----:B------:R-:W-:Y:S01]  /*3f930*/  PRMT R11, R250, 0x7632, R11 ;  /* 0x00007632fa0b7816 */ /* 0x000fe2000000000b */
[----:B------:R-:W-:Y:S02]  /*3f940*/  VIADD R7, R16, 0x3c ;  /* 0x0000003c10077836 */ /* 0x000fe40000000000 */
[----:B------:R-:W-:Y:S01]  /*3f950*/  IMAD.IADD R0, R0, 0x1, R242 ;  /* 0x0000000100007824 */ /* 0x000fe200078e02f2 */
[----:B------:R-:W-:Y:S01]  /*3f960*/  ISETP.LT.AND P1, PT, R22, R243, !P1 ;  /* 0x000000f31600720c */ /* 0x000fe20004f21270 */
[----:B------:R-:W0:Y:S02]  /*3f970*/  LDC R249, c[0x0][0x228] ;  /* 0x00008a00fff97b82 */ /* 0x000e240000000800 */
[----:B------:R-:W-:-:S02]  /*3f980*/  IMAD.WIDE R242, R0, 0x2, R2 ;  /* 0x0000000200f27825 */ /* 0x000fc400078e0202 */
[----:B------:R3:W-:Y:S01]  /*3f990*/  @P0 STG.E.U16 desc[UR60][R238.64], R11 ;  /* 0x0000000bee000986 */ /* 0x0007e2000c10153c */
[----:B--2---:R-:W-:Y:S01]  /*3f9a0*/  ISETP.GE.AND P0, PT, R7, R5, PT ;  /* 0x000000050700720c */ /* 0x004fe20003f06270 */
[----:B------:R-:W-:Y:S02]  /*3f9b0*/  VIADD R5, R16, 0x3d ;  /* 0x0000003d10057836 */ /* 0x000fe40000000000 */
[C---:B---3--:R-:W-:Y:S01]  /*3f9c0*/  IMAD.WIDE R240, R0.reuse, 0x2, R244 ;  /* 0x0000000200f07825 */ /* 0x048fe200078e02f4 */
[----:B------:R-:W2:Y:S03]  /*3f9d0*/  LDC R248, c[0x0][0x228] ;  /* 0x00008a00fff87b82 */ /* 0x000ea60000000800 */
[----:B------:R-:W-:-:S05]  /*3f9e0*/  IMAD.WIDE R238, R0, 0x2, R18 ;  /* 0x0000000200ee7825 */ /* 0x000fca00078e0212 */
[----:B------:R-:W3:Y:S08]  /*3f9f0*/  LDC R250, c[0x0][0x228] ;  /* 0x00008a00fffa7b82 */ /* 0x000ef00000000800 */
[----:B------:R-:W3:Y:S01]  /*3fa00*/  LDC R11, c[0x0][0x228] ;  /* 0x00008a00ff0b7b82 */ /* 0x000ee20000000800 */
[----:B----4-:R-:W-:Y:S01]  /*3fa10*/  PRMT R7, R237, 0x7632, R7 ;  /* 0x00007632ed077816 */ /* 0x010fe20000000007 */
[----:B------:R-:W-:Y:S01]  /*3fa20*/  @P4 STG.E.U16 desc[UR60][R242.64], R237 ;  /* 0x000000edf2004986 */ /* 0x000fe2000c10153c */
[----:B-1----:R-:W-:-:S02]  /*3fa30*/  ISETP.GE.AND P4, PT, R5, R9, PT ;  /* 0x000000090500720c */ /* 0x002fc40003f86270 */
[----:B------:R-:W-:Y:S01]  /*3fa40*/  PRMT R5, R251, 0x7632, R5 ;  /* 0x00007632fb057816 */ /* 0x000fe20000000005 */
[----:B------:R-:W-:Y:S02]  /*3fa50*/  @P5 STG.E.U16 desc[UR60][R238.64], R7 ;  /* 0x00000007ee005986 */ /* 0x000fe4000c10153c */
[----:B------:R-:W1:Y:S02]  /*3fa60*/  LDC R9, c[0x0][0x248] ;  /* 0x00009200ff097b82 */ /* 0x000e640000000800 */
[----:B------:R4:W-:Y:S01]  /*3fa70*/  @P3 STG.E.U16 desc[UR60][R240.64], R251 ;  /* 0x000000fbf0003986 */ /* 0x0009e2000c10153c */
[----:B------:R-:W-:-:S03]  /*3fa80*/  ISETP.LT.AND P3, PT, R20, R13, !P0 ;  /* 0x0000000d1400720c */ /* 0x000fc60004761270 */
[----:B----4-:R-:W4:Y:S01]  /*3fa90*/  LDL.LU R251, [R1+0x238] ;  /* 0x0002380001fb7983 */ /* 0x010f220000300800 */
[----:B------:R-:W-:Y:S01]  /*3faa0*/  ISETP.LT.AND P5, PT, R17, R236, !P0 ;  /* 0x000000ec1100720c */ /* 0x000fe200047a1270 */
[----:B------:R-:W-:Y:S01]  /*3fab0*/  IMAD.WIDE R238, R0, 0x2, R246 ;  /* 0x0000000200ee7825 */ /* 0x000fe200078e02f6 */
[----:B------:R-:W-:Y:S01]  /*3fac0*/  PRMT R7, R252, 0x7632, R7 ;  /* 0x00007632fc077816 */ /* 0x000fe20000000007 */
[----:B------:R-:W3:Y:S01]  /*3fad0*/  LDL.LU R13, [R1+0x218] ;  /* 0x00021800010d7983 */ /* 0x000ee20000300800 */
[----:B------:R-:W4:Y:S01]  /*3fae0*/  LDC.64 R236, c[0x0][0x228] ;  /* 0x00008a00ffec7b82 */ /* 0x000f220000000a00 */
[----:B------:R-:W-:Y:S02]  /*3faf0*/  IMAD.IADD R0, R0, 0x1, R15 ;  /* 0x0000000100007824 */ /* 0x000fe400078e020f */
[----:B------:R2:W-:Y:S01]  /*3fb00*/  @P1 STG.E.U16 desc[UR60][R238.64], R5 ;  /* 0x00000005ee001986 */ /* 0x0005e2000c10153c */
[----:B0-----:R-:W-:Y:S01]  /*3fb10*/  ISETP.LT.AND P1, PT, R22, R249, !P0 ;  /* 0x000000f91600720c */ /* 0x001fe20004721270 */
[----:B------:R-:W-:Y:S01]  /*3fb20*/  IMAD.WIDE R242, R0, 0x2, R2 ;  /* 0x0000000200f27825 */ /* 0x000fe200078e0202 */
[----:B--2---:R-:W-:-:S02]  /*3fb30*/  ISETP.LT.AND P0, PT, R21, R248, !P0 ;  /* 0x000000f81500720c */ /* 0x004fc40004701270 */
[----:B------:R-:W0:Y:S01]  /*3fb40*/  LDC.64 R240, c[0x0][0x228] ;  /* 0x00008a00fff07b82 */ /* 0x000e220000000a00 */
[----:B------:R-:W-:-:S07]  /*3fb50*/  IMAD.WIDE R238, R0, 0x2, R18 ;  /* 0x0000000200ee7825 */ /* 0x000fce00078e0212 */
[----:B------:R-:W2:Y:S01]  /*3fb60*/  LDC R248, c[0x0][0x228] ;  /* 0x00008a00fff87b82 */ /* 0x000ea20000000800 */
[----:B---3--:R3:W-:Y:S01]  /*3fb70*/  @P5 STG.E.U16 desc[UR60][R242.64], R13 ;  /* 0x0000000df2005986 */ /* 0x0087e2000c10153c */
[----:B------:R-:W-:Y:S02]  /*3fb80*/  PRMT R5, R13, 0x7632, R5 ;  /* 0x000076320d057816 */ /* 0x000fe40000000005 */
[----:B------:R-:W-:Y:S01]  /*3fb90*/  ISETP.LT.AND P5, PT, R17, R14, !P4 ;  /* 0x0000000e1100720c */ /* 0x000fe200067a1270 */
[C---:B------:R-:W-:Y:S02]  /*3fba0*/  IMAD.WIDE R14, R0.reuse, 0x2, R244 ;  /* 0x00000002000e7825 */ /* 0x040fe400078e02f4 */
[----:B------:R-:W-:Y:S04]  /*3fbb0*/  @P3 STG.E.U16 desc[UR60][R238.64], R5 ;  /* 0x00000005ee003986 */ /* 0x000fe8000c10153c */
[----:B---3--:R-:W3:Y:S01]  /*3fbc0*/  LDL.LU R243, [R1+0x228] ;  /* 0x0002280001f37983 */ /* 0x008ee20000300800 */
[----:B------:R-:W2:Y:S03]  /*3fbd0*/  LDC R13, c[0x0][0x248] ;  /* 0x00009200ff0d7b82 */ /* 0x000ea60000000800 */
[----:B------:R1:W-:Y:S05]  /*3fbe0*/  @P0 STG.E.U16 desc[UR60][R14.64], R252 ;  /* 0x000000fc0e000986 */ /* 0x0003ea000c10153c */
[----:B------:R-:W3:Y:S01]  /*3fbf0*/  LDC R242, c[0x0][0x228] ;  /* 0x00008a00fff27b82 */ /* 0x000ee20000000800 */
[----:B-1----:R-:W3:Y:S01]  /*3fc00*/  LDL.LU R252, [R1+0x21c] ;  /* 0x00021c0001fc7983 */ /* 0x002ee20000300800 */
[----:B------:R-:W-:-:S03]  /*3fc10*/  IMAD.WIDE R238, R0, 0x2, R246 ;  /* 0x0000000200ee7825 */ /* 0x000fc600078e02f6 */
[----:B------:R-:W3:Y:S01]  /*3fc20*/  LDL.LU R249, [R1+0x20c] ;  /* 0x00020c0001f97983 */ /* 0x000ee20000300800 */
[----:B------:R-:W-:Y:S01]  /*3fc30*/  IMAD.IADD R0, R0, 0x1, R9 ;  /* 0x0000000100007824 */ /* 0x000fe200078e0209 */
[----:B------:R-:W-:Y:S01]  /*3fc40*/  ISETP.LT.AND P3, PT, R20, R250, !P4 ;  /* 0x000000fa1400720c */ /* 0x000fe20006761270 */
[----:B------:R-:W-:Y:S01]  /*3fc50*/  VIADD R5, R16, 0x3f ;  /* 0x0000003f10057836 */ /* 0x000fe20000000000 */
[----:B------:R1:W-:Y:S01]  /*3fc60*/  @P1 STG.E.U16 desc[UR60][R238.64], R7 ;  /* 0x00000007ee001986 */ /* 0x0003e2000c10153c */
[----:B------:R-:W-:Y:S01]  /*3fc70*/  IMAD.WIDE R14, R0, 0x2, R2 ;  /* 0x00000002000e7825 */ /* 0x000fe200078e0202 */
[----:B------:R-:W3:Y:S04]  /*3fc80*/  LDC R9, c[0x0][0x228] ;  /* 0x00008a00ff097b82 */ /* 0x000ee80000000800 */
[----:B----4-:R4:W-:Y:S04]  /*3fc90*/  @P5 STG.E.U16 desc[UR60][R14.64], R251 ;  /* 0x000000fb0e005986 */ /* 0x0109e8000c10153c */
[----:B------:R-:W3:Y:S01]  /*3fca0*/  LDC R250, c[0x0][0x228] ;  /* 0x00008a00fffa7b82 */ /* 0x000ee20000000800 */
[----:B-1----:R-:W-:-:S02]  /*3fcb0*/  PRMT R7, R251, 0x7632, R7 ;  /* 0x00007632fb077816 */ /* 0x002fc40000000007 */
[----:B----4-:R-:W4:Y:S01]  /*3fcc0*/  LDL.LU R251, [R1+0x23c] ;  /* 0x00023c0001fb7983 */ /* 0x010f220000300800 */
[----:B------:R-:W-:Y:S01]  /*3fcd0*/  ISETP.GE.AND P0, PT, R5, R237, PT ;  /* 0x000000ed0500720c */ /* 0x000fe20003f06270 */
[----:B------:R-:W-:Y:S01]  /*3fce0*/  VIADD R5, R16, 0x3e ;  /* 0x0000003e10057836 */ /* 0x000fe20000000000 */
[----:B------:R-:W-:Y:S01]  /*3fcf0*/  ISETP.LT.AND P1, PT, R21, R11, !P4 ;  /* 0x0000000b1500720c */ /* 0x000fe20006721270 */
[----:B------:R-:W-:Y:S01]  /*3fd00*/  IMAD.WIDE R238, R0, 0x2, R18 ;  /* 0x0000000200ee7825 */ /* 0x000fe200078e0212 */
[----:B------:R-:W1:Y:S02]  /*3fd10*/  LDC.64 R14, c[0x0][0x228] ;  /* 0x00008a00ff0e7b82 */ /* 0x000e640000000a00 */
[----:B0-----:R-:W-:Y:S02]  /*3fd20*/  ISETP.GE.AND P5, PT, R5, R241, PT ;  /* 0x000000f10500720c */ /* 0x001fe40003fa6270 */
[----:B--2---:R-:W-:Y:S01]  /*3fd30*/  ISETP.LT.AND P4, PT, R22, R248, !P4 ;  /* 0x000000f81600720c */ /* 0x004fe20006781270 */
[----:B------:R0:W-:Y:S01]  /*3fd40*/  @P3 STG.E.U16 desc[UR60][R238.64], R7 ;  /* 0x00000007ee003986 */ /* 0x0001e2000c10153c */
[----:B------:R-:W-:Y:S01]  /*3fd50*/  ISETP.LT.AND P3, PT, R17, R12, !P5 ;  /* 0x0000000c1100720c */ /* 0x000fe20006f61270 */
[C---:B------:R-:W-:Y:S01]  /*3fd60*/  IMAD.IADD R5, R0.reuse, 0x1, R13 ;  /* 0x0000000100057824 */ /* 0x040fe200078e020d */
[----:B------:R-:W2:Y:S01]  /*3fd70*/  LDC R11, c[0x0][0x228] ;  /* 0x00008a00ff0b7b82 */ /* 0x000ea20000000800 */
[----:B------:R-:W-:-:S07]  /*3fd80*/  IMAD.WIDE R12, R0, 0x2, R246 ;  /* 0x00000002000c7825 */ /* 0x000fce00078e02f6 */
[----:B------:R-:W1:Y:S01]  /*3fd90*/  LDC R241, c[0x0][0x248] ;  /* 0x00009200fff17b82 */ /* 0x000e620000000800 */
[----:B0-----:R-:W-:-:S07]  /*3fda0*/  IMAD.WIDE R238, R0, 0x2, R244 ;  /* 0x0000000200ee7825 */ /* 0x001fce00078e02f4 */
[----:B------:R-:W0:Y:S08]  /*3fdb0*/  LDC R7, c[0x0][0x228] ;  /* 0x00008a00ff077b82 */ /* 0x000e300000000800 */
[----:B------:R-:W4:Y:S08]  /*3fdc0*/  LDC R248, c[0x0][0x228] ;  /* 0x00008a00fff87b82 */ /* 0x000f300000000800 */
[----:B------:R-:W4:Y:S01]  /*3fdd0*/  LDC R237, c[0x0][0x228] ;  /* 0x00008a00ffed7b82 */ /* 0x000f220000000800 */
[----:B---3--:R-:W-:Y:S01]  /*3fde0*/  PRMT R0, R243, 0x7632, R0 ;  /* 0x00007632f3007816 */ /* 0x008fe20000000000 */
[----:B------:R3:W-:Y:S04]  /*3fdf0*/  @P1 STG.E.U16 desc[UR60][R238.64], R243 ;  /* 0x000000f3ee001986 */ /* 0x0007e8000c10153c */
[----:B------:R2:W-:Y:S01]  /*3fe00*/  @P4 STG.E.U16 desc[UR60][R12.64], R0 ;  /* 0x000000000c004986 */ /* 0x0005e2000c10153c */
[----:B---3--:R-:W-:Y:S01]  /*3fe10*/  IMAD.WIDE R238, R5, 0x2, R2 ;  /* 0x0000000205ee7825 */ /* 0x008fe200078e0202 */
[----:B------:R-:W3:Y:S01]  /*3fe20*/  LDC R243, c[0x0][0x248] ;  /* 0x00009200fff37b82 */ /* 0x000ee20000000800 */
[----:B--2---:R-:W-:-:S03]  /*3fe30*/  PRMT R0, R252, 0x7632, R0 ;  /* 0x00007632fc007816 */ /* 0x004fc60000000000 */
[----:B------:R2:W-:Y:S04]  /*3fe40*/  @P3 STG.E.U16 desc[UR60][R238.64], R252 ;  /* 0x000000fcee003986 */ /* 0x0005e8000c10153c */
[----:B--2---:R-:W2:Y:S01]  /*3fe50*/  LDL.LU R252, [R1+0x22c] ;  /* 0x00022c0001fc7983 */ /* 0x004ea20000300800 */
[----:B------:R-:W-:Y:S01]  /*3fe60*/  ISETP.LT.AND P1, PT, R20, R242, !P5 ;  /* 0x000000f21400720c */ /* 0x000fe20006f21270 */
[----:B------:R-:W-:Y:S01]  /*3fe70*/  IMAD.WIDE R12, R5, 0x2, R18 ;  /* 0x00000002050c7825 */ /* 0x000fe200078e0212 */
[----:B------:R-:W-:Y:S01]  /*3fe80*/  ISETP.LT.AND P4, PT, R21, R9, !P5 ;  /* 0x000000091500720c */ /* 0x000fe20006f81270 */
[----:B------:R-:W3:Y:S01]  /*3fe90*/  LDC R242, c[0x0][0x228] ;  /* 0x00008a00fff27b82 */ /* 0x000ee20000000800 */
[----:B------:R-:W-:Y:S02]  /*3fea0*/  ISETP.LT.AND P5, PT, R22, R11, !P5 ;  /* 0x0000000b1600720c */ /* 0x000fe40006fa1270 */
[----:B------:R-:W-:Y:S01]  /*3feb0*/  ISETP.LT.AND P3, PT, R17, R10, !P0 ;  /* 0x0000000a1100720c */ /* 0x000fe20004761270 */
[----:B------:R-:W-:Y:S01]  /*3fec0*/  IMAD.WIDE R10, R5, 0x2, R244 ;  /* 0x00000002050a7825 */ /* 0x000fe200078e02f4 */
[----:B------:R-:W-:-:S05]  /*3fed0*/  PRMT R9, R249, 0x7632, R9 ;  /* 0x00007632f9097816 */ /* 0x000fca0000000009 */
[----:B------:R4:W-:Y:S01]  /*3fee0*/  @P1 STG.E.U16 desc[UR60][R12.64], R0 ;  /* 0x000000000c001986 */ /* 0x0009e2000c10153c */
[----:B0-----:R-:W-:Y:S01]  /*3fef0*/  ISETP.LT.AND P1, PT, R20, R7, !P0 ;  /* 0x000000071400720c */ /* 0x001fe20004721270 */
[----:B------:R-:W-:-:S04]  /*3ff00*/  IMAD.WIDE R238, R5, 0x2, R246 ;  /* 0x0000000205ee7825 */ /* 0x000fc800078e02f6 */
[----:B-1----:R-:W-:Y:S01]  /*3ff10*/  IMAD.IADD R7, R5, 0x1, R241 ;  /* 0x0000000105077824 */ /* 0x002fe200078e02f1 */
[----:B------:R0:W-:Y:S01]  /*3ff20*/  @P4 STG.E.U16 desc[UR60][R10.64], R249 ;  /* 0x000000f90a004986 */ /* 0x0001e2000c10153c */
[----:B------:R-:W1:Y:S01]  /*3ff30*/  LDC R241, c[0x0][0x248] ;  /* 0x00009200fff17b82 */ /* 0x000e620000000800 */
[----:B----4-:R-:W-:Y:S02]  /*3ff40*/  VIADD R0, R16, 0x40 ;  /* 0x0000004010007836 */ /* 0x010fe40000000000 */
[----:B------:R4:W-:Y:S01]  /*3ff50*/  @P5 STG.E.U16 desc[UR60][R238.64], R9 ;  /* 0x00000009ee005986 */ /* 0x0009e2000c10153c */
[----:B------:R-:W-:Y:S02]  /*3ff60*/  IMAD.WIDE R12, R7, 0x2, R2 ;  /* 0x00000002070c7825 */ /* 0x000fe400078e0202 */
[----:B------:R-:W-:Y:S02]  /*3ff70*/  ISETP.GE.AND P4, PT, R0, R15, PT ;  /* 0x0000000f0000720c */ /* 0x000fe40003f86270 */
[----:B------:R-:W-:Y:S01]  /*3ff80*/  PRMT R0, R251, 0x7632, R0 ;  /* 0x00007632fb007816 */ /* 0x000fe20000000000 */
[----:B------:R3:W-:Y:S01]  /*3ff90*/  @P3 STG.E.U16 desc[UR60][R12.64], R251 ;  /* 0x000000fb0c003986 */ /* 0x0007e2000c10153c */
[----:B0-----:R-:W0:Y:S01]  /*3ffa0*/  LDC.64 R10, c[0x0][0x228] ;  /* 0x00008a00ff0a7b82 */ /* 0x001e220000000a00 */
[----:B----4-:R-:W-:-:S07]  /*3ffb0*/  IMAD.WIDE R238, R7, 0x2, R18 ;  /* 0x0000000207ee7825 */ /* 0x010fce00078e0212 */
[----:B------:R-:W4:Y:S01]  /*3ffc0*/  LDC R249, c[0x0][0x228] ;  /* 0x00008a00fff97b82 */ /* 0x000f220000000800 */
[----:B------:R-:W-:Y:S01]  /*3ffd0*/  @P1 STG.E.U16 desc[UR60][R238.64], R0 ;  /* 0x00000000ee001986 */ /* 0x000fe2000c10153c */
[----:B------:R-:W-:-:S03]  /*3ffe0*/  ISETP.LT.AND P1, PT, R20, R248, !P4 ;  /* 0x000000f81400720c */ /* 0x000fc60006721270 */
[----:B---3--:R-:W3:Y:S04]  /*3fff0*/  LDL.LU R251, [R1+0x250] ;  /* 0x0002500001fb7983 */ /* 0x008ee80000300800 */
[----:B------:R-:W4:Y:S01]  /*40000*/  LDL.LU R248, [R1+0x260] ;  /* 0x0002600001f87983 */ /* 0x000f220000300800 */
[----:B------:R-:W-:Y:S02]  /*40010*/  ISETP.LT.AND P5, PT, R21, R242, !P0 ;  /* 0x000000f21500720c */ /* 0x000fe400047a1270 */
[----:B------:R-:W-:Y:S01]  /*40020*/  ISETP.LT.AND P3, PT, R17, R4, !P4 ;  /* 0x000000041100720c */ /* 0x000fe20006761270 */
[----:B------:R-:W-:Y:S01]  /*40030*/  IMAD.WIDE R4, R7, 0x2, R244 ;  /* 0x0000000207047825 */ /* 0x000fe200078e02f4 */
[----:B------:R-:W1:Y:S01]  /*40040*/  LDC R242, c[0x0][0x228] ;  /* 0x00008a00fff27b82 */ /* 0x000e620000000800 */
[----:B--2---:R-:W-:-:S08]  /*40050*/  PRMT R15, R252, 0x7632, R15 ;  /* 0x00007632fc0f7816 */ /* 0x004fd0000000000f */
[----:B------:R2:W-:Y:S04]  /*40060*/  @P5 STG.E.U16 desc[UR60][R4.64], R252 ;  /* 0x000000fc04005986 */ /* 0x0005e8000c10153c */
[----:B--2---:R-:W2:Y:S01]  /*40070*/  LDL.LU R252, [R1+0x240] ;  /* 0x0002400001fc7983 */ /* 0x004ea20000300800 */
[----:B------:R-:W-:Y:S01]  /*40080*/  ISETP.LT.AND P0, PT, R22, R237, !P0 ;  /* 0x000000ed1600720c */ /* 0x000fe20004701270 */
[----:B------:R-:W3:Y:S01]  /*40090*/  LDC.64 R4, c[0x0][0x228] ;  /* 0x00008a00ff047b82 */ /* 0x000ee20000000a00 */
[C---:B------:R-:W-:Y:S02]  /*400a0*/  IMAD.IADD R0, R7.reuse, 0x1, R243 ;  /* 0x0000000107007824 */ /* 0x040fe400078e02f3 */
[----:B------:R-:W-:Y:S01]  /*400b0*/  IMAD.WIDE R12, R7, 0x2, R246 ;  /* 0x00000002070c7825 */ /* 0x000fe200078e02f6 */
[----:B------:R-:W-:-:S03]  /*400c0*/  ISETP.LT.AND P5, PT, R21, R250, !P4 ;  /* 0x000000fa1500720c */ /* 0x000fc600067a1270 */
[----:B------:R-:W-:Y:S01]  /*400d0*/  VIADD R9, R16, 0x41 ;  /* 0x0000004110097836 */ /* 0x000fe20000000000 */
[----:B-1----:R-:W-:Y:S01]  /*400e0*/  ISETP.LT.AND P4, PT, R22, R242, !P4 ;  /* 0x000000f21600720c */ /* 0x002fe20006781270 */
[----:B------:R-:W-:Y:S01]  /*400f0*/  IMAD.WIDE R238, R0, 0x2, R2 ;  /* 0x0000000200ee7825 */ /* 0x000fe200078e0202 */
[----:B------:R-:W1:Y:S02]  /*40100*/  LDC R237, c[0x0][0x228] ;  /* 0x00008a00ffed7b82 */ /* 0x000e640000000800 */
[----:B------:R0:W-:Y:S02]  /*40110*/  @P0 STG.E.U16 desc[UR60][R12.64], R15 ;  /* 0x0000000f0c000986 */ /* 0x0001e4000c10153c */
[----:B0-----:R-:W-:Y:S01]  /*40120*/  ISETP.GE.AND P0, PT, R9, R11, PT ;  /* 0x0000000b0900720c */ /* 0x001fe20003f06270 */
[----:B------:R-:W-:-:S03]  /*40130*/  VIADD R11, R16, 0x42 ;  /* 0x00000042100b7836 */ /* 0x000fc60000000000 */
[----:B------:R-:W0:Y:S01]  /*40140*/  LDC R243, c[0x0][0x228] ;  /* 0x00008a00fff37b82 */ /* 0x000e220000000800 */
[----:B------:R-:W-:-:S07]  /*40150*/  IMAD.WIDE R12, R0, 0x2, R18 ;  /* 0x00000002000c7825 */ /* 0x000fce00078e0212 */
[----:B------:R-:W0:Y:S01]  /*40160*/  LDC R250, c[0x0][0x228] ;  /* 0x00008a00fffa7b82 */ /* 0x000e220000000800 */
[----:B----4-:R-:W-:Y:S01]  /*40170*/  PRMT R7, R248, 0x7632, R7 ;  /* 0x00007632f8077816 */ /* 0x010fe20000000007 */
[----:B------:R4:W-:Y:S01]  /*40180*/  @P3 STG.E.U16 desc[UR60][R238.64], R248 ;  /* 0x000000f8ee003986 */ /* 0x0009e2000c10153c */
[----:B------:R-:W-:Y:S01]  /*40190*/  ISETP.LT.AND P3, PT, R17, R8, !P0 ;  /* 0x000000081100720c */ /* 0x000fe20004761270 */
[C---:B------:R-:W-:Y:S01]  /*401a0*/  IMAD.WIDE R8, R0.reuse, 0x2, R244 ;  /* 0x0000000200087825 */ /* 0x040fe200078e02f4 */
[----:B---3--:R-:W-:Y:S01]  /*401b0*/  PRMT R15, R251, 0x7632, R15 ;  /* 0x00007632fb0f7816 */ /* 0x008fe2000000000f */
[----:B------:R3:W-:Y:S02]  /*401c0*/  @P1 STG.E.U16 desc[UR60][R12.64], R7 ;  /* 0x000000070c001986 */ /* 0x0007e4000c10153c */
[----:B------:R-:W0:Y:S02]  /*401d0*/  LDC R242, c[0x0][0x228] ;  /* 0x00008a00fff27b82 */ /* 0x000e240000000800 */
[----:B------:R1:W-:Y:S06]  /*401e0*/  @P5 STG.E.U16 desc[UR60][R8.64], R251 ;  /* 0x000000fb08005986 */ /* 0x0003ec000c10153c */
[----:B----4-:R-:W4:Y:S01]  /*401f0*/  LDC R248, c[0x0][0x228] ;  /* 0x00008a00fff87b82 */ /* 0x010f220000000800 */
[----:B---3--:R-:W-:-:S05]  /*40200*/  IMAD.WIDE R12, R0, 0x2, R246 ;  /* 0x00000002000c7825 */ /* 0x008fca00078e02f6 */
[----:B------:R3:W-:Y:S01]  /*40210*/  @P4 STG.E.U16 desc[UR60][R12.64], R15 ;  /* 0x0000000f0c004986 */ /* 0x0007e2000c10153c */
[----:B------:R-:W-:Y:S01]  /*40220*/  ISETP.GE.AND P4, PT, R11, R5, PT ;  /* 0x000000050b00720c */ /* 0x000fe20003f86270 */
[----:B------:R-:W-:Y:S01]  /*40230*/  IMAD.IADD R7, R0, 0x1, R241 ;  /* 0x0000000100077824 */ /* 0x000fe200078e02f1 */
[----:B-1----:R-:W-:Y:S01]  /*40240*/  ISETP.LT.AND P1, PT, R20, R237, !P0 ;  /* 0x000000ed1400720c */ /* 0x002fe20004721270 */
[----:B------:R-:W4:Y:S01]  /*40250*/  LDL.LU R11, [R1+0x264] ;  /* 0x00026400010b7983 */ /* 0x000f220000300800 */
[----:B------:R-:W1:Y:S03]  /*40260*/  LDC R237, c[0x0][0x248] ;  /* 0x00009200ffed7b82 */ /* 0x000e660000000800 */
[----:B------:R-:W4:Y:S01]  /*40270*/  LDL.LU R251, [R1+0x254] ;  /* 0x0002540001fb7983 */ /* 0x000f220000300800 */
[----:B------:R-:W-:-:S04]  /*40280*/  IMAD.WIDE R238, R7, 0x2, R2 ;  /* 0x0000000207ee7825 */ /* 0x000fc800078e0202 */
[----:B------:R-:W1:Y:S01]  /*40290*/  LDC.64 R8, c[0x0][0x228] ;  /* 0x00008a00ff087b82 */ /* 0x000e620000000a00 */
[----:B------:R-:W-:-:S07]  /*402a0*/  ISETP.LT.AND P5, PT, R21, R249, !P0 ;  /* 0x000000f91500720c */ /* 0x000fce00047a1270 */
[----:B---3--:R-:W3:Y:S01]  /*402b0*/  LDC R15, c[0x0][0x248] ;  /* 0x00009200ff0f7b82 */ /* 0x008ee20000000800 */
[----:B--2---:R2:W-:Y:S01]  /*402c0*/  @P3 STG.E.U16 desc[UR60][R238.64], R252 ;  /* 0x000000fcee003986 */ /* 0x0045e2000c10153c */
[----:B------:R-:W-:Y:S01]  /*402d0*/  PRMT R0, R252, 0x7632, R0 ;  /* 0x00007632fc007816 */ /* 0x000fe20000000000 */
[----:B------:R-:W-:-:S05]  /*402e0*/  IMAD.WIDE R12, R7, 0x2, R18 ;  /* 0x00000002070c7825 */ /* 0x000fca00078e0212 */
[----:B------:R-:W3:Y:S01]  /*402f0*/  LDC R249, c[0x0][0x228] ;  /* 0x00008a00fff97b82 */ /* 0x000ee20000000800 */
[----:B--2---:R-:W2:Y:S01]  /*40300*/  LDL.LU R252, [R1+0x244] ;  /* 0x0002440001fc7983 */ /* 0x004ea20000300800 */
[----:B0-----:R-:W-:Y:S01]  /*40310*/  ISETP.LT.AND P0, PT, R22, R243, !P0 ;  /* 0x000000f31600720c */ /* 0x001fe20004701270 */
[----:B------:R-:W-:Y:S01]  /*40320*/  IMAD.WIDE R238, R7, 0x2, R244 ;  /* 0x0000000207ee7825 */ /* 0x000fe200078e02f4 */
[----:B------:R-:W-:Y:S01]  /*40330*/  ISETP.LT.AND P3, PT, R17, R240, !P4 ;  /* 0x000000f01100720c */ /* 0x000fe20006761270 */
[----:B------:R1:W-:Y:S01]  /*40340*/  @P1 STG.E.U16 desc[UR60][R12.64], R0 ;  /* 0x000000000c001986 */ /* 0x0003e2000c10153c */
[----:B----4-:R-:W-:Y:S01]  /*40350*/  ISETP.LT.AND P1, PT, R20, R248, !P4 ;  /* 0x000000f81400720c */ /* 0x010fe20006721270 */
[----:B------:R-:W-:Y:S01]  /*40360*/  VIADD R5, R16, 0x43 ;  /* 0x0000004310057836 */ /* 0x000fe20000000000 */
[----:B------:R-:W0:Y:S01]  /*40370*/  LDC R243, c[0x0][0x228] ;  /* 0x00008a00fff37b82 */ /* 0x000e220000000800 */
[----:B------:R4:W-:Y:S01]  /*40380*/  @P5 STG.E.U16 desc[UR60][R238.64], R24 ;  /* 0x00000018ee005986 */ /* 0x0009e2000c10153c */
[----:B------:R-:W-:-:S03]  /*40390*/  ISETP.LT.AND P5, PT, R21, R250, !P4 ;  /* 0x000000fa1500720c */ /* 0x000fc600067a1270 */
[----:B------:R-:W2:Y:S03]  /*403a0*/  LDL.LU R250, [R1+0x268] ;  /* 0x0002680001fa7983 */ /* 0x000ea60000300800 */
[----:B------:R-:W0:Y:S01]  /*403b0*/  LDC R248, c[0x0][0x228] ;  /* 0x00008a00fff87b82 */ /* 0x000e220000000800 */
[C---:B-1----:R-:W-:Y:S01]  /*403c0*/  IMAD.IADD R0, R7.reuse, 0x1, R237 ;  /* 0x0000000107007824 */ /* 0x042fe200078e02ed */
[----:B----4-:R-:W-:Y:S01]  /*403d0*/  PRMT R24, R24, 0x7632, R24 ;  /* 0x0000763218187816 */ /* 0x010fe20000000018 */
[----:B------:R-:W-:-:S05]  /*403e0*/  IMAD.WIDE R238, R7, 0x2, R246 ;  /* 0x0000000207ee7825 */ /* 0x000fca00078e02f6 */
[----:B------:R-:W1:Y:S01]  /*403f0*/  LDC.64 R12, c[0x0][0x228] ;  /* 0x00008a00ff0c7b82 */ /* 0x000e620000000a00 */
[C---:B------:R-:W-:Y:S01]  /*40400*/  IMAD.WIDE R240, R0.reuse, 0x2, R2 ;  /* 0x0000000200f07825 */ /* 0x040fe200078e0202 */
[----:B------:R4:W-:Y:S01]  /*40410*/  @P0 STG.E.U16 desc[UR60][R238.64], R24 ;  /* 0x00000018ee000986 */ /* 0x0009e2000c10153c */
[----:B------:R-:W-:Y:S02]  /*40420*/  ISETP.GE.AND P0, PT, R5, R9, PT ;  /* 0x000000090500720c */ /* 0x000fe40003f06270 */
[----:B----4-:R-:W-:Y:S01]  /*40430*/  IMAD.WIDE R238, R0, 0x2, R18 ;  /* 0x0000000200ee7825 */ /* 0x010fe200078e0212 */
[----:B------:R-:W-:Y:S02]  /*40440*/  ISETP.LT.AND P4, PT, R22, R242, !P4 ;  /* 0x000000f21600720c */ /* 0x000fe40006781270 */
[----:B------:R-:W4:Y:S08]  /*40450*/  LDC R24, c[0x0][0x248] ;  /* 0x00009200ff187b82 */ /* 0x000f300000000800 */
[----:B------:R-:W1:Y:S01]  /*40460*/  LDC R242, c[0x0][0x228] ;  /* 0x00008a00fff27b82 */ /* 0x000e620000000800 */
[----:B------:R3:W-:Y:S01]  /*40470*/  @P3 STG.E.U16 desc[UR60][R240.64], R11 ;  /* 0x0000000bf0003986 */ /* 0x0007e2000c10153c */
[----:B------:R-:W-:-:S02]  /*40480*/  PRMT R5, R11, 0x7632, R5 ;  /* 0x000076320b057816 */ /* 0x000fc40000000005 */
[----:B------:R-:W-:Y:S01]  /*40490*/  ISETP.LT.AND P3, PT, R17, R236, !P0 ;  /* 0x000000ec1100720c */ /* 0x000fe20004761270 */
[----:B------:R-:W-:Y:S01]  /*404a0*/  IMAD.WIDE R236, R0, 0x2, R244 ;  /* 0x0000000200ec7825 */ /* 0x000fe200078e02f4 */
[----:B------:R-:W-:Y:S01]  /*404b0*/  PRMT R9, R251, 0x7632, R9 ;  /* 0x00007632fb097816 */ /* 0x000fe20000000009 */
[----:B------:R-:W-:Y:S04]  /*404c0*/  @P1 STG.E.U16 desc[UR60][R238.64], R5 ;  /* 0x00000005ee001986 */ /* 0x000fe8000c10153c */
[----:B------:R0:W-:Y:S01]  /*404d0*/  @P5 STG.E.U16 desc[UR60][R236.64], R251 ;  /* 0x000000fbec005986 */ /* 0x0001e2000c10153c */
[----:B---3--:R-:W3:Y:S01]  /*404e0*/  LDC R11, c[0x0][0x228] ;  /* 0x00008a00ff0b7b82 */ /* 0x008ee20000000800 */
[----:B------:R-:W-:-:S07]  /*404f0*/  VIADD R7, R16, 0x45 ;  /* 0x0000004510077836 */ /* 0x000fce0000000000 */
[----:B------:R-:W4:Y:S01]  /*40500*/  LDC.64 R240, c[0x0][0x228] ;  /* 0x00008a00fff07b82 */ /* 0x000f220000000a00 */
[----:B0-----:R-:W4:Y:S01]  /*40510*/  LDL.LU R251, [R1+0x258] ;  /* 0x0002580001fb7983 */ /* 0x001f220000300800 */
[C---:B------:R-:W-:Y:S02]  /*40520*/  IMAD.IADD R5, R0.reuse, 0x1, R15 ;  /* 0x0000000100057824 */ /* 0x040fe400078e020f */
[----:B------:R-:W-:-:S04]  /*40530*/  IMAD.WIDE R236, R0, 0x2, R246 ;  /* 0x0000000200ec7825 */ /* 0x000fc800078e02f6 */
[----:B------:R-:W-:Y:S01]  /*40540*/  IMAD.WIDE R238, R5, 0x2, R2 ;  /* 0x0000000205ee7825 */ /* 0x000fe200078e0202 */
[----:B------:R-:W-:Y:S04]  /*40550*/  @P4 STG.E.U16 desc[UR60][R236.64], R9 ;  /* 0x00000009ec004986 */ /* 0x000fe8000c10153c */
[----:B--2---:R0:W-:Y:S01]  /*40560*/  @P3 STG.E.U16 desc[UR60][R238.64], R252 ;  /* 0x000000fcee003986 */ /* 0x0041e2000c10153c */
[----:B------:R-:W-:-:S03]  /*40570*/  PRMT R0, R252, 0x7632, R0 ;  /* 0x00007632fc007816 */ /* 0x000fc60000000000 */
[----:B0-----:R-:W2:Y:S01]  /*40580*/  LDL.LU R252, [R1+0x248] ;  /* 0x0002480001fc7983 */ /* 0x001ea20000300800 */
[----:B------:R-:W-:Y:S02]  /*40590*/  ISETP.LT.AND P1, PT, R20, R243, !P0 ;  /* 0x000000f31400720c */ /* 0x000fe40004721270 */
[----:B------:R-:W-:Y:S01]  /*405a0*/  ISETP.LT.AND P5, PT, R21, R249, !P0 ;  /* 0x000000f91500720c */ /* 0x000fe200047a1270 */
[----:B------:R-:W-:Y:S01]  /*405b0*/  IMAD.WIDE R236, R5, 0x2, R244 ;  /* 0x0000000205ec7825 */ /* 0x000fe200078e02f4 */
[----:B------:R-:W-:Y:S01]  /*405c0*/  ISETP.LT.AND P3, PT, R17, R14, !P6 ;  /* 0x0000000e1100720c */ /* 0x000fe20007761270 */
[----:B------:R-:W0:Y:S01]  /*405d0*/  LDC R239, c[0x0][0x228] ;  /* 0x00008a00ffef7b82 */ /* 0x000e220000000800 */
[----:B---3--:R-:W-:Y:S01]  /*405e0*/  ISETP.LT.AND P0, PT, R22, R11, !P0 ;  /* 0x0000000b1600720c */ /* 0x008fe20004701270 */
[----:B------:R-:W-:Y:S01]  /*405f0*/  IMAD.WIDE R14, R5, 0x2, R18 ;  /* 0x00000002050e7825 */ /* 0x000fe200078e0212 */
[----:B------:R-:W-:-:S05]  /*40600*/  PRMT R9, R25, 0x7632, R9 ;  /* 0x0000763219097816 */ /* 0x000fca0000000009 */
[----:B------:R4:W-:Y:S01]  /*40610*/  @P1 STG.E.U16 desc[UR60][R14.64], R0 ;  /* 0x000000000e001986 */ /* 0x0009e2000c10153c */
[----:B------:R-:W-:Y:S01]  /*40620*/  ISETP.LT.AND P1, PT, R20, R248, !P6 ;  /* 0x000000f81400720c */ /* 0x000fe20007721270 */
[----:B------:R-:W3:Y:S02]  /*40630*/  LDC R238, c[0x0][0x228] ;  /* 0x00008a00ffee7b82 */ /* 0x000ee40000000800 */
[----:B------:R4:W-:Y:S01]  /*40640*/  @P5 STG.E.U16 desc[UR60][R236.64], R25 ;  /* 0x00000019ec005986 */ /* 0x0009e2000c10153c */
[----:B-1----:R-:W-:Y:S02]  /*40650*/  ISETP.LT.AND P5, PT, R21, R242, !P6 ;  /* 0x000000f21500720c */ /* 0x002fe400077a1270 */
[----:B------:R-:W-:-:S03]  /*40660*/  ISETP.GE.AND P4, PT, R7, R13, PT ;  /* 0x0000000d0700720c */ /* 0x000fc60003f86270 */
[----:B------:R-:W1:Y:S01]  /*40670*/  LDC R13, c[0x0][0x248] ;  /* 0x00009200ff0d7b82 */ /* 0x000e620000000800 */
[C---:B----4-:R-:W-:Y:S02]  /*40680*/  IMAD.IADD R0, R5.reuse, 0x1, R24 ;  /* 0x0000000105007824 */ /* 0x050fe400078e0218 */
[----:B------:R-:W-:-:S05]  /*40690*/  IMAD.WIDE R24, R5, 0x2, R246 ;  /* 0x0000000205187825 */ /* 0x000fca00078e02f6 */
[----:B------:R-:W4:Y:S01]  /*406a0*/  LDC.64 R14, c[0x0][0x228] ;  /* 0x00008a00ff0e7b82 */ /* 0x000f220000000a00 */
[----:B------:R-:W-:Y:S01]  /*406b0*/  IMAD.WIDE R236, R0, 0x2, R2 ;  /* 0x0000000200ec7825 */ /* 0x000fe200078e0202 */
[----:B------:R0:W-:Y:S01]  /*406c0*/  @P0 STG.E.U16 desc[UR60][R24.64], R9 ;  /* 0x0000000918000986 */ /* 0x0001e2000c10153c */
[----:B------:R-:W-:-:S03]  /*406d0*/  PRMT R5, R250, 0x7632, R5 ;  /* 0x00007632fa057816 */ /* 0x000fc60000000005 */
[----:B------:R0:W-:Y:S01]  /*406e0*/  @P3 STG.E.U16 desc[UR60][R236.64], R250 ;  /* 0x000000faec003986 */ /* 0x0001e2000c10153c */
[----:B------:R-:W-:Y:S01]  /*406f0*/  ISETP.LT.AND P3, PT, R17, R10, !P4 ;  /* 0x0000000a1100720c */ /* 0x000fe20006761270 */
[C---:B------:R-:W-:Y:S01]  /*40700*/  IMAD.WIDE R10, R0.reuse, 0x2, R18 ;  /* 0x00000002000a7825 */ /* 0x040fe200078e0212 */
[----:B------:R-:W3:Y:S03]  /*40710*/  LDC R243, c[0x0][0x228] ;  /* 0x00008a00fff37b82 */ /* 0x000ee60000000800 */
[----:B0-----:R-:W-:Y:S01]  /*40720*/  IMAD.WIDE R24, R0, 0x2, R244 ;  /* 0x0000000200187825 */ /* 0x001fe200078e02f4 */
[----:B------:R-:W-:-:S04]  /*40730*/  ISETP.LT.AND P6, PT, R22, R239, !P6 ;  /* 0x000000ef1600720c */ /* 0x000fc800077c1270 */
[----:B------:R-:W0:Y:S01]  /*40740*/  LDC R9, c[0x0][0x228] ;  /* 0x00008a00ff097b82 */ /* 0x000e220000000800 */
[----:B------:R-:W2:Y:S04]  /*40750*/  LDL.LU R250, [R1+0x26c] ;  /* 0x00026c0001fa7983 */ /* 0x000ea80000300800 */
[----:B------:R1:W-:Y:S01]  /*40760*/  @P1 STG.E.U16 desc[UR60][R10.64], R5 ;  /* 0x000000050a001986 */ /* 0x0003e2000c10153c */
[----:B------:R-:W-:Y:S02]  /*40770*/  VIADD R7, R16, 0x4a ;  /* 0x0000004a10077836 */ /* 0x000fe40000000000 */
[----:B------:R-:W0:Y:S01]  /*40780*/  LDC R239, c[0x0][0x228] ;  /* 0x00008a00ffef7b82 */ /* 0x000e220000000800 */
[----:B------:R4:W-:Y:S07]  /*40790*/  @P5 STG.E.U16 desc[UR60][R24.64], R251 ;  /* 0x000000fb18005986 */ /* 0x0009ee000c10153c */
[----:B------:R-:W0:Y:S01]  /*407a0*/  LDC R242, c[0x0][0x248] ;  /* 0x00009200fff27b82 */ /* 0x000e220000000800 */
[----:B-1----:R-:W-:-:S07]  /*407b0*/  PRMT R5, R251, 0x7632, R5 ;  /* 0x00007632fb057816 */ /* 0x002fce0000000005 */
[----:B------:R-:W1:Y:S01]  /*407c0*/  LDC.64 R10, c[0x0][0x228] ;  /* 0x00008a00ff0a7b82 */ /* 0x000e620000000a00 */
[----:B----4-:R-:W4:Y:S01]  /*407d0*/  LDL.LU R251, [R1+0x25c] ;  /* 0x00025c0001fb7983 */ /* 0x010f220000300800 */
[----:B------:R-:W-:Y:S01]  /*407e0*/  ISETP.GE.AND P0, PT, R7, R241, PT ;  /* 0x000000f10700720c */ /* 0x000fe20003f06270 */
[C---:B------:R-:W-:Y:S02]  /*407f0*/  IMAD.IADD R7, R0.reuse, 0x1, R13 ;  /* 0x0000000100077824 */ /* 0x040fe400078e020d */
[----:B------:R-:W-:-:S03]  /*40800*/  IMAD.WIDE R24, R0, 0x2, R246 ;  /* 0x0000000200187825 */ /* 0x000fc600078e02f6 */
[----:B------:R-:W0:Y:S01]  /*40810*/  LDC R241, c[0x0][0x228] ;  /* 0x00008a00fff17b82 */ /* 0x000e220000000800 */
[----:B------:R-:W-:Y:S02]  /*40820*/  VIADD R0, R16, 0x46 ;  /* 0x0000004610007836 */ /* 0x000fe40000000000 */
[----:B------:R-:W-:Y:S01]  /*40830*/  IMAD.WIDE R236, R7, 0x2, R2 ;  /* 0x0000000207ec7825 */ /* 0x000fe200078e0202 */
[----:B------:R2:W-:Y:S02]  /*40840*/  @P6 STG.E.U16 desc[UR60][R24.64], R5 ;  /* 0x0000000518006986 */ /* 0x0005e4000c10153c */
[----:B------:R-:W-:Y:S02]  /*40850*/  ISETP.GE.AND P6, PT, R0, R15, PT ;  /* 0x0000000f0000720c */ /* 0x000fe40003fc6270 */
[----:B---3--:R-:W-:Y:S01]  /*40860*/  ISETP.LT.AND P1, PT, R20, R238, !P4 ;  /* 0x000000ee1400720c */ /* 0x008fe20006721270 */
[----:B------:R-:W3:Y:S08]  /*40870*/  LDC R13, c[0x0][0x228] ;  /* 0x00008a00ff0d7b82 */ /* 0x000ef00000000800 */
[----:B------:R-:W1:Y:S01]  /*40880*/  LDC R238, c[0x0][0x248] ;  /* 0x00009200ffee7b82 */ /* 0x000e620000000800 */
[----:B------:R-:W-:Y:S01]  /*40890*/  ISETP.LT.AND P5, PT, R21, R243, !P4 ;  /* 0x000000f31500720c */ /* 0x000fe200067a1270 */
[----:B--2---:R2:W-:Y:S01]  /*408a0*/  @P3 STG.E.U16 desc[UR60][R236.64], R252 ;  /* 0x000000fcec003986 */ /* 0x0045e2000c10153c */
[----:B------:R-:W-:Y:S01]  /*408b0*/  PRMT R0, R252, 0x7632, R0 ;  /* 0x00007632fc007816 */ /* 0x000fe20000000000 */
[----:B------:R-:W-:-:S04]  /*408c0*/  IMAD.WIDE R24, R7, 0x2, R18 ;  /* 0x0000000207187825 */ /* 0x000fc800078e0212 */
[----:B------:R-:W4:Y:S08]  /*408d0*/  LDC R15, c[0x0][0x228] ;  /* 0x00008a00ff0f7b82 */ /* 0x000f300000000800 */
[----:B------:R-:W4:Y:S01]  /*408e0*/  LDC R243, c[0x0][0x228] ;  /* 0x00008a00fff37b82 */ /* 0x000f220000000800 */
[----:B--2---:R-:W2:Y:S01]  /*408f0*/  LDL.LU R252, [R1+0x24c] ;  /* 0x00024c0001fc7983 */ /* 0x004ea20000300800 */
[----:B0-----:R-:W-:-:S02]  /*40900*/  ISETP.LT.AND P4, PT, R22, R241, !P4 ;  /* 0x000000f11600720c */ /* 0x001fc40006781270 */
[----:B------:R-:W-:Y:S01]  /*40910*/  ISETP.LT.AND P3, PT, R17, R4, !P6 ;  /* 0x000000041100720c */ /* 0x000fe20007761270 */
[C---:B------:R-:W-:Y:S01]  /*40920*/  IMAD.WIDE R4, R7.reuse, 0x2, R244 ;  /* 0x0000000207047825 */ /* 0x040fe200078e02f4 */
[----:B------:R1:W-:Y:S02]  /*40930*/  @P1 STG.E.U16 desc[UR60][R24.64], R0 ;  /* 0x0000000018001986 */ /* 0x0003e4000c10153c */
[----:B------:R-:W0:Y:S01]  /*40940*/  LDC R241, c[0x0][0x228] ;  /* 0x00008a00fff17b82 */ /* 0x000e220000000800 */
[C---:B------:R-:W-:Y:S01]  /*40950*/  IMAD.WIDE R236, R7.reuse, 0x2, R246 ;  /* 0x0000000207ec7825 */ /* 0x040fe200078e02f6 */
[----:B------:R3:W-:Y:S01]  /*40960*/  @P5 STG.E.U16 desc[UR60][R4.64], R26 ;  /* 0x0000001a04005986 */ /* 0x0007e2000c10153c */
[----:B------:R-:W-:Y:S02]  /*40970*/  ISETP.LT.AND P1, PT, R20, R9, !P6 ;  /* 0x000000091400720c */ /* 0x000fe40007721270 */
[----:B------:R-:W-:Y:S02]  /*40980*/  VIADD R9, R16, 0x47 ;  /* 0x0000004710097836 */ /* 0x000fe40000000000 */
[----:B-1----:R-:W-:Y:S01]  /*40990*/  IMAD.IADD R0, R7, 0x1, R238 ;  /* 0x0000000107007824 */ /* 0x002fe200078e02ee */
[----:B---3--:R-:W-:-:S03]  /*409a0*/  PRMT R26, R26, 0x7632, R26 ;  /* 0x000076321a1a7816 */ /* 0x008fc6000000001a */
[----:B------:R-:W-:Y:S01]  /*409b0*/  IMAD.WIDE R24, R0, 0x2, R2 ;  /* 0x0000000200187825 */ /* 0x000fe200078e0202 */
[----:B------:R-:W-:Y:S01]  /*409c0*/  ISETP.GE.AND P5, PT, R9, R11, PT ;  /* 0x0000000b0900720c */ /* 0x000fe20003fa6270 */
[----:B------:R-:W1:Y:S01]  /*409d0*/  LDC.64 R4, c[0x0][0x228] ;  /* 0x00008a00ff047b82 */ /* 0x000e620000000a00 */
[----:B------:R3:W-:Y:S01]  /*409e0*/  @P4 STG.E.U16 desc[UR60][R236.64], R26 ;  /* 0x0000001aec004986 */ /* 0x0007e2000c10153c */
[----:B------:R-:W-:-:S06]  /*409f0*/  ISETP.LT.AND P4, PT, R21, R239, !P6 ;  /* 0x000000ef1500720c */ /* 0x000fcc0007781270 */
[----:B------:R-:W0:Y:S01]  /*40a00*/  LDC R238, c[0x0][0x228] ;  /* 0x00008a00ffee7b82 */ /* 0x000e220000000800 */
[----:B------:R-:W-:Y:S01]  /*40a10*/  PRMT R7, R250, 0x7632, R7 ;  /* 0x00007632fa077816 */ /* 0x000fe20000000007 */
[----:B------:R1:W-:Y:S01]  /*40a20*/  @P3 STG.E.U16 desc[UR60][R24.64], R250 ;  /* 0x000000fa18003986 */ /* 0x0003e2000c10153c */
[----:B---3--:R-:W-:Y:S01]  /*40a30*/  IMAD.WIDE R236, R0, 0x2, R18 ;  /* 0x0000000200ec7825 */ /* 0x008fe200078e0212 */
[----:B------:R-:W-:-:S04]  /*40a40*/  ISETP.LT.AND P3, PT, R17, R8, !P5 ;  /* 0x000000081100720c */ /* 0x000fc80006f61270 */
[----:B------:R-:W3:Y:S01]  /*40a50*/  LDC R239, c[0x0][0x248] ;  /* 0x00009200ffef7b82 */ /* 0x000ee20000000800 */
[----:B------:R-:W-:Y:S01]  /*40a60*/  IMAD.WIDE R8, R0, 0x2, R244 ;  /* 0x0000000200087825 */ /* 0x000fe200078e02f4 */
[----:B------:R-:W-:Y:S06]  /*40a70*/  @P1 STG.E.U16 desc[UR60][R236.64], R7 ;  /* 0x00000007ec001986 */ /* 0x000fec000c10153c */
[----:B------:R-:W3:Y:S01]  /*40a80*/  LDC R26, c[0x0][0x228] ;  /* 0x00008a00ff1a7b82 */ /* 0x000ee20000000800 */
[----:B-1----:R-:W3:Y:S01]  /*40a90*/  LDL.LU R250, [R1+0x290] ;  /* 0x0002900001fa7983 */ /* 0x002ee20000300800 */
[----:B------:R-:W-:-:S02]  /*40aa0*/  ISETP.LT.AND P6, PT, R22, R13, !P6 ;  /* 0x0000000d1600720c */ /* 0x000fc400077c1270 */
[----:B----4-:R-:W-:Y:S01]  /*40ab0*/  PRMT R11, R251, 0x7632, R11 ;  /* 0x00007632fb0b7816 */ /* 0x010fe2000000000b */
[----:B------:R1:W-:Y:S01]  /*40ac0*/  @P4 STG.E.U16 desc[UR60][R8.64], R251 ;  /* 0x000000fb08004986 */ /* 0x0003e2000c10153c */
[C---:B------:R-:W-:Y:S02]  /*40ad0*/  IMAD.WIDE R24, R0.reuse, 0x2, R246 ;  /* 0x0000000200187825 */ /* 0x040fe400078e02f6 */
[----:B------:R-:W4:Y:S01]  /*40ae0*/  LDC R13, c[0x0][0x228] ;  /* 0x00008a00ff0d7b82 */ /* 0x000f220000000800 */
[----:B-1----:R-:W4:Y:S01]  /*40af0*/  LDL.LU R251, [R1+0x280] ;  /* 0x0002800001fb7983 */ /* 0x002f220000300800 */
[----:B------:R-:W-:-:S06]  /*40b00*/  IMAD.IADD R0, R0, 0x1, R242 ;  /* 0x0000000100007824 */ /* 0x000fcc00078e02f2 */
[----:B------:R-:W1:Y:S01]  /*40b10*/  LDC.64 R8, c[0x0][0x228] ;  /* 0x00008a00ff087b82 */ /* 0x000e620000000a00 */
[----:B------:R-:W-:Y:S01]  /*40b20*/  VIADD R7, R16, 0x48 ;  /* 0x0000004810077836 */ /* 0x000fe20000000000 */
[----:B------:R0:W-:Y:S04]  /*40b30*/  @P6 STG.E.U16 desc[UR60][R24.64], R11 ;  /* 0x0000000b18006986 */ /* 0x0001e8000c10153c */
[----:B------:R-:W-:Y:S02]  /*40b40*/  ISETP.GE.AND P4, PT, R7, R5, PT ;  /* 0x000000050700720c */ /* 0x000fe40003f86270 */
[----:B------:R-:W-:Y:S01]  /*40b50*/  ISETP.LT.AND P1, PT, R20, R15, !P5 ;  /* 0x0000000f1400720c */ /* 0x000fe20006f21270 */
[----:B------:R-:W1:Y:S01]  /*40b60*/  LDC R242, c[0x0][0x228] ;  /* 0x00008a00fff27b82 */ /* 0x000e620000000800 */
[----:B0-----:R-:W-:Y:S01]  /*40b70*/  IMAD.WIDE R24, R0, 0x2, R2 ;  /* 0x0000000200187825 */ /* 0x001fe200078e0202 */
[----:B------:R-:W-:-:S03]  /*40b80*/  ISETP.LT.AND P6, PT, R22, R238, !P5 ;  /* 0x000000ee1600720c */ /* 0x000fc60006fc1270 */
[----:B------:R-:W-:Y:S01]  /*40b90*/  IMAD.WIDE R236, R0, 0x2, R18 ;  /* 0x0000000200ec7825 */ /* 0x000fe200078e0212 */
[----:B------:R-:W-:Y:S02]  /*40ba0*/  PRMT R11, R27, 0x7632, R11 ;  /* 0x000076321b0b7816 */ /* 0x000fe4000000000b */
[----:B------:R-:W0:Y:S08]  /*40bb0*/  LDC R238, c[0x0][0x228] ;  /* 0x00008a00ffee7b82 */ /* 0x000e300000000800 */
[----:B------:R-:W0:Y:S01]  /*40bc0*/  LDC R15, c[0x0][0x228] ;  /* 0x00008a00ff0f7b82 */ /* 0x000e220000000800 */
[----:B--2---:R-:W-:Y:S01]  /*40bd0*/  PRMT R5, R252, 0x7632, R5 ;  /* 0x00007632fc057816 */ /* 0x004fe20000000005 */
[----:B------:R2:W-:Y:S04]  /*40be0*/  @P3 STG.E.U16 desc[UR60][R24.64], R252 ;  /* 0x000000fc18003986 */ /* 0x0005e8000c10153c */
[----:B--2---:R-:W2:Y:S01]  /*40bf0*/  LDL.LU R252, [R1+0x2b0] ;  /* 0x0002b00001fc7983 */ /* 0x004ea20000300800 */
[----:B------:R-:W-:-:S02]  /*40c00*/  ISETP.LT.AND P5, PT, R21, R241, !P5 ;  /* 0x000000f11500720c */ /* 0x000fc40006fa1270 */
[----:B------:R-:W-:Y:S01]  /*40c10*/  ISETP.LT.AND P3, PT, R17, R6, !P4 ;  /* 0x000000061100720c */ /* 0x000fe20006761270 */
[C---:B------:R-:W-:Y:S01]  /*40c20*/  IMAD.WIDE R6, R0.reuse, 0x2, R244 ;  /* 0x0000000200067825 */ /* 0x040fe200078e02f4 */
[----:B------:R1:W-:Y:S03]  /*40c30*/  @P1 STG.E.U16 desc[UR60][R236.64], R5 ;  /* 0x00000005ec001986 */ /* 0x0003e6000c10153c */
[----:B------:R-:W-:Y:S01]  /*40c40*/  IMAD.WIDE R24, R0, 0x2, R246 ;  /* 0x0000000200187825 */ /* 0x000fe200078e02f6 */
[----:B---3--:R-:W-:Y:S01]  /*40c50*/  ISETP.LT.AND P1, PT, R20, R26, !P4 ;  /* 0x0000001a1400720c */ /* 0x008fe20006721270 */
[----:B------:R-:W3:Y:S02]  /*40c60*/  LDC R241, c[0x0][0x228] ;  /* 0x00008a00fff17b82 */ /* 0x000ee40000000800 */
[----:B------:R-:W-:Y:S02]  /*40c70*/  IMAD.IADD R0, R0, 0x1, R239 ;  /* 0x0000000100007824 */ /* 0x000fe400078e02ef */
[----:B------:R0:W-:Y:S01]  /*40c80*/  @P5 STG.E.U16 desc[UR60][R6.64], R27 ;  /* 0x0000001b06005986 */ /* 0x0001e2000c10153c */
[----:B-1----:R-:W-:-:S03]  /*40c90*/  VIADD R5, R16, 0x49 ;  /* 0x0000004910057836 */ /* 0x002fc60000000000 */
[----:B------:R1:W-:Y:S01]  /*40ca0*/  @P6 STG.E.U16 desc[UR60][R24.64], R11 ;  /* 0x0000000b18006986 */ /* 0x0003e2000c10153c */
[----:B----4-:R-:W-:Y:S01]  /*40cb0*/  ISETP.LT.AND P6, PT, R21, R13, !P4 ;  /* 0x0000000d1500720c */ /* 0x010fe200067c1270 */
[----:B------:R-:W4:Y:S01]  /*40cc0*/  LDC R236, c[0x0][0x248] ;  /* 0x00009200ffec7b82 */ /* 0x000f220000000800 */
[----:B------:R-:W-:Y:S01]  /*40cd0*/  ISETP.GE.AND P5, PT, R5, R9, PT ;  /* 0x000000090500720c */ /* 0x000fe20003fa6270 */
[----:B0-----:R-:W-:-:S06]  /*40ce0*/  IMAD.WIDE R26, R0, 0x2, R18 ;  /* 0x00000002001a7825 */ /* 0x001fcc00078e0212 */
[----:B------:R-:W0:Y:S01]  /*40cf0*/  LDC.64 R6, c[0x0][0x228] ;  /* 0x00008a00ff067b82 */ /* 0x000e220000000a00 */
[----:B-1----:R-:W-:-:S07]  /*40d00*/  IMAD.WIDE R24, R0, 0x2, R2 ;  /* 0x0000000200187825 */ /* 0x002fce00078e0202 */
[----:B------:R-:W1:Y:S01]  /*40d10*/  LDC R239, c[0x0][0x228] ;  /* 0x00008a00ffef7b82 */ /* 0x000e620000000800 */
[----:B------:R-:W-:Y:S01]  /*40d20*/  PRMT R5, R250, 0x7632, R5 ;  /* 0x00007632fa057816 */ /* 0x000fe20000000005 */
[----:B------:R3:W-:Y:S04]  /*40d30*/  @P3 STG.E.U16 desc[UR60][R24.64], R250 ;  /* 0x000000fa18003986 */ /* 0x0007e8000c10153c */
[----:B------:R4:W-:Y:S02]  /*40d40*/  @P1 STG.E.U16 desc[UR60][R26.64], R5 ;  /* 0x000000051a001986 */ /* 0x0009e4000c10153c */
[----:B------:R-:W2:Y:S02]  /*40d50*/  LDC R237, c[0x0][0x228] ;  /* 0x00008a00ffed7b82 */ /* 0x000ea40000000800 */
[----:B---3--:R-:W3:Y:S01]  /*40d60*/  LDL.LU R250, [R1+0x2a0] ;  /* 0x0002a00001fa7983 */ /* 0x008ee20000300800 */
[----:B------:R-:W-:Y:S01]  /*40d70*/  IMAD.WIDE R24, R0, 0x2, R244 ;  /* 0x0000000200187825 */ /* 0x000fe200078e02f4 */
[----:B------:R-:W-:-:S04]  /*40d80*/  ISETP.LT.AND P4, PT, R22, R238, !P4 ;  /* 0x000000ee1600720c */ /* 0x000fc80006781270 */
[----:B------:R-:W3:Y:S01]  /*40d90*/  LDC R11, c[0x0][0x228] ;  /* 0x00008a00ff0b7b82 */ /* 0x000ee20000000800 */
[----:B------:R-:W-:Y:S01]  /*40da0*/  PRMT R9, R251, 0x7632, R9 ;  /* 0x00007632fb097816 */ /* 0x000fe20000000009 */
[----:B------:R0:W-:Y:S01]  /*40db0*/  @P6 STG.E.U16 desc[UR60][R24.64], R251 ;  /* 0x000000fb18006986 */ /* 0x0001e2000c10153c */
[----:B------:R-:W-:Y:S01]  /*40dc0*/  ISETP.LT.AND P3, PT, R17, R12, !P5 ;  /* 0x0000000c1100720c */ /* 0x000fe20006f61270 */
[----:B----4-:R-:W-:-:S04]  /*40dd0*/  IMAD.IADD R5, R0, 0x1, R236 ;  /* 0x0000000100057824 */ /* 0x010fc800078e02ec */
[----:B------:R-:W4:Y:S01]  /*40de0*/  LDC R27, c[0x0][0x248] ;  /* 0x00009200ff1b7b82 */ /* 0x000f220000000800 */
[----:B------:R-:W-:-:S07]  /*40df0*/  ISETP.LT.AND P1, PT, R20, R15, !P5 ;  /* 0x0000000f1400720c */ /* 0x000fce0006f21270 */
[----:B------:R-:W4:Y:S01]  /*40e00*/  LDC R26, c[0x0][0x228] ;  /* 0x00008a00ff1a7b82 */ /* 0x000f220000000800 */
[----:B0-----:R-:W3:Y:S01]  /*40e10*/  LDL.LU R251, [R1+0x294] ;  /* 0x0002940001fb7983 */ /* 0x001ee20000300800 */
[----:B------:R-:W-:-:S04]  /*40e20*/  IMAD.WIDE R12, R0, 0x2, R246 ;  /* 0x00000002000c7825 */ /* 0x000fc800078e02f6 */
[----:B------:R-:W-:Y:S02]  /*40e30*/  VIADD R0, R16, 0x54 ;  /* 0x0000005410007836 */ /* 0x000fe40000000000 */
[----:B------:R-:W-:Y:S01]  /*40e40*/  IMAD.WIDE R24, R5, 0x2, R2 ;  /* 0x0000000205187825 */ /* 0x000fe200078e0202 */
[----:B------:R0:W-:Y:S01]  /*40e50*/  @P4 STG.E.U16 desc[UR60][R12.64], R9 ;  /* 0x000000090c004986 */ /* 0x0001e2000c10153c */
[----:B-1----:R-:W-:Y:S01]  /*40e60*/  ISETP.LT.AND P6, PT, R21, R239, !P5 ;  /* 0x000000ef1500720c */ /* 0x002fe20006fc1270 */
[----:B------:R-:W1:Y:S01]  /*40e70*/  LDC R238, c[0x0][0x228] ;  /* 0x00008a00ffee7b82 */ /* 0x000e620000000800 */
[----:B------:R-:W-:-:S07]  /*40e80*/  ISETP.GE.AND P4, PT, R0, R7, PT ;  /* 0x000000070000720c */ /* 0x000fce0003f86270 */
[----:B------:R-:W1:Y:S08]  /*40e90*/  LDC R239, c[0x0][0x228] ;  /* 0x00008a00ffef7b82 */ /* 0x000e700000000800 */
[----:B0-----:R-:W0:Y:S08]  /*40ea0*/  LDC.64 R12, c[0x0][0x228] ;  /* 0x00008a00ff0c7b82 */ /* 0x001e300000000a00 */
[----:B------:R-:W1:Y:S08]  /*40eb0*/  LDC R9, c[0x0][0x228] ;  /* 0x00008a00ff097b82 */ /* 0x000e700000000800 */
[----:B------:R-:W1:Y:S01]  /*40ec0*/  LDC R236, c[0x0][0x248] ;  /* 0x00009200ffec7b82 */ /* 0x000e620000000800 */
[----:B--2---:R2:W-:Y:S01]  /*40ed0*/  @P3 STG.E.U16 desc[UR60][R24.64], R252 ;  /* 0x000000fc18003986 */ /* 0x0045e2000c10153c */
[----:B------:R-:W-:-:S03]  /*40ee0*/  PRMT R0, R252, 0x7632, R0 ;  /* 0x00007632fc007816 */ /* 0x000fc60000000000 */
[----:B--2---:R-:W2:Y:S01]  /*40ef0*/  LDL.LU R252, [R1+0x284] ;  /* 0x0002840001fc7983 */ /* 0x004ea20000300800 */
[----:B------:R-:W-:Y:S01]  /*40f00*/  ISETP.LT.AND P3, PT, R17, R14, !P0 ;  /* 0x0000000e1100720c */ /* 0x000fe20004761270 */
[C---:B------:R-:W-:Y:S01]  /*40f10*/  IMAD.WIDE R14, R5.reuse, 0x2, R18 ;  /* 0x00000002050e7825 */ /* 0x040fe200078e0212 */
[----:B------:R-:W-:Y:S01]  /*40f20*/  ISETP.LT.AND P5, PT, R22, R237, !P5 ;  /* 0x000000ed1600720c */ /* 0x000fe20006fa1270 */
[----:B------:R-:W2:Y:S01]  /*40f30*/  LDL.LU R249, [R1+0x2b4] ;  /* 0x0002b40001f97983 */ /* 0x000ea20000300800 */
[----:B------:R-:W1:Y:S01]  /*40f40*/  LDC R237, c[0x0][0x228] ;  /* 0x00008a00ffed7b82 */ /* 0x000e620000000800 */
[----:B------:R-:W-:Y:S02]  /*40f50*/  IMAD.WIDE R24, R5, 0x2, R244 ;  /* 0x0000000205187825 */ /* 0x000fe400078e02f4 */
[----:B------:R0:W-:Y:S01]  /*40f60*/  @P1 STG.E.U16 desc[UR60][R14.64], R0 ;  /* 0x000000000e001986 */ /* 0x0001e2000c10153c */
[----:B----4-:R-:W-:Y:S01]  /*40f70*/  ISETP.LT.AND P1, PT, R21, R26, !P0 ;  /* 0x0000001a1500720c */ /* 0x010fe20004721270 */
[----:B0-----:R-:W-:-:S03]  /*40f80*/  IMAD.IADD R0, R5, 0x1, R27 ;  /* 0x0000000105007824 */ /* 0x001fc600078e021b */
[----:B------:R-:W0:Y:S01]  /*40f90*/  LDC.64 R14, c[0x0][0x228] ;  /* 0x00008a00ff0e7b82 */ /* 0x000e220000000a00 */
[----:B------:R-:W-:Y:S01]  /*40fa0*/  IMAD.WIDE R26, R0, 0x2, R2 ;  /* 0x00000002001a7825 */ /* 0x000fe200078e0202 */
[----:B---3--:R3:W-:Y:S01]  /*40fb0*/  @P6 STG.E.U16 desc[UR60][R24.64], R250 ;  /* 0x000000fa18006986 */ /* 0x0087e2000c10153c */
[----:B------:R-:W-:Y:S02]  /*40fc0*/  PRMT R7, R250, 0x7632, R7 ;  /* 0x00007632fa077816 */ /* 0x000fe40000000007 */
[----:B---3--:R-:W-:-:S04]  /*40fd0*/  IMAD.WIDE R24, R5, 0x2, R246 ;  /* 0x0000000205187825 */ /* 0x008fc800078e02f6 */
[----:B------:R-:W-:Y:S01]  /*40fe0*/  VIADD R5, R16, 0x4b ;  /* 0x0000004b10057836 */ /* 0x000fe20000000000 */
[----:B------:R-:W-:Y:S04]  /*40ff0*/  @P5 STG.E.U16 desc[UR60][R24.64], R7 ;  /* 0x0000000718005986 */ /* 0x000fe8000c10153c */
[----:B------:R-:W-:Y:S02]  /*41000*/  ISETP.GE.AND P5, PT, R5, R13, PT ;  /* 0x0000000d0500720c */ /* 0x000fe40003fa6270 */
[----:B------:R-:W-:Y:S01]  /*41010*/  ISETP.LT.AND P6, PT, R20, R11, !P0 ;  /* 0x0000000b1400720c */ /* 0x000fe200047c1270 */
[----:B------:R3:W-:Y:S01]  /*41020*/  @P3 STG.E.U16 desc[UR60][R26.64], R251 ;  /* 0x000000fb1a003986 */ /* 0x0007e2000c10153c */
[----:B------:R-:W-:Y:S01]  /*41030*/  PRMT R5, R251, 0x7632, R5 ;  /* 0x00007632fb057816 */ /* 0x000fe20000000005 */
[----:B------:R-:W4:Y:S02]  /*41040*/  LDC R13, c[0x0][0x248] ;  /* 0x00009200ff0d7b82 */ /* 0x000f240000000800 */
[----:B---3--:R-:W3:Y:S04]  /*41050*/  LDL.LU R251, [R1+0x2a4] ;  /* 0x0002a40001fb7983 */ /* 0x008ee80000300800 */
[----:B------:R-:W4:Y:S01]  /*41060*/  LDL.LU R250, [R1+0x298] ;  /* 0x0002980001fa7983 */ /* 0x000f220000300800 */
[----:B------:R-:W-:-:S04]  /*41070*/  IMAD.WIDE R24, R0, 0x2, R18 ;  /* 0x0000000200187825 */ /* 0x000fc800078e0212 */
[----:B------:R-:W-:Y:S01]  /*41080*/  IMAD.WIDE R26, R0, 0x2, R244 ;  /* 0x00000002001a7825 */ /* 0x000fe200078e02f4 */
[----:B------:R-:W-:Y:S04]  /*41090*/  @P6 STG.E.U16 desc[UR60][R24.64], R5 ;  /* 0x0000000518006986 */ /* 0x000fe8000c10153c */
[----:B--2---:R2:W-:Y:S01]  /*410a0*/  @P1 STG.E.U16 desc[UR60][R26.64], R252 ;  /* 0x000000fc1a001986 */ /* 0x0045e2000c10153c */
[----:B------:R-:W-:-:S03]  /*410b0*/  PRMT R7, R252, 0x7632, R7 ;  /* 0x00007632fc077816 */ /* 0x000fc60000000007 */
[----:B--2---:R-:W2:Y:S01]  /*410c0*/  LDL.LU R252, [R1+0x288] ;  /* 0x0002880001fc7983 */ /* 0x004ea20000300800 */
[----:B-1----:R-:W-:Y:S02]  /*410d0*/  ISETP.LT.AND P0, PT, R22, R238, !P0 ;  /* 0x000000ee1600720c */ /* 0x002fe40004701270 */
[----:B------:R-:W1:Y:S01]  /*410e0*/  LDC R238, c[0x0][0x248] ;  /* 0x00009200ffee7b82 */ /* 0x000e620000000800 */
[----:B------:R-:W-:Y:S02]  /*410f0*/  ISETP.LT.AND P3, PT, R17, R10, !P5 ;  /* 0x0000000a1100720c */ /* 0x000fe40006f61270 */
[----:B------:R-:W-:Y:S01]  /*41100*/  ISETP.LT.AND P1, PT, R20, R9, !P5 ;  /* 0x000000091400720c */ /* 0x000fe20006f21270 */
[----:B------:R-:W-:Y:S01]  /*41110*/  IMAD.WIDE R24, R0, 0x2, R246 ;  /* 0x0000000200187825 */ /* 0x000fe200078e02f6 */
[----:B------:R-:W-:-:S03]  /*41120*/  ISETP.LT.AND P6, PT, R21, R239, !P5 ;  /* 0x000000ef1500720c */ /* 0x000fc60006fc1270 */
[----:B------:R-:W3:Y:S01]  /*41130*/  LDC R9, c[0x0][0x228] ;  /* 0x00008a00ff097b82 */ /* 0x000ee20000000800 */
[----:B------:R-:W-:Y:S02]  /*41140*/  IMAD.IADD R0, R0, 0x1, R236 ;  /* 0x0000000100007824 */ /* 0x000fe400078e02ec */
[----:B------:R-:W-:-:S05]  /*41150*/  VIADD R5, R16, 0x4c ;  /* 0x0000004c10057836 */ /* 0x000fca0000000000 */
[----:B------:R-:W3:Y:S01]  /*41160*/  LDC R239, c[0x0][0x228] ;  /* 0x00008a00ffef7b82 */ /* 0x000ee20000000800 */
[----:B------:R0:W-:Y:S01]  /*41170*/  @P0 STG.E.U16 desc[UR60][R24.64], R7 ;  /* 0x0000000718000986 */ /* 0x0001e2000c10153c */
[----:B------:R-:W-:Y:S01]  /*41180*/  ISETP.LT.AND P5, PT, R22, R237, !P5 ;  /* 0x000000ed1600720c */ /* 0x000fe20006fa1270 */
[----:B------:R-:W-:-:S05]  /*41190*/  IMAD.WIDE R26, R0, 0x2, R18 ;  /* 0x00000002001a7825 */ /* 0x000fca00078e0212 */
[----:B------:R-:W4:Y:S01]  /*411a0*/  LDC.64 R10, c[0x0][0x228] ;  /* 0x00008a00ff0a7b82 */ /* 0x000f220000000a00 */
[----:B0-----:R-:W-:Y:S01]  /*411b0*/  ISETP.GE.AND P0, PT, R5, R15, PT ;  /* 0x0000000f0500720c */ /* 0x001fe20003f06270 */
[----:B------:R-:W-:Y:S01]  /*411c0*/  IMAD.WIDE R24, R0, 0x2, R2 ;  /* 0x0000000200187825 */ /* 0x000fe200078e0202 */
[----:B------:R-:W-:-:S05]  /*411d0*/  PRMT R7, R249, 0x7632, R7 ;  /* 0x00007632f9077816 */ /* 0x000fca0000000007 */
[----:B------:R-:W0:Y:S01]  /*411e0*/  LDC R15, c[0x0][0x228] ;  /* 0x00008a00ff0f7b82 */ /* 0x000e220000000800 */
[C---:B------:R-:W-:Y:S01]  /*411f0*/  IMAD.WIDE R236, R0.reuse, 0x2, R244 ;  /* 0x0000000200ec7825 */ /* 0x040fe200078e02f4 */
[----:B------:R1:W-:Y:S04]  /*41200*/  @P3 STG.E.U16 desc[UR60][R24.64], R249 ;  /* 0x000000f918003986 */ /* 0x0003e8000c10153c */
[----:B------:R3:W-:Y:S01]  /*41210*/  @P1 STG.E.U16 desc[UR60][R26.64], R7 ;  /* 0x000000071a001986 */ /* 0x0007e2000c10153c */
[----:B------:R-:W-:Y:S01]  /*41220*/  ISETP.LT.AND P1, PT, R17, R4, !P0 ;  /* 0x000000041100720c */ /* 0x000fe20004721270 */
[----:B-1----:R-:W-:-:S04]  /*41230*/  IMAD.WIDE R24, R0, 0x2, R246 ;  /* 0x0000000200187825 */ /* 0x002fc800078e02f6 */
[----:B------:R-:W-:Y:S02]  /*41240*/  IMAD.IADD R0, R0, 0x1, R238 ;  /* 0x0000000100007824 */ /* 0x000fe400078e02ee */
[----:B------:R-:W-:Y:S01]  /*41250*/  VIADD R5, R16, 0x4d ;  /* 0x0000004d10057836 */ /* 0x000fe20000000000 */
[----:B------:R-:W1:Y:S01]  /*41260*/  LDC R238, c[0x0][0x248] ;  /* 0x00009200ffee7b82 */ /* 0x000e620000000800 */
[----:B---3--:R3:W-:Y:S01]  /*41270*/  @P6 STG.E.U16 desc[UR60][R236.64], R251 ;  /* 0x000000fbec006986 */ /* 0x0087e2000c10153c */
[----:B------:R-:W-:Y:S02]  /*41280*/  PRMT R7, R251, 0x7632, R7 ;  /* 0x00007632fb077816 */ /* 0x000fe40000000007 */
[----:B------:R-:W-:-:S03]  /*41290*/  ISETP.LT.AND P6, PT, R20, R9, !P0 ;  /* 0x000000091400720c */ /* 0x000fc600047c1270 */
[----:B------:R0:W-:Y:S04]  /*412a0*/  @P5 STG.E.U16 desc[UR60][R24.64], R7 ;  /* 0x0000000718005986 */ /* 0x0001e8000c10153c */
[----:B---3--:R-:W3:Y:S01]  /*412b0*/  LDL.LU R251, [R1+0x2b8] ;  /* 0x0002b80001fb7983 */ /* 0x008ee20000300800 */
[----:B------:R-:W-:Y:S01]  /*412c0*/  ISETP.LT.AND P5, PT, R22, R241, !P0 ;  /* 0x000000f11600720c */ /* 0x000fe200047a1270 */
[C---:B------:R-:W-:Y:S01]  /*412d0*/  IMAD.WIDE R26, R0.reuse, 0x2, R18 ;  /* 0x00000002001a7825 */ /* 0x040fe200078e0212 */
[----:B------:R-:W-:Y:S01]  /*412e0*/  ISETP.LT.AND P0, PT, R21, R239, !P0 ;  /* 0x000000ef1500720c */ /* 0x000fe20004701270 */
[----:B------:R-:W1:Y:S02]  /*412f0*/  LDC.64 R236, c[0x0][0x228] ;  /* 0x00008a00ffec7b82 */ /* 0x000e640000000a00 */
[----:B0-----:R-:W-:Y:S01]  /*41300*/  IMAD.WIDE R24, R0, 0x2, R2 ;  /* 0x0000000200187825 */ /* 0x001fe200078e0202 */
[----:B----4-:R-:W-:-:S02]  /*41310*/  PRMT R7, R250, 0x7632, R7 ;  /* 0x00007632fa077816 */ /* 0x010fc40000000007 */
[----:B------:R-:W-:Y:S02]  /*41320*/  ISETP.GE.AND P3, PT, R5, R11, PT ;  /* 0x0000000b0500720c */ /* 0x000fe40003f66270 */
[----:B------:R0:W-:Y:S01]  /*41330*/  @P1 STG.E.U16 desc[UR60][R24.64], R250 ;  /* 0x000000fa18001986 */ /* 0x0001e2000c10153c */
[----:B------:R-:W4:Y:S01]  /*41340*/  LDC.64 R4, c[0x0][0x228] ;  /* 0x00008a00ff047b82 */ /* 0x000f220000000a00 */
[----:B------:R-:W-:Y:S01]  /*41350*/  ISETP.LT.AND P1, PT, R17, R8, !P3 ;  /* 0x000000081100720c */ /* 0x000fe20005f21270 */
[----:B------:R-:W-:-:S06]  /*41360*/  IMAD.WIDE R8, R0, 0x2, R244 ;  /* 0x0000000200087825 */ /* 0x000fcc00078e02f4 */
[----:B------:R-:W1:Y:S01]  /*41370*/  LDC R239, c[0x0][0x228] ;  /* 0x00008a00ffef7b82 */ /* 0x000e620000000800 */
[----:B0-----:R-:W3:Y:S04]  /*41380*/  LDL.LU R250, [R1+0x2a8] ;  /* 0x0002a80001fa7983 */ /* 0x001ee80000300800 */
[----:B------:R-:W-:Y:S03]  /*41390*/  @P6 STG.E.U16 desc[UR60][R26.64], R7 ;  /* 0x000000071a006986 */ /* 0x000fe6000c10153c */
[----:B------:R-:W0:Y:S01]  /*413a0*/  LDC R241, c[0x0][0x228] ;  /* 0x00008a00fff17b82 */ /* 0x000e220000000800 */
[----:B--2---:R-:W-:Y:S01]  /*413b0*/  PRMT R11, R252, 0x7632, R11 ;  /* 0x00007632fc0b7816 */ /* 0x004fe2000000000b */
[----:B------:R2:W-:Y:S04]  /*413c0*/  @P0 STG.E.U16 desc[UR60][R8.64], R252 ;  /* 0x000000fc08000986 */ /* 0x0005e8000c10153c */
[----:B--2---:R-:W2:Y:S01]  /*413d0*/  LDL.LU R252, [R1+0x29c] ;  /* 0x00029c0001fc7983 */ /* 0x004ea20000300800 */
[----:B------:R-:W-:-:S04]  /*413e0*/  IMAD.WIDE R24, R0, 0x2, R246 ;  /* 0x0000000200187825 */ /* 0x000fc800078e02f6 */
[----:B------:R-:W-:Y:S01]  /*413f0*/  IMAD.IADD R0, R0, 0x1, R13 ;  /* 0x0000000100007824 */ /* 0x000fe200078e020d */
[----:B------:R-:W-:Y:S01]  /*41400*/  ISETP.LT.AND P6, PT, R20, R242, !P3 ;  /* 0x000000f21400720c */ /* 0x000fe20005fc1270 */
[----:B------:R-:W-:Y:S01]  /*41410*/  VIADD R7, R16, 0x4f ;  /* 0x0000004f10077836 */ /* 0x000fe20000000000 */
[----:B------:R1:W-:Y:S01]  /*41420*/  @P5 STG.E.U16 desc[UR60][R24.64], R11 ;  /* 0x0000000b18005986 */ /* 0x0003e2000c10153c */
[----:B------:R-:W-:Y:S01]  /*41430*/  IMAD.WIDE R8, R0, 0x2, R2 ;  /* 0x0000000200087825 */ /* 0x000fe200078e0202 */
[----:B------:R-:W-:Y:S01]  /*41440*/  ISETP.LT.AND P5, PT, R21, R15, !P3 ;  /* 0x0000000f1500720c */ /* 0x000fe20005fa1270 */
[----:B------:R-:W0:Y:S01]  /*41450*/  LDC R13, c[0x0][0x228] ;  /* 0x00008a00ff0d7b82 */ /* 0x000e220000000800 */
[----:B----4-:R-:W-:Y:S01]  /*41460*/  ISETP.GE.AND P0, PT, R7, R5, PT ;  /* 0x000000050700720c */ /* 0x010fe20003f06270 */
[----:B------:R-:W-:Y:S02]  /*41470*/  VIADD R5, R16, 0x4e ;  /* 0x0000004e10057836 */ /* 0x000fe40000000000 */
[----:B------:R-:W-:-:S04]  /*41480*/  IMAD.WIDE R26, R0, 0x2, R244 ;  /* 0x00000002001a7825 */ /* 0x000fc800078e02f4 */
[----:B------:R-:W4:Y:S01]  /*41490*/  LDC R242, c[0x0][0x228] ;  /* 0x00008a00fff27b82 */ /* 0x000f220000000800 */
[----:B-1----:R-:W-:Y:S01]  /*414a0*/  IMAD.WIDE R24, R0, 0x2, R18 ;  /* 0x0000000200187825 */ /* 0x002fe200078e0212 */
[----:B------:R-:W-:-:S06]  /*414b0*/  ISETP.LT.AND P3, PT, R22, R239, !P3 ;  /* 0x000000ef1600720c */ /* 0x000fcc0005f61270 */
[----:B------:R-:W1:Y:S08]  /*414c0*/  LDC R11, c[0x0][0x228] ;  /* 0x00008a00ff0b7b82 */ /* 0x000e700000000800 */
[----:B------:R-:W4:Y:S08]  /*414d0*/  LDC R15, c[0x0][0x228] ;  /* 0x00008a00ff0f7b82 */ /* 0x000f300000000800 */
[----:B------:R-:W4:Y:S01]  /*414e0*/  LDC R239, c[0x0][0x248] ;  /* 0x00009200ffef7b82 */ /* 0x000f220000000800 */
[----:B---3--:R-:W-:Y:S01]  /*414f0*/  PRMT R7, R251, 0x7632, R7 ;  /* 0x00007632fb077816 */ /* 0x008fe20000000007 */
[----:B------:R3:W-:Y:S01]  /*41500*/  @P1 STG.E.U16 desc[UR60][R8.64], R251 ;  /* 0x000000fb08001986 */ /* 0x0007e2000c10153c */
[----:B------:R-:W-:Y:S01]  /*41510*/  ISETP.GE.AND P1, PT, R5, R237, PT ;  /* 0x000000ed0500720c */ /* 0x000fe20003f26270 */
[----:B------:R-:W-:-:S04]  /*41520*/  IMAD.IADD R5, R0, 0x1, R238 ;  /* 0x0000000100057824 */ /* 0x000fc800078e02ee */
[----:B------:R-:W4:Y:S01]  /*41530*/  LDC R237, c[0x0][0x248] ;  /* 0x00009200ffed7b82 */ /* 0x000f220000000800 */
[----:B------:R0:W-:Y:S04]  /*41540*/  @P6 STG.E.U16 desc[UR60][R24.64], R7 ;  /* 0x0000000718006986 */ /* 0x0001e8000c10153c */
[----:B---3--:R-:W3:Y:S01]  /*41550*/  LDL.LU R251, [R1+0x28c] ;  /* 0x00028c0001fb7983 */ /* 0x008ee20000300800 */
[----:B------:R-:W-:Y:S01]  /*41560*/  ISETP.LT.AND P6, PT, R17, R240, !P1 ;  /* 0x000000f01100720c */ /* 0x000fe20004fc1270 */
[----:B------:R-:W-:Y:S01]  /*41570*/  IMAD.WIDE R8, R0, 0x2, R246 ;  /* 0x0000000200087825 */ /* 0x000fe200078e02f6 */
[----:B------:R-:W3:Y:S01]  /*41580*/  LDC R238, c[0x0][0x228] ;  /* 0x00008a00ffee7b82 */ /* 0x000ee20000000800 */
[----:B------:R-:W-:Y:S01]  /*41590*/  PRMT R0, R250, 0x7632, R0 ;  /* 0x00007632fa007816 */ /* 0x000fe20000000000 */
[----:B------:R1:W-:Y:S06]  /*415a0*/  @P5 STG.E.U16 desc[UR60][R26.64], R250 ;  /* 0x000000fa1a005986 */ /* 0x0003ec000c10153c */
[----:B0-----:R-:W0:Y:S08]  /*415b0*/  LDC R7, c[0x0][0x228] ;  /* 0x00008a00ff077b82 */ /* 0x001e300000000800 */
[----:B------:R-:W3:Y:S01]  /*415c0*/  LDC.64 R24, c[0x0][0x228] ;  /* 0x00008a00ff187b82 */ /* 0x000ee20000000a00 */
[----:B-1----:R-:W3:Y:S01]  /*415d0*/  LDL.LU R250, [R1+0x2bc] ;  /* 0x0002bc0001fa7983 */ /* 0x002ee20000300800 */
[----:B------:R-:W-:-:S03]  /*415e0*/  IMAD.WIDE R26, R5, 0x2, R2 ;  /* 0x00000002051a7825 */ /* 0x000fc600078e0202 */
[----:B------:R2:W-:Y:S03]  /*415f0*/  @P3 STG.E.U16 desc[UR60][R8.64], R0 ;  /* 0x0000000008003986 */ /* 0x0005e6000c10153c */
[----:B------:R-:W1:Y:S01]  /*41600*/  LDC R240, c[0x0][0x228] ;  /* 0x00008a00fff07b82 */ /* 0x000e620000000800 */
[----:B--2---:R-:W-:Y:S01]  /*41610*/  PRMT R0, R252, 0x7632, R0 ;  /* 0x00007632fc007816 */ /* 0x004fe20000000000 */
[----:B------:R2:W-:Y:S04]  /*41620*/  @P6 STG.E.U16 desc[UR60][R26.64], R252 ;  /* 0x000000fc1a006986 */ /* 0x0005e8000c10153c */
[----:B--2---:R-:W2:Y:S01]  /*41630*/  LDL.LU R252, [R1+0x2ac] ;  /* 0x0002ac0001fc7983 */ /* 0x004ea20000300800 */
[----:B------:R-:W-:-:S02]  /*41640*/  ISETP.LT.AND P5, PT, R20, R241, !P1 ;  /* 0x000000f11400720c */ /* 0x000fc40004fa1270 */
[----:B------:R-:W1:Y:S01]  /*41650*/  LDC R241, c[0x0][0x228] ;  /* 0x00008a00fff17b82 */ /* 0x000e620000000800 */
[----:B------:R-:W-:Y:S01]  /*41660*/  ISETP.LT.AND P3, PT, R21, R11, !P1 ;  /* 0x0000000b1500720c */ /* 0x000fe20004f61270 */
[----:B------:R-:W-:Y:S01]  /*41670*/  IMAD.WIDE R8, R5, 0x2, R18 ;  /* 0x0000000205087825 */ /* 0x000fe200078e0212 */
[----:B------:R-:W-:Y:S02]  /*41680*/  ISETP.LT.AND P6, PT, R17, R12, !P0 ;  /* 0x0000000c1100720c */ /* 0x000fe400047c1270 */
[----:B------:R-:W-:Y:S01]  /*41690*/  ISETP.LT.AND P1, PT, R22, R13, !P1 ;  /* 0x0000000d1600720c */ /* 0x000fe20004f21270 */
[----:B------:R-:W-:-:S05]  /*416a0*/  IMAD.WIDE R12, R5, 0x2, R244 ;  /* 0x00000002050c7825 */ /* 0x000fca00078e02f4 */
[----:B------:R4:W-:Y:S01]  /*416b0*/  @P5 STG.E.U16 desc[UR60][R8.64], R0 ;  /* 0x0000000008005986 */ /* 0x0009e2000c10153c */
[----:B0-----:R-:W-:Y:S01]  /*416c0*/  ISETP.LT.AND P5, PT, R20, R7, !P0 ;  /* 0x000000071400720c */ /* 0x001fe200047a1270 */
[C---:B----4-:R-:W-:Y:S02]  /*416d0*/  IMAD.IADD R7, R5.reuse, 0x1, R237 ;  /* 0x0000000105077824 */ /* 0x050fe400078e02ed */
[----:B------:R-:W-:Y:S01]  /*416e0*/  IMAD.WIDE R26, R5, 0x2, R246 ;  /* 0x00000002051a7825 */ /* 0x000fe200078e02f6 */
[----:B------:R-:W0:Y:S03]  /*416f0*/  LDC R237, c[0x0][0x228] ;  /* 0x00008a00ffed7b82 */ /* 0x000e260000000800 */
[----:B------:R-:W-:-:S05]  /*41700*/  VIADD R0, R16, 0x50 ;  /* 0x0000005010007836 */ /* 0x000fca0000000000 */
[----:B------:R-:W4:Y:S01]  /*41710*/  LDC.64 R8, c[0x0][0x228] ;  /* 0x00008a00ff087b82 */ /* 0x000f220000000a00 */
[----:B---3--:R-:W-:Y:S01]  /*41720*/  PRMT R11, R251, 0x7632, R11 ;  /* 0x00007632fb0b7816 */ /* 0x008fe2000000000b */
[----:B------:R3:W-:Y:S01]  /*41730*/  @P3 STG.E.U16 desc[UR60][R12.64], R251 ;  /* 0x000000fb0c003986 */ /* 0x0007e2000c10153c */
[----:B------:R-:W-:Y:S01]  /*41740*/  ISETP.GE.AND P3, PT, R0, R25, PT ;  /* 0x000000190000720c */ /* 0x000fe20003f66270 */
[----:B------:R-:W-:-:S04]  /*41750*/  VIADD R5, R16, 0x51 ;  /* 0x0000005110057836 */ /* 0x000fc80000000000 */
[----:B------:R-:W0:Y:S01]  /*41760*/  LDC R25, c[0x0][0x228] ;  /* 0x00008a00ff197b82 */ /* 0x000e220000000800 */
[----:B------:R4:W-:Y:S04]  /*41770*/  @P1 STG.E.U16 desc[UR60][R26.64], R11 ;  /* 0x0000000b1a001986 */ /* 0x0009e8000c10153c */
[----:B---3--:R-:W3:Y:S01]  /*41780*/  LDL.LU R251, [R1+0x2e0] ;  /* 0x0002e00001fb7983 */ /* 0x008ee20000300800 */
[----:B------:R-:W-:Y:S01]  /*41790*/  IMAD.WIDE R12, R7, 0x2, R2 ;  /* 0x00000002070c7825 */ /* 0x000fe200078e0202 */
[----:B-1----:R-:W-:-:S03]  /*417a0*/  ISETP.LT.AND P1, PT, R21, R241, !P0 ;  /* 0x000000f11500720c */ /* 0x002fc60004721270 */
[C---:B----4-:R-:W-:Y:S01]  /*417b0*/  IMAD.WIDE R26, R7.reuse, 0x2, R18 ;  /* 0x00000002071a7825 */ /* 0x050fe200078e0212 */
[----:B------:R-:W-:Y:S01]  /*417c0*/  PRMT R0, R250, 0x7632, R0 ;  /* 0x00007632fa007816 */ /* 0x000fe20000000000 */
[----:B------:R1:W-:Y:S01]  /*417d0*/  @P6 STG.E.U16 desc[UR60][R12.64], R250 ;  /* 0x000000fa0c006986 */ /* 0x0003e2000c10153c */
[----:B------:R-:W4:Y:S03]  /*417e0*/  LDC R241, c[0x0][0x228] ;  /* 0x00008a00fff17b82 */ /* 0x000f260000000800 */
[----:B-1----:R-:W4:Y:S01]  /*417f0*/  LDL.LU R250, [R1+0x2d0] ;  /* 0x0002d00001fa7983 */ /* 0x002f220000300800 */
[----:B------:R-:W-:-:S03]  /*41800*/  IMAD.WIDE R12, R7, 0x2, R244 ;  /* 0x00000002070c7825 */ /* 0x000fc600078e02f4 */
[----:B------:R-:W-:Y:S01]  /*41810*/  @P5 STG.E.U16 desc[UR60][R26.64], R0 ;  /* 0x000000001a005986 */ /* 0x000fe2000c10153c */
[----:B--2---:R-:W-:-:S03]  /*41820*/  PRMT R11, R252, 0x7632, R11 ;  /* 0x00007632fc0b7816 */ /* 0x004fc6000000000b */
[----:B------:R1:W-:Y:S04]  /*41830*/  @P1 STG.E.U16 desc[UR60][R12.64], R252 ;  /* 0x000000fc0c001986 */ /* 0x0003e8000c10153c */
[----:B-1----:R-:W2:Y:S01]  /*41840*/  LDL.LU R252, [R1+0x2c0] ;  /* 0x0002c00001fc7983 */ /* 0x002ea20000300800 */
[----:B------:R-:W-:Y:S02]  /*41850*/  ISETP.LT.AND P0, PT, R22, R15, !P0 ;  /* 0x0000000f1600720c */ /* 0x000fe40004701270 */
[----:B------:R-:W-:Y:S02]  /*41860*/  ISETP.LT.AND P6, PT, R17, R14, !P3 ;  /* 0x0000000e1100720c */ /* 0x000fe40005fc1270 */
[----:B------:R-:W-:Y:S01]  /*41870*/  ISETP.LT.AND P5, PT, R20, R238, !P3 ;  /* 0x000000ee1400720c */ /* 0x000fe20005fa1270 */
[C---:B------:R-:W-:Y:S01]  /*41880*/  IMAD.IADD R0, R7.reuse, 0x1, R239 ;  /* 0x0000000107007824 */ /* 0x040fe200078e02ef */
[----:B------:R-:W1:Y:S01]  /*41890*/  LDC R238, c[0x0][0x248] ;  /* 0x00009200ffee7b82 */ /* 0x000e620000000800 */
[----:B------:R-:W-:Y:S01]  /*418a0*/  IMAD.WIDE R14, R7, 0x2, R246 ;  /* 0x00000002070e7825 */ /* 0x000fe200078e02f6 */
[----:B------:R-:W-:-:S03]  /*418b0*/  ISETP.LT.AND P1, PT, R21, R240, !P3 ;  /* 0x000000f01500720c */ /* 0x000fc60005f21270 */
[----:B------:R-:W-:Y:S02]  /*418c0*/  IMAD.WIDE R26, R0, 0x2, R2 ;  /* 0x00000002001a7825 */ /* 0x000fe400078e0202 */
[----:B------:R0:W-:Y:S01]  /*418d0*/  @P0 STG.E.U16 desc[UR60][R14.64], R11 ;  /* 0x0000000b0e000986 */ /* 0x0001e2000c10153c */
[----:B------:R-:W-:Y:S01]  /*418e0*/  ISETP.GE.AND P0, PT, R5, R9, PT ;  /* 0x000000090500720c */ /* 0x000fe20003f06270 */
[----:B------:R-:W2:Y:S01]  /*418f0*/  LDC.64 R12, c[0x0][0x228] ;  /* 0x00008a00ff0c7b82 */ /* 0x000ea20000000a00 */
[----:B0-----:R-:W-:-:S07]  /*41900*/  ISETP.LT.AND P3, PT, R22, R237, !P3 ;  /* 0x000000ed1600720c */ /* 0x001fce0005f61270 */
[----:B------:R-:W0:Y:S01]  /*41910*/  LDC R239, c[0x0][0x228] ;  /* 0x00008a00ffef7b82 */ /* 0x000e220000000800 */
[----:B------:R-:W-:-:S07]  /*41920*/  IMAD.WIDE R14, R0, 0x2, R18 ;  /* 0x00000002000e7825 */ /* 0x000fce00078e0212 */
[----:B------:R-:W0:Y:S01]  /*41930*/  LDC R237, c[0x0][0x248] ;  /* 0x00009200ffed7b82 */ /* 0x000e220000000800 */
[----:B------:R-:W-:-:S07]  /*41940*/  VIADD R7, R16, 0x52 ;  /* 0x0000005210077836 */ /* 0x000fce0000000000 */
[----:B------:R-:W0:Y:S01]  /*41950*/  LDC R240, c[0x0][0x228] ;  /* 0x00008a00fff07b82 */ /* 0x000e220000000800 */
[----:B---3--:R3:W-:Y:S01]  /*41960*/  @P6 STG.E.U16 desc[UR60][R26.64], R251 ;  /* 0x000000fb1a006986 */ /* 0x0087e2000c10153c */
[----:B------:R-:W-:Y:S02]  /*41970*/  PRMT R5, R251, 0x7632, R5 ;  /* 0x00007632fb057816 */ /* 0x000fe40000000005 */
[----:B------:R-:W-:Y:S01]  /*41980*/  ISETP.LT.AND P6, PT, R17, R10, !P0 ;  /* 0x0000000a1100720c */ /* 0x000fe200047c1270 */
[----:B------:R-:W-:Y:S01]  /*41990*/  IMAD.WIDE R10, R0, 0x2, R244 ;  /* 0x00000002000a7825 */ /* 0x000fe200078e02f4 */
[----:B---3--:R-:W3:Y:S04]  /*419a0*/  LDL.LU R251, [R1+0x270] ;  /* 0x0002700001fb7983 */ /* 0x008ee80000300800 */
[----:B------:R1:W-:Y:S04]  /*419b0*/  @P5 STG.E.U16 desc[UR60][R14.64], R5 ;  /* 0x000000050e005986 */ /* 0x0003e8000c10153c */
[----:B----4-:R4:W-:Y:S01]  /*419c0*/  @P1 STG.E.U16 desc[UR60][R10.64], R250 ;  /* 0x000000fa0a001986 */ /* 0x0109e2000c10153c */
[----:B------:R-:W-:Y:S01]  /*419d0*/  PRMT R9, R250, 0x7632, R9 ;  /* 0x00007632fa097816 */ /* 0x000fe20000000009 */
[----:B-1----:R-:W-:-:S02]  /*419e0*/  IMAD.IADD R5, R0, 0x1, R238 ;  /* 0x0000000100057824 */ /* 0x002fc400078e02ee */
[----:B------:R-:W-:Y:S01]  /*419f0*/  IMAD.WIDE R14, R0, 0x2, R246 ;  /* 0x00000002000e7825 */ /* 0x000fe200078e02f6 */
[----:B------:R-:W-:Y:S01]  /*41a00*/  ISETP.LT.AND P5, PT, R20, R25, !P0 ;  /* 0x000000191400720c */ /* 0x000fe200047a1270 */
[----:B------:R-:W1:Y:S01]  /*41a10*/  LDC R238, c[0x0][0x228] ;  /* 0x00008a00ffee7b82 */ /* 0x000e620000000800 */
[----:B----4-:R-:W4:Y:S01]  /*41a20*/  LDL.LU R250, [R1+0x2e4] ;  /* 0x0002e40001fa7983 */ /* 0x010f220000300800 */
[----:B------:R-:W-:-:S03]  /*41a30*/  IMAD.WIDE R26, R5, 0x2, R2 ;  /* 0x00000002051a7825 */ /* 0x000fc600078e0202 */
[----:B------:R0:W-:Y:S03]  /*41a40*/  @P3 STG.E.U16 desc[UR60][R14.64], R9 ;  /* 0x000000090e003986 */ /* 0x0001e6000c10153c */
[----:B------:R-:W1:Y:S01]  /*41a50*/  LDC.64 R10, c[0x0][0x228] ;  /* 0x00008a00ff0a7b82 */ /* 0x000e620000000a00 */
[----:B------:R-:W-:-:S07]  /*41a60*/  ISETP.LT.AND P1, PT, R21, R242, !P0 ;  /* 0x000000f21500720c */ /* 0x000fce0004721270 */
[----:B------:R-:W4:Y:S01]  /*41a70*/  LDC R25, c[0x0][0x248] ;  /* 0x00009200ff197b82 */ /* 0x000f220000000800 */
[----:B--2---:R2:W-:Y:S01]  /*41a80*/  @P6 STG.E.U16 desc[UR60][R26.64], R252 ;  /* 0x000000fc1a006986 */ /* 0x0045e2000c10153c */
[----:B------:R-:W-:Y:S01]  /*41a90*/  PRMT R0, R252, 0x7632, R0 ;  /* 0x00007632fc007816 */ /* 0x000fe20000000000 */
[----:B0-----:R-:W-:Y:S01]  /*41aa0*/  IMAD.WIDE R14, R5, 0x2, R18 ;  /* 0x00000002050e7825 */ /* 0x001fe200078e0212 */
[----:B------:R-:W-:-:S04]  /*41ab0*/  ISETP.GE.AND P3, PT, R7, R13, PT ;  /* 0x0000000d0700720c */ /* 0x000fc80003f66270 */
[----:B------:R-:W0:Y:S01]  /*41ac0*/  LDC R242, c[0x0][0x228] ;  /* 0x00008a00fff27b82 */ /* 0x000e220000000800 */
[----:B--2---:R-:W2:Y:S01]  /*41ad0*/  LDL.LU R252, [R1+0x2d4] ;  /* 0x0002d40001fc7983 */ /* 0x004ea20000300800 */
[----:B------:R-:W-:Y:S01]  /*41ae0*/  IMAD.WIDE R26, R5, 0x2, R244 ;  /* 0x00000002051a7825 */ /* 0x000fe200078e02f4 */
[----:B------:R-:W-:-:S05]  /*41af0*/  ISETP.LT.AND P0, PT, R22, R239, !P0 ;  /* 0x000000ef1600720c */ /* 0x000fca0004701270 */
[----:B------:R-:W0:Y:S01]  /*41b00*/  LDC R13, c[0x0][0x228] ;  /* 0x00008a00ff0d7b82 */ /* 0x000e220000000800 */
[----:B------:R-:W-:Y:S01]  /*41b10*/  ISETP.LT.AND P6, PT, R17, R236, !P3 ;  /* 0x000000ec1100720c */ /* 0x000fe20005fc1270 */
[----:B------:R1:W-:Y:S01]  /*41b20*/  @P5 STG.E.U16 desc[UR60][R14.64], R0 ;  /* 0x000000000e005986 */ /* 0x0003e2000c10153c */
[----:B------:R-:W-:Y:S01]  /*41b30*/  VIADD R7, R16, 0x53 ;  /* 0x0000005310077836 */ /* 0x000fe20000000000 */
[----:B------:R-:W-:-:S04]  /*41b40*/  ISETP.LT.AND P5, PT, R20, R240, !P3 ;  /* 0x000000f01400720c */ /* 0x000fc80005fa1270 */
[----:B------:R-:W0:Y:S01]  /*41b50*/  LDC R239, c[0x0][0x228] ;  /* 0x00008a00ffef7b82 */ /* 0x000e220000000800 */
[----:B-1----:R-:W-:-:S07]  /*41b60*/  IMAD.IADD R0, R5, 0x1, R237 ;  /* 0x0000000105007824 */ /* 0x002fce00078e02ed */
[----:B------:R-:W1:Y:S01]  /*41b70*/  LDC.64 R14, c[0x0][0x228] ;  /* 0x00008a00ff0e7b82 */ /* 0x000e620000000a00 */
[----:B------:R-:W-:-:S07]  /*41b80*/  IMAD.WIDE R236, R0, 0x2, R2 ;  /* 0x0000000200ec7825 */ /* 0x000fce00078e0202 */
[----:B------:R-:W1:Y:S01]  /*41b90*/  LDC R240, c[0x0][0x228] ;  /* 0x00008a00fff07b82 */ /* 0x000e620000000800 */
[----:B---3--:R3:W-:Y:S01]  /*41ba0*/  @P1 STG.E.U16 desc[UR60][R26.64], R251 ;  /* 0x000000fb1a001986 */ /* 0x0087e2000c10153c */
[----:B------:R-:W-:Y:S02]  /*41bb0*/  PRMT R9, R251, 0x7632, R9 ;  /* 0x00007632fb097816 */ /* 0x000fe40000000009 */
[----:B------:R-:W-:Y:S01]  /*41bc0*/  ISETP.LT.AND P1, PT, R21, R241, !P3 ;  /* 0x000000f11500720c */ /* 0x000fe20005f21270 */
[----:B---3--:R-:W3:Y:S01]  /*41bd0*/  LDL.LU R251, [R1+0x2c4] ;  /* 0x0002c40001fb7983 */ /* 0x008ee20000300800 */
[----:B------:R-:W-:Y:S02]  /*41be0*/  IMAD.WIDE R26, R5, 0x2, R246 ;  /* 0x00000002051a7825 */ /* 0x000fe400078e02f6 */
[----:B------:R-:W1:Y:S03]  /*41bf0*/  LDC R241, c[0x0][0x228] ;  /* 0x00008a00fff17b82 */ /* 0x000e660000000800 */
[----:B------:R0:W-:Y:S01]  /*41c00*/  @P0 STG.E.U16 desc[UR60][R26.64], R9 ;  /* 0x000000091a000986 */ /* 0x0001e2000c10153c */
[----:B------:R-:W-:-:S03]  /*41c10*/  ISETP.GE.AND P0, PT, R7, R11, PT ;  /* 0x0000000b0700720c */ /* 0x000fc60003f06270 */
[----:B----4-:R4:W-:Y:S01]  /*41c20*/  @P6 STG.E.U16 desc[UR60][R236.64], R250 ;  /* 0x000000faec006986 */ /* 0x0109e2000c10153c */
[----:B------:R-:W-:Y:S02]  /*41c30*/  PRMT R7, R250, 0x7632, R7 ;  /* 0x00007632fa077816 */ /* 0x000fe40000000007 */
[----:B------:R-:W-:Y:S01]  /*41c40*/  ISETP.LT.AND P6, PT, R17, R4, !P0 ;  /* 0x000000041100720c */ /* 0x000fe200047c1270 */
[----:B------:R-:W-:-:S04]  /*41c50*/  IMAD.WIDE R4, R0, 0x2, R244 ;  /* 0x0000000200047825 */ /* 0x000fc800078e02f4 */
[----:B0-----:R-:W-:Y:S01]  /*41c60*/  IMAD.WIDE R26, R0, 0x2, R18 ;  /* 0x00000002001a7825 */ /* 0x001fe200078e0212 */
[----:B----4-:R-:W4:Y:S01]  /*41c70*/  LDL.LU R250, [R1+0x274] ;  /* 0x0002740001fa7983 */ /* 0x010f220000300800 */
[----:B------:R-:W-:Y:S01]  /*41c80*/  ISETP.LT.AND P3, PT, R22, R238, !P3 ;  /* 0x000000ee1600720c */ /* 0x000fe20005f61270 */
[----:B------:R-:W0:Y:S02]  /*41c90*/  LDC.64 R236, c[0x0][0x228] ;  /* 0x00008a00ffec7b82 */ /* 0x000e240000000a00 */
[----:B------:R-:W-:Y:S06]  /*41ca0*/  @P5 STG.E.U16 desc[UR60][R26.64], R7 ;  /* 0x000000071a005986 */ /* 0x000fec000c10153c */
[----:B------:R-:W0:Y:S01]  /*41cb0*/  LDC R238, c[0x0][0x228] ;  /* 0x00008a00ffee7b82 */ /* 0x000e220000000800 */
[----:B--2---:R2:W-:Y:S01]  /*41cc0*/  @P1 STG.E.U16 desc[UR60][R4.64], R252 ;  /* 0x000000fc04001986 */ /* 0x0045e2000c10153c */
[----:B------:R-:W-:-:S03]  /*41cd0*/  PRMT R11, R252, 0x7632, R11 ;  /* 0x00007632fc0b7816 */ /* 0x000fc6000000000b */
[----:B--2---:R-:W2:Y:S01]  /*41ce0*/  LDL.LU R252, [R1+0x2e8] ;  /* 0x0002e80001fc7983 */ /* 0x004ea20000300800 */
[----:B------:R-:W-:Y:S02]  /*41cf0*/  ISETP.LT.AND P5, PT, R20, R239, !P0 ;  /* 0x000000ef1400720c */ /* 0x000fe400047a1270 */
[----:B------:R-:W1:Y:S01]  /*41d00*/  LDC R239, c[0x0][0x248] ;  /* 0x00009200ffef7b82 */ /* 0x000e620000000800 */
[C---:B------:R-:W-:Y:S02]  /*41d10*/  IMAD.IADD R7, R0.reuse, 0x1, R25 ;  /* 0x0000000100077824 */ /* 0x040fe400078e0219 */
[----:B------:R-:W-:Y:S01]  /*41d20*/  IMAD.WIDE R4, R0, 0x2, R246 ;  /* 0x0000000200047825 */ /* 0x000fe200078e02f6 */
[----:B------:R-:W-:-:S03]  /*41d30*/  ISETP.LT.AND P1, PT, R21, R242, !P0 ;  /* 0x000000f21500720c */ /* 0x000fc60004721270 */
[----:B------:R-:W-:Y:S01]  /*41d40*/  IMAD.WIDE R26, R7, 0x2, R2 ;  /* 0x00000002071a7825 */ /* 0x000fe200078e0202 */
[----:B------:R0:W-:Y:S01]  /*41d50*/  @P3 STG.E.U16 desc[UR60][R4.64], R11 ;  /* 0x0000000b04003986 */ /* 0x0001e2000c10153c */
[----:B------:R-:W-:Y:S01]  /*41d60*/  ISETP.LT.AND P0, PT, R22, R13, !P0 ;  /* 0x0000000d1600720c */ /* 0x000fe20004701270 */
[----:B------:R-:W2:Y:S01]  /*41d70*/  LDC R242, c[0x0][0x248] ;  /* 0x00009200fff27b82 */ /* 0x000ea20000000800 */
[----:B------:R-:W-:-:S07]  /*41d80*/  VIADD R9, R16, 0x55 ;  /* 0x0000005510097836 */ /* 0x000fce0000000000 */
[----:B------:R-:W2:Y:S01]  /*41d90*/  LDC R13, c[0x0][0x248] ;  /* 0x00009200ff0d7b82 */ /* 0x000ea20000000800 */
[----:B0-----:R-:W-:Y:S01]  /*41da0*/  IMAD.WIDE R4, R7, 0x2, R18 ;  /* 0x0000000207047825 */ /* 0x001fe200078e0212 */
[----:B---3--:R0:W-:Y:S01]  /*41db0*/  @P6 STG.E.U16 desc[UR60][R26.64], R251 ;  /* 0x000000fb1a006986 */ /* 0x0081e2000c10153c */
[----:B------:R-:W-:Y:S02]  /*41dc0*/  PRMT R0, R251, 0x7632, R0 ;  /* 0x00007632fb007816 */ /* 0x000fe40000000000 */
[----:B------:R-:W-:Y:S01]  /*41dd0*/  ISETP.LT.AND P6, PT, R17, R24, !P4 ;  /* 0x000000181100720c */ /* 0x000fe200067c1270 */
[C---:B------:R-:W-:Y:S01]  /*41de0*/  IMAD.WIDE R24, R7.reuse, 0x2, R244 ;  /* 0x0000000207187825 */ /* 0x040fe200078e02f4 */
[----:B0-----:R-:W3:Y:S04]  /*41df0*/  LDL.LU R251, [R1+0x2d8] ;  /* 0x0002d80001fb7983 */ /* 0x001ee80000300800 */
[----:B------:R1:W-:Y:S04]  /*41e00*/  @P5 STG.E.U16 desc[UR60][R4.64], R0 ;  /* 0x0000000004005986 */ /* 0x0003e8000c10153c */
[----:B----4-:R0:W-:Y:S01]  /*41e10*/  @P1 STG.E.U16 desc[UR60][R24.64], R250 ;  /* 0x000000fa18001986 */ /* 0x0101e2000c10153c */
[----:B------:R-:W-:Y:S01]  /*41e20*/  PRMT R11, R250, 0x7632, R11 ;  /* 0x00007632fa0b7816 */ /* 0x000fe2000000000b */
[----:B-1----:R-:W-:Y:S01]  /*41e30*/  IMAD.IADD R0, R7, 0x1, R239 ;  /* 0x0000000107007824 */ /* 0x002fe200078e02ef */
[----:B------:R-:W-:Y:S01]  /*41e40*/  ISETP.GE.AND P3, PT, R9, R15, PT ;  /* 0x0000000f0900720c */ /* 0x000fe20003f66270 */
[----:B------:R-:W1:Y:S01]  /*41e50*/  LDC R239, c[0x0][0x228] ;  /* 0x00008a00ffef7b82 */ /* 0x000e620000000800 */
[----:B0-----:R-:W4:Y:S01]  /*41e60*/  LDL.LU R250, [R1+0x2c8] ;  /* 0x0002c80001fa7983 */ /* 0x001f220000300800 */
[----:B------:R-:W-:-:S06]  /*41e70*/  IMAD.WIDE R24, R7, 0x2, R246 ;  /* 0x0000000207187825 */ /* 0x000fcc00078e02f6 */
[----:B------:R-:W0:Y:S01]  /*41e80*/  LDC R15, c[0x0][0x228] ;  /* 0x00008a00ff0f7b82 */ /* 0x000e220000000800 */
[----:B------:R-:W-:Y:S01]  /*41e90*/  IMAD.WIDE R26, R0, 0x2, R2 ;  /* 0x00000002001a7825 */ /* 0x000fe200078e0202 */
[----:B------:R-:W-:Y:S06]  /*41ea0*/  @P0 STG.E.U16 desc[UR60][R24.64], R11 ;  /* 0x0000000b18000986 */ /* 0x000fec000c10153c */
[----:B------:R-:W1:Y:S01]  /*41eb0*/  LDC.64 R4, c[0x0][0x228] ;  /* 0x00008a00ff047b82 */ /* 0x000e620000000a00 */
[----:B--2---:R2:W-:Y:S01]  /*41ec0*/  @P6 STG.E.U16 desc[UR60][R26.64], R252 ;  /* 0x000000fc1a006986 */ /* 0x0045e2000c10153c */
[----:B------:R-:W-:-:S03]  /*41ed0*/  PRMT R7, R252, 0x7632, R7 ;  /* 0x00007632fc077816 */ /* 0x000fc60000000007 */
[----:B--2---:R-:W2:Y:S01]  /*41ee0*/  LDL.LU R252, [R1+0x278] ;  /* 0x0002780001fc7983 */ /* 0x004ea20000300800 */
[----:B------:R-:W-:Y:S01]  /*41ef0*/  ISETP.LT.AND P5, PT, R20, R241, !P4 ;  /* 0x000000f11400720c */ /* 0x000fe200067a1270 */
[----:B------:R-:W-:Y:S01]  /*41f00*/  VIADD R9, R16, 0x5a ;  /* 0x0000005a10097836 */ /* 0x000fe20000000000 */
[----:B------:R-:W-:Y:S01]  /*41f10*/  ISETP.LT.AND P1, PT, R21, R240, !P4 ;  /* 0x000000f01500720c */ /* 0x000fe20006721270 */
[C---:B------:R-:W-:Y:S01]  /*41f20*/  IMAD.WIDE R24, R0.reuse, 0x2, R244 ;  /* 0x0000000200187825 */ /* 0x040fe200078e02f4 */
[----:B------:R-:W-:Y:S01]  /*41f30*/  ISETP.LT.AND P6, PT, R17, R8, !P3 ;  /* 0x000000081100720c */ /* 0x000fe20005fc1270 */
[----:B------:R-:W2:Y:S01]  /*41f40*/  LDC R241, c[0x0][0x228] ;  /* 0x00008a00fff17b82 */ /* 0x000ea20000000800 */
[----:B------:R-:W-:Y:S01]  /*41f50*/  ISETP.GE.AND P0, PT, R9, R237, PT ;  /* 0x000000ed0900720c */ /* 0x000fe20003f06270 */
[----:B------:R-:W-:Y:S01]  /*41f60*/  IMAD.WIDE R8, R0, 0x2, R18 ;  /* 0x0000000200087825 */ /* 0x000fe200078e0212 */
[----:B------:R-:W-:-:S05]  /*41f70*/  ISETP.LT.AND P4, PT, R22, R238, !P4 ;  /* 0x000000ee1600720c */ /* 0x000fca0006781270 */
[----:B------:R1:W-:Y:S01]  /*41f80*/  @P5 STG.E.U16 desc[UR60][R8.64], R7 ;  /* 0x0000000708005986 */ /* 0x0003e2000c10153c */
[----:B0-----:R-:W-:Y:S01]  /*41f90*/  ISETP.LT.AND P5, PT, R20, R15, !P3 ;  /* 0x0000000f1400720c */ /* 0x001fe20005fa1270 */
[----:B------:R-:W0:Y:S08]  /*41fa0*/  LDC R238, c[0x0][0x248] ;  /* 0x00009200ffee7b82 */ /* 0x000e300000000800 */
[----:B------:R-:W0:Y:S01]  /*41fb0*/  LDC R240, c[0x0][0x228] ;  /* 0x00008a00fff07b82 */ /* 0x000e220000000800 */
[----:B-1----:R-:W-:-:S04]  /*41fc0*/  IMAD.IADD R7, R0, 0x1, R13 ;  /* 0x0000000100077824 */ /* 0x002fc800078e020d */
[----:B------:R-:W-:-:S03]  /*41fd0*/  IMAD.WIDE R26, R7, 0x2, R2 ;  /* 0x00000002071a7825 */ /* 0x000fc600078e0202 */
[----:B------:R-:W1:Y:S08]  /*41fe0*/  LDC.64 R8, c[0x0][0x228] ;  /* 0x00008a00ff087b82 */ /* 0x000e700000000a00 */
[----:B------:R-:W1:Y:S08]  /*41ff0*/  LDC R15, c[0x0][0x228] ;  /* 0x00008a00ff0f7b82 */ /* 0x000e700000000800 */
[----:B------:R-:W1:Y:S01]  /*42000*/  LDC R237, c[0x0][0x228] ;  /* 0x00008a00ffed7b82 */ /* 0x000e620000000800 */
[----:B---3--:R3:W-:Y:S01]  /*42010*/  @P1 STG.E.U16 desc[UR60][R24.64], R251 ;  /* 0x000000fb18001986 */ /* 0x0087e2000c10153c */
[----:B------:R-:W-:-:S02]  /*42020*/  PRMT R11, R251, 0x7632, R11 ;  /* 0x00007632fb0b7816 */ /* 0x000fc4000000000b */
[----:B------:R-:W-:-:S04]  /*42030*/  ISETP.LT.AND P1, PT, R21, R239, !P3 ;  /* 0x000000ef1500720c */ /* 0x000fc80005f21270 */
[----:B------:R-:W1:Y:S01]  /*42040*/  LDC R239, c[0x0][0x228] ;  /* 0x00008a00ffef7b82 */ /* 0x000e620000000800 */
[----:B---3--:R-:W3:Y:S01]  /*42050*/  LDL.LU R251, [R1+0x2ec] ;  /* 0x0002ec0001fb7983 */ /* 0x008ee20000300800 */
[----:B------:R-:W-:-:S04]  /*42060*/  IMAD.WIDE R24, R0, 0x2, R246 ;  /* 0x0000000200187825 */ /* 0x000fc800078e02f6 */
[----:B------:R-:W-:Y:S01]  /*42070*/  VIADD R0, R16, 0x56 ;  /* 0x0000005610007836 */ /* 0x000fe20000000000 */
[----:B------:R0:W-:Y:S04]  /*42080*/  @P4 STG.E.U16 desc[UR60][R24.64], R11 ;  /* 0x0000000b18004986 */ /* 0x0001e8000c10153c */
[----:B------:R-:W-:Y:S01]  /*42090*/  ISETP.GE.AND P4, PT, R0, R5, PT ;  /* 0x000000050000720c */ /* 0x000fe20003f86270 */
[----:B----4-:R4:W-:Y:S01]  /*420a0*/  @P6 STG.E.U16 desc[UR60][R26.64], R250 ;  /* 0x000000fa1a006986 */ /* 0x0109e2000c10153c */
[----:B------:R-:W-:Y:S02]  /*420b0*/  PRMT R0, R250, 0x7632, R0 ;  /* 0x00007632fa007816 */ /* 0x000fe40000000000 */
[----:B------:R-:W-:Y:S01]  /*420c0*/  ISETP.LT.AND P6, PT, R17, R12, !P4 ;  /* 0x0000000c1100720c */ /* 0x000fe200067c1270 */
[----:B------:R-:W-:-:S04]  /*420d0*/  IMAD.WIDE R12, R7, 0x2, R244 ;  /* 0x00000002070c7825 */ /* 0x000fc800078e02f4 */
[----:B0-----:R-:W-:Y:S01]  /*420e0*/  IMAD.WIDE R24, R7, 0x2, R18 ;  /* 0x0000000207187825 */ /* 0x001fe200078e0212 */
[----:B----4-:R-:W4:Y:S04]  /*420f0*/  LDL.LU R250, [R1+0x2dc] ;  /* 0x0002dc0001fa7983 */ /* 0x010f280000300800 */
[----:B------:R-:W-:Y:S04]  /*42100*/  @P5 STG.E.U16 desc[UR60][R24.64], R0 ;  /* 0x0000000018005986 */ /* 0x000fe8000c10153c */
[----:B--2---:R0:W-:Y:S01]  /*42110*/  @P1 STG.E.U16 desc[UR60][R12.64], R252 ;  /* 0x000000fc0c001986 */ /* 0x0041e2000c10153c */
[----:B------:R-:W-:-:S03]  /*42120*/  PRMT R11, R252, 0x7632, R11 ;  /* 0x00007632fc0b7816 */ /* 0x000fc6000000000b */
[----:B0-----:R-:W2:Y:S01]  /*42130*/  LDL.LU R252, [R1+0x2cc] ;  /* 0x0002cc0001fc7983 */ /* 0x001ea20000300800 */
[----:B------:R-:W-:Y:S01]  /*42140*/  ISETP.LT.AND P3, PT, R22, R241, !P3 ;  /* 0x000000f11600720c */ /* 0x000fe20005f61270 */
[C---:B------:R-:W-:Y:S01]  /*42150*/  IMAD.IADD R0, R7.reuse, 0x1, R238 ;  /* 0x0000000107007824 */ /* 0x040fe200078e02ee */
[----:B------:R-:W0:Y:S01]  /*42160*/  LDC.64 R12, c[0x0][0x228] ;  /* 0x00008a00ff0c7b82 */ /* 0x000e220000000a00 */
[----:B------:R-:W-:Y:S02]  /*42170*/  VIADD R5, R16, 0x57 ;  /* 0x0000005710057836 */ /* 0x000fe40000000000 */
[----:B------:R-:W-:-:S04]  /*42180*/  IMAD.WIDE R26, R7, 0x2, R246 ;  /* 0x00000002071a7825 */ /* 0x000fc800078e02f6 */
[----:B------:R-:W-:Y:S01]  /*42190*/  IMAD.WIDE R24, R0, 0x2, R2 ;  /* 0x0000000200187825 */ /* 0x000fe200078e0202 */
[----:B------:R-:W-:Y:S01]  /*421a0*/  ISETP.LT.AND P5, PT, R20, R240, !P4 ;  /* 0x000000f01400720c */ /* 0x000fe200067a1270 */
[----:B------:R-:W0:Y:S01]  /*421b0*/  LDC R238, c[0x0][0x228] ;  /* 0x00008a00ffee7b82 */ /* 0x000e220000000800 */
[----:B-1----:R-:W-:Y:S01]  /*421c0*/  ISETP.GE.AND P1, PT, R5, R9, PT ;  /* 0x000000090500720c */ /* 0x002fe20003f26270 */
[----:B------:R1:W-:Y:S01]  /*421d0*/  @P3 STG.E.U16 desc[UR60][R26.64], R11 ;  /* 0x0000000b1a003986 */ /* 0x0003e2000c10153c */
[----:B------:R-:W-:Y:S02]  /*421e0*/  ISETP.LT.AND P3, PT, R21, R239, !P4 ;  /* 0x000000ef1500720c */ /* 0x000fe40006761270 */
[----:B------:R-:W-:-:S03]  /*421f0*/  ISETP.LT.AND P4, PT, R22, R15, !P4 ;  /* 0x0000000f1600720c */ /* 0x000fc60006781270 */
[----:B------:R-:W2:Y:S01]  /*42200*/  LDC R241, c[0x0][0x228] ;  /* 0x00008a00fff17b82 */ /* 0x000ea20000000800 */
[----:B-1----:R-:W-:-:S07]  /*42210*/  IMAD.WIDE R26, R0, 0x2, R18 ;  /* 0x00000002001a7825 */ /* 0x002fce00078e0212 */
[----:B------:R-:W1:Y:S08]  /*42220*/  LDC R9, c[0x0][0x228] ;  /* 0x00008a00ff097b82 */ /* 0x000e700000000800 */
[----:B------:R-:W1:Y:S08]  /*42230*/  LDC R240, c[0x0][0x248] ;  /* 0x00009200fff07b82 */ /* 0x000e700000000800 */
[----:B------:R-:W1:Y:S08]  /*42240*/  LDC R239, c[0x0][0x228] ;  /* 0x00008a00ffef7b82 */ /* 0x000e700000000800 */
[----:B------:R-:W1:Y:S01]  /*42250*/  LDC R15, c[0x0][0x228] ;  /* 0x00008a00ff0f7b82 */ /* 0x000e620000000800 */
[----:B---3--:R-:W-:Y:S01]  /*42260*/  PRMT R5, R251, 0x7632, R5 ;  /* 0x00007632fb057816 */ /* 0x008fe20000000005 */
[----:B------:R3:W-:Y:S01]  /*42270*/  @P6 STG.E.U16 desc[UR60][R24.64], R251 ;  /* 0x000000fb18006986 */ /* 0x0007e2000c10153c */
[----:B------:R-:W-:Y:S01]  /*42280*/  ISETP.LT.AND P6, PT, R17, R10, !P1 ;  /* 0x0000000a1100720c */ /* 0x000fe20004fc1270 */
[----:B------:R-:W-:-:S02]  /*42290*/  IMAD.WIDE R10, R0, 0x2, R244 ;  /* 0x00000002000a7825 */ /* 0x000fc400078e02f4 */
[----:B---3--:R-:W3:Y:S02]  /*422a0*/  LDL.LU R251, [R1+0x27c] ;  /* 0x00027c0001fb7983 */ /* 0x008ee40000300800 */
[C---:B------:R-:W-:Y:S02]  /*422b0*/  IMAD.WIDE R24, R0.reuse, 0x2, R246 ;  /* 0x0000000200187825 */ /* 0x040fe400078e02f6 */
[----:B------:R0:W-:Y:S02]  /*422c0*/  @P5 STG.E.U16 desc[UR60][R26.64], R5 ;  /* 0x000000051a005986 */ /* 0x0001e4000c10153c */
[----:B------:R-:W-:Y:S01]  /*422d0*/  IMAD.IADD R0, R0, 0x1, R242 ;  /* 0x0000000100007824 */ /* 0x000fe200078e02f2 */
[----:B----4-:R-:W-:Y:S01]  /*422e0*/  PRMT R7, R250, 0x7632, R7 ;  /* 0x00007632fa077816 */ /* 0x010fe20000000007 */
[----:B------:R4:W-:Y:S01]  /*422f0*/  @P3 STG.E.U16 desc[UR60][R10.64], R250 ;  /* 0x000000fa0a003986 */ /* 0x0009e2000c10153c */
[----:B0-----:R-:W-:-:S03]  /*42300*/  VIADD R5, R16, 0x58 ;  /* 0x0000005810057836 */ /* 0x001fc60000000000 */
[----:B------:R0:W-:Y:S01]  /*42310*/  @P4 STG.E.U16 desc[UR60][R24.64], R7 ;  /* 0x0000000718004986 */ /* 0x0001e2000c10153c */
[----:B------:R-:W-:Y:S01]  /*42320*/  ISETP.LT.AND P5, PT, R20, R237, !P1 ;  /* 0x000000ed1400720c */ /* 0x000fe20004fa1270 */
[----:B------:R-:W3:Y:S02]  /*42330*/  LDC R242, c[0x0][0x228] ;  /* 0x00008a00fff27b82 */ /* 0x000ee40000000800 */
[----:B----4-:R-:W4:Y:S01]  /*42340*/  LDL.LU R250, [R1+0x400] ;  /* 0x0004000001fa7983 */ /* 0x010f220000300800 */
[----:B------:R-:W-:-:S05]  /*42350*/  ISETP.GE.AND P3, PT, R5, R13, PT ;  /* 0x0000000d0500720c */ /* 0x000fca0003f66270 */
[----:B------:R-:W3:Y:S01]  /*42360*/  LDC.64 R10, c[0x0][0x228] ;  /* 0x00008a00ff0a7b82 */ /* 0x000ee20000000a00 */
[----:B0-----:R-:W-:Y:S01]  /*42370*/  IMAD.WIDE R24, R0, 0x2, R2 ;  /* 0x0000000200187825 */ /* 0x001fe200078e0202 */
[----:B------:R-:W-:-:S06]  /*42380*/  ISETP.LT.AND P4, PT, R22, R238, !P1 ;  /* 0x000000ee1600720c */ /* 0x000fcc0004f81270 */
[----:B------:R-:W0:Y:S01]  /*42390*/  LDC R13, c[0x0][0x228] ;  /* 0x00008a00ff0d7b82 */ /* 0x000e220000000800 */
[----:B------:R-:W-:-:S07]  /*423a0*/  IMAD.WIDE R26, R0, 0x2, R18 ;  /* 0x00000002001a7825 */ /* 0x000fce00078e0212 */
[----:B------:R-:W4:Y:S01]  /*423b0*/  LDC R237, c[0x0][0x248] ;  /* 0x00009200ffed7b82 */ /* 0x000f220000000800 */
[----:B--2---:R-:W-:Y:S01]  /*423c0*/  PRMT R5, R252, 0x7632, R5 ;  /* 0x00007632fc057816 */ /* 0x004fe20000000005 */
[----:B------:R2:W-:Y:S06]  /*423d0*/  @P6 STG.E.U16 desc[UR60][R24.64], R252 ;  /* 0x000000fc18006986 */ /* 0x0005ec000c10153c */
[----:B------:R-:W4:Y:S01]  /*423e0*/  LDC R238, c[0x0][0x228] ;  /* 0x00008a00ffee7b82 */ /* 0x000f220000000800 */
[----:B--2---:R-:W2:Y:S01]  /*423f0*/  LDL.LU R252, [R1+0x300] ;  /* 0x0003000001fc7983 */ /* 0x004ea20000300800 */
[----:B------:R-:W-:-:S02]  /*42400*/  ISETP.LT.AND P1, PT, R21, R241, !P1 ;  /* 0x000000f11500720c */ /* 0x000fc40004f21270 */
[----:B------:R-:W-:Y:S01]  /*42410*/  ISETP.LT.AND P6, PT, R17, R6, !P3 ;  /* 0x000000061100720c */ /* 0x000fe20005fc1270 */
[----:B------:R-:W-:Y:S01]  /*42420*/  IMAD.WIDE R6, R0, 0x2, R244 ;  /* 0x0000000200067825 */ /* 0x000fe200078e02f4 */
[----:B------:R0:W-:Y:S01]  /*42430*/  @P5 STG.E.U16 desc[UR60][R26.64], R5 ;  /* 0x000000051a005986 */ /* 0x0001e2000c10153c */
[----:B-1----:R-:W-:Y:S01]  /*42440*/  ISETP.LT.AND P5, PT, R20, R9, !P3 ;  /* 0x000000091400720c */ /* 0x002fe20005fa1270 */
[----:B------:R-:W1:Y:S01]  /*42450*/  LDC R241, c[0x0][0x228] ;  /* 0x00008a00fff17b82 */ /* 0x000e620000000800 */
[----:B------:R-:W-:-:S04]  /*42460*/  IMAD.WIDE R24, R0, 0x2, R246 ;  /* 0x0000000200187825 */ /* 0x000fc800078e02f6 */
[----:B------:R-:W-:-:S03]  /*42470*/  IMAD.IADD R0, R0, 0x1, R240 ;  /* 0x0000000100007824 */ /* 0x000fc600078e02f0 */
[----:B------:R-:W1:Y:S01]  /*42480*/  LDC R240, c[0x0][0x228] ;  /* 0x00008a00fff07b82 */ /* 0x000e620000000800 */
[----:B0-----:R-:W-:Y:S02]  /*42490*/  VIADD R5, R16, 0x59 ;  /* 0x0000005910057836 */ /* 0x001fe40000000000 */
[C---:B------:R-:W-:Y:S01]  /*424a0*/  IMAD.WIDE R26, R0.reuse, 0x2, R18 ;  /* 0x00000002001a7825 */ /* 0x040fe200078e0212 */
[----:B---3--:R-:W-:Y:S01]  /*424b0*/  PRMT R9, R251, 0x7632, R9 ;  /* 0x00007632fb097816 */ /* 0x008fe20000000009 */
[----:B------:R0:W-:Y:S04]  /*424c0*/  @P1 STG.E.U16 desc[UR60][R6.64], R251 ;  /* 0x000000fb06001986 */ /* 0x0001e8000c10153c */
[----:B------:R3:W-:Y:S04]  /*424d0*/  @P4 STG.E.U16 desc[UR60][R24.64], R9 ;  /* 0x0000000918004986 */ /* 0x0007e8000c10153c */
[----:B0-----:R-:W2:Y:S01]  /*424e0*/  LDL.LU R251, [R1+0x420] ;  /* 0x0004200001fb7983 */ /* 0x001ea20000300800 */
[----:B------:R-:W-:Y:S01]  /*424f0*/  ISETP.LT.AND P4, PT, R21, R13, !P3 ;  /* 0x0000000d1500720c */ /* 0x000fe20005f81270 */
[----:B------:R-:W0:Y:S01]  /*42500*/  LDC.64 R6, c[0x0][0x228] ;  /* 0x00008a00ff067b82 */ /* 0x000e220000000a00 */
[----:B---3--:R-:W-:Y:S01]  /*42510*/  IMAD.WIDE R24, R0, 0x2, R2 ;  /* 0x0000000200187825 */ /* 0x008fe200078e0202 */
[----:B------:R-:W-:-:S02]  /*42520*/  ISETP.GE.AND P1, PT, R5, R11, PT ;  /* 0x0000000b0500720c */ /* 0x000fc40003f26270 */
[----:B----4-:R-:W-:Y:S02]  /*42530*/  PRMT R5, R250, 0x7632, R5 ;  /* 0x00007632fa057816 */ /* 0x010fe40000000005 */
[----:B------:R3:W-:Y:S01]  /*42540*/  @P6 STG.E.U16 desc[UR60][R24.64], R250 ;  /* 0x000000fa18006986 */ /* 0x0007e2000c10153c */
[----:B------:R-:W-:Y:S01]  /*42550*/  ISETP.LT.AND P3, PT, R22, R239, !P3 ;  /* 0x000000ef1600720c */ /* 0x000fe20005f61270 */
[----:B------:R-:W4:Y:S02]  /*42560*/  LDC R11, c[0x0][0x228] ;  /* 0x00008a00ff0b7b82 */ /* 0x000f240000000800 */
[----:B------:R2:W-:Y:S01]  /*42570*/  @P5 STG.E.U16 desc[UR60][R26.64], R5 ;  /* 0x000000051a005986 */ /* 0x0005e2000c10153c */
[----:B------:R-:W-:-:S05]  /*42580*/  IMAD.IADD R9, R0, 0x1, R237 ;  /* 0x0000000100097824 */ /* 0x000fca00078e02ed */
[----:B------:R-:W4:Y:S01]  /*42590*/  LDC R13, c[0x0][0x228] ;  /* 0x00008a00ff0d7b82 */ /* 0x000f220000000800 */
[----:B---3--:R-:W3:Y:S01]  /*425a0*/  LDL.LU R250, [R1+0x410] ;  /* 0x0004100001fa7983 */ /* 0x008ee20000300800 */
[----:B------:R-:W-:Y:S01]  /*425b0*/  IMAD.WIDE R24, R0, 0x2, R244 ;  /* 0x0000000200187825 */ /* 0x000fe200078e02f4 */
[----:B------:R-:W-:-:S05]  /*425c0*/  ISETP.LT.AND P6, PT, R17, R14, !P1 ;  /* 0x0000000e1100720c */ /* 0x000fca0004fc1270 */
[----:B------:R-:W4:Y:S01]  /*425d0*/  LDC R239, c[0x0][0x228] ;  /* 0x00008a00ffef7b82 */ /* 0x000f220000000800 */
[----:B--2---:R-:W-:Y:S01]  /*425e0*/  PRMT R5, R252, 0x7632, R5 ;  /* 0x00007632fc057816 */ /* 0x004fe20000000005 */
[----:B------:R2:W-:Y:S06]  /*425f0*/  @P4 STG.E.U16 desc[UR60][R24.64], R252 ;  /* 0x000000fc18004986 */ /* 0x0005ec000c10153c */
[----:B------:R-:W4:Y:S01]  /*42600*/  LDC R26, c[0x0][0x248] ;  /* 0x00009200ff1a7b82 */ /* 0x000f220000000800 */
[----:B------:R-:W-:-:S07]  /*42610*/  ISETP.LT.AND P5, PT, R20, R15, !P1 ;  /* 0x0000000f1400720c */ /* 0x000fce0004fa1270 */
[----:B------:R-:W4:Y:S01]  /*42620*/  LDC R237, c[0x0][0x228] ;  /* 0x00008a00ffed7b82 */ /* 0x000f220000000800 */
[----:B--2---:R-:W2:Y:S01]  /*42630*/  LDL.LU R252, [R1+0x404] ;  /* 0x0004040001fc7983 */ /* 0x004ea20000300800 */
[----:B------:R-:W-:-:S04]  /*42640*/  IMAD.WIDE R14, R0, 0x2, R246 ;  /* 0x00000002000e7825 */ /* 0x000fc800078e02f6 */
[----:B------:R-:W-:Y:S01]  /*42650*/  VIADD R0, R16, 0x64 ;  /* 0x0000006410007836 */ /* 0x000fe20000000000 */
[----:B------:R0:W-:Y:S01]  /*42660*/  @P3 STG.E.U16 desc[UR60][R14.64], R5 ;  /* 0x000000050e003986 */ /* 0x0001e2000c10153c */
[----:B------:R-:W-:Y:S01]  /*42670*/  IMAD.WIDE R24, R9, 0x2, R2 ;  /* 0x0000000209187825 */ /* 0x000fe200078e0202 */
[----:B-1----:R-:W-:Y:S02]  /*42680*/  ISETP.LT.AND P4, PT, R21, R240, !P1 ;  /* 0x000000f01500720c */ /* 0x002fe40004f81270 */
[----:B0-----:R-:W-:Y:S01]  /*42690*/  ISETP.GE.AND P3, PT, R0, R7, PT ;  /* 0x000000070000720c */ /* 0x001fe20003f66270 */
[----:B------:R-:W0:Y:S08]  /*426a0*/  LDC R240, c[0x0][0x228] ;  /* 0x00008a00fff07b82 */ /* 0x000e300000000800 */
[----:B------:R-:W1:Y:S01]  /*426b0*/  LDC.64 R14, c[0x0][0x228] ;  /* 0x00008a00ff0e7b82 */ /* 0x000e620000000a00 */
[----:B------:R-:W-:Y:S01]  /*426c0*/  ISETP.LT.AND P1, PT, R22, R238, !P1 ;  /* 0x000000ee1600720c */ /* 0x000fe20004f21270 */
[----:B------:R-:W-:-:S06]  /*426d0*/  VIADD R7, R16, 0x5b ;  /* 0x0000005b10077836 */ /* 0x000fcc0000000000 */
[----:B------:R-:W0:Y:S01]  /*426e0*/  LDC R238, c[0x0][0x228] ;  /* 0x00008a00ffee7b82 */ /* 0x000e220000000800 */
[----:B------:R4:W-:Y:S01]  /*426f0*/  @P6 STG.E.U16 desc[UR60][R24.64], R251 ;  /* 0x000000fb18006986 */ /* 0x0009e2000c10153c */
[----:B------:R-:W-:Y:S02]  /*42700*/  PRMT R0, R251, 0x7632, R0 ;  /* 0x00007632fb007816 */ /* 0x000fe40000000000 */
[----:B------:R-:W-:Y:S01]  /*42710*/  ISETP.LT.AND P6, PT, R17, R4, !P0 ;  /* 0x000000041100720c */ /* 0x000fe200047c1270 */
[C---:B------:R-:W-:Y:S01]  /*42720*/  IMAD.WIDE R4, R9.reuse, 0x2, R18 ;  /* 0x0000000209047825 */ /* 0x040fe200078e0212 */
[----:B----4-:R-:W4:Y:S03]  /*42730*/  LDL.LU R251, [R1+0x304] ;  /* 0x0003040001fb7983 */ /* 0x010f260000300800 */
[C---:B------:R-:W-:Y:S01]  /*42740*/  IMAD.WIDE R24, R9.reuse, 0x2, R244 ;  /* 0x0000000209187825 */ /* 0x040fe200078e02f4 */
[----:B------:R1:W-:Y:S04]  /*42750*/  @P5 STG.E.U16 desc[UR60][R4.64], R0 ;  /* 0x0000000004005986 */ /* 0x0003e8000c10153c */
[----:B------:R-:W4:Y:S04]  /*42760*/  LDL.LU R249, [R1+0x424] ;  /* 0x0004240001f97983 */ /* 0x000f280000300800 */
[----:B---3--:R3:W-:Y:S01]  /*42770*/  @P4 STG.E.U16 desc[UR60][R24.64], R250 ;  /* 0x000000fa18004986 */ /* 0x0087e2000c10153c */
[----:B------:R-:W-:Y:S01]  /*42780*/  ISETP.LT.AND P4, PT, R20, R11, !P0 ;  /* 0x0000000b1400720c */ /* 0x000fe20004781270 */
[----:B-1----:R-:W-:Y:S01]  /*42790*/  IMAD.IADD R0, R9, 0x1, R26 ;  /* 0x0000000109007824 */ /* 0x002fe200078e021a */
[----:B------:R-:W-:Y:S01]  /*427a0*/  PRMT R11, R250, 0x7632, R11 ;  /* 0x00007632fa0b7816 */ /* 0x000fe2000000000b */
[----:B------:R-:W1:Y:S02]  /*427b0*/  LDC.64 R4, c[0x0][0x228] ;  /* 0x00008a00ff047b82 */ /* 0x000e640000000a00 */
[----:B------:R-:W-:-:S04]  /*427c0*/  IMAD.WIDE R26, R0, 0x2, R2 ;  /* 0x00000002001a7825 */ /* 0x000fc800078e0202 */
[----:B---3--:R-:W-:-:S05]  /*427d0*/  IMAD.WIDE R24, R9, 0x2, R246 ;  /* 0x0000000209187825 */ /* 0x008fca00078e02f6 */
[----:B------:R-:W-:Y:S01]  /*427e0*/  @P1 STG.E.U16 desc[UR60][R24.64], R11 ;  /* 0x0000000b18001986 */ /* 0x000fe2000c10153c */
[----:B------:R-:W-:Y:S02]  /*427f0*/  ISETP.GE.AND P1, PT, R7, R15, PT ;  /* 0x0000000f0700720c */ /* 0x000fe40003f26270 */
[----:B------:R-:W-:Y:S01]  /*42800*/  ISETP.LT.AND P5, PT, R21, R13, !P0 ;  /* 0x0000000d1500720c */ /* 0x000fe200047a1270 */
[----:B------:R-:W3:Y:S08]  /*42810*/  LDC R15, c[0x0][0x228] ;  /* 0x00008a00ff0f7b82 */ /* 0x000ef00000000800 */
[----:B------:R-:W1:Y:S01]  /*42820*/  LDC R13, c[0x0][0x248] ;  /* 0x00009200ff0d7b82 */ /* 0x000e620000000800 */
[----:B--2---:R2:W-:Y:S01]  /*42830*/  @P6 STG.E.U16 desc[UR60][R26.64], R252 ;  /* 0x000000fc1a006986 */ /* 0x0045e2000c10153c */
[----:B------:R-:W-:-:S03]  /*42840*/  PRMT R7, R252, 0x7632, R7 ;  /* 0x00007632fc077816 */ /* 0x000fc60000000007 */
[----:B--2---:R-:W2:Y:S04]  /*42850*/  LDL.LU R252, [R1+0x414] ;  /* 0x0004140001fc7983 */ /* 0x004ea80000300800 */
[----:B------:R-:W3:Y:S01]  /*42860*/  LDL.LU R250, [R1+0x408] ;  /* 0x0004080001fa7983 */ /* 0x000ee20000300800 */
[C---:B------:R-:W-:Y:S01]  /*42870*/  IMAD.WIDE R24, R0.reuse, 0x2, R18 ;  /* 0x0000000200187825 */ /* 0x040fe200078e0212 */
[----:B------:R-:W-:Y:S02]  /*42880*/  ISETP.LT.AND P6, PT, R17, R8, !P1 ;  /* 0x000000081100720c */ /* 0x000fe40004fc1270 */
[----:B------:R-:W4:Y:S01]  /*42890*/  LDC.64 R8, c[0x0][0x228] ;  /* 0x00008a00ff087b82 */ /* 0x000f220000000a00 */
[----:B------:R-:W-:Y:S01]  /*428a0*/  IMAD.WIDE R26, R0, 0x2, R244 ;  /* 0x00000002001a7825 */ /* 0x000fe200078e02f4 */
[----:B------:R1:W-:Y:S01]  /*428b0*/  @P4 STG.E.U16 desc[UR60][R24.64], R7 ;  /* 0x0000000718004986 */ /* 0x0003e2000c10153c */
[----:B------:R-:W-:-:S02]  /*428c0*/  ISETP.LT.AND P0, PT, R22, R239, !P0 ;  /* 0x000000ef1600720c */ /* 0x000fc40004701270 */
[----:B0-----:R-:W-:-:S03]  /*428d0*/  ISETP.LT.AND P4, PT, R21, R240, !P1 ;  /* 0x000000f01500720c */ /* 0x001fc60004f81270 */
[----:B------:R-:W0:Y:S01]  /*428e0*/  LDC R240, c[0x0][0x228] ;  /* 0x00008a00fff07b82 */ /* 0x000e220000000800 */
[----:B-1----:R-:W-:-:S04]  /*428f0*/  IMAD.WIDE R24, R0, 0x2, R246 ;  /* 0x0000000200187825 */ /* 0x002fc800078e02f6 */
[----:B------:R-:W-:Y:S02]  /*42900*/  VIADD R7, R16, 0x5c ;  /* 0x0000005c10077836 */ /* 0x000fe40000000000 */
[----:B------:R-:W-:Y:S01]  /*42910*/  IMAD.IADD R0, R0, 0x1, R13 ;  /* 0x0000000100007824 */ /* 0x000fe200078e020d */
[----:B----4-:R1:W-:Y:S01]  /*42920*/  @P5 STG.E.U16 desc[UR60][R26.64], R251 ;  /* 0x000000fb1a005986 */ /* 0x0103e2000c10153c */
[----:B------:R-:W-:Y:S02]  /*42930*/  PRMT R11, R251, 0x7632, R11 ;  /* 0x00007632fb0b7816 */ /* 0x000fe4000000000b */
[----:B------:R-:W-:Y:S01]  /*42940*/  ISETP.LT.AND P5, PT, R20, R237, !P1 ;  /* 0x000000ed1400720c */ /* 0x000fe20004fa1270 */
[----:B-1----:R-:W4:Y:S01]  /*42950*/  LDL.LU R251, [R1+0x308] ;  /* 0x0003080001fb7983 */ /* 0x002f220000300800 */
[----:B------:R-:W-:Y:S01]  /*42960*/  ISETP.LT.AND P1, PT, R22, R238, !P1 ;  /* 0x000000ee1600720c */ /* 0x000fe20004f21270 */
[----:B------:R-:W-:Y:S01]  /*42970*/  IMAD.WIDE R26, R0, 0x2, R18 ;  /* 0x00000002001a7825 */ /* 0x000fe200078e0212 */
[----:B------:R-:W1:Y:S01]  /*42980*/  LDC R237, c[0x0][0x248] ;  /* 0x00009200ffed7b82 */ /* 0x000e620000000800 */
[----:B------:R0:W-:Y:S01]  /*42990*/  @P0 STG.E.U16 desc[UR60][R24.64], R11 ;  /* 0x0000000b18000986 */ /* 0x0001e2000c10153c */
[----:B------:R-:W-:Y:S01]  /*429a0*/  ISETP.GE.AND P0, PT, R7, R5, PT ;  /* 0x000000050700720c */ /* 0x000fe20003f06270 */
[----:B------:R-:W-:Y:S01]  /*429b0*/  VIADD R5, R16, 0x5d ;  /* 0x0000005d10057836 */ /* 0x000fe20000000000 */
[----:B------:R-:W-:Y:S01]  /*429c0*/  PRMT R7, R249, 0x7632, R7 ;  /* 0x00007632f9077816 */ /* 0x000fe20000000007 */
[----:B------:R-:W-:-:S04]  /*429d0*/  IMAD.WIDE R238, R0, 0x2, R244 ;  /* 0x0000000200ee7825 */ /* 0x000fc800078e02f4 */
[----:B0-----:R-:W-:Y:S01]  /*429e0*/  IMAD.WIDE R24, R0, 0x2, R2 ;  /* 0x0000000200187825 */ /* 0x001fe200078e0202 */
[----:B------:R-:W0:Y:S04]  /*429f0*/  LDC R11, c[0x0][0x228] ;  /* 0x00008a00ff0b7b82 */ /* 0x000e280000000800 */
[----:B------:R-:W-:Y:S01]  /*42a00*/  @P6 STG.E.U16 desc[UR60][R24.64], R249 ;  /* 0x000000f918006986 */ /* 0x000fe2000c10153c */
[----:B------:R-:W-:-:S03]  /*42a10*/  ISETP.GE.AND P6, PT, R5, R9, PT ;  /* 0x000000090500720c */ /* 0x000fc60003fc6270 */
[----:B------:R-:W-:Y:S01]  /*42a20*/  @P5 STG.E.U16 desc[UR60][R26.64], R7 ;  /* 0x000000071a005986 */ /* 0x000fe2000c10153c */
[----:B------:R-:W0:Y:S03]  /*42a30*/  LDC R9, c[0x0][0x248] ;  /* 0x00009200ff097b82 */ /* 0x000e260000000800 */
[----:B--2---:R2:W-:Y:S01]  /*42a40*/  @P4 STG.E.U16 desc[UR60][R238.64], R252 ;  /* 0x000000fcee004986 */ /* 0x0045e2000c10153c */
[----:B------:R-:W-:-:S03]  /*42a50*/  PRMT R5, R252, 0x7632, R5 ;  /* 0x00007632fc057816 */ /* 0x000fc60000000005 */
[----:B--2---:R-:W2:Y:S01]  /*42a60*/  LDL.LU R252, [R1+0x428] ;  /* 0x0004280001fc7983 */ /* 0x004ea20000300800 */
[----:B------:R-:W-:Y:S01]  /*42a70*/  ISETP.LT.AND P5, PT, R17, R12, !P0 ;  /* 0x0000000c1100720c */ /* 0x000fe200047a1270 */
[----:B------:R-:W-:Y:S01]  /*42a80*/  IMAD.WIDE R24, R0, 0x2, R246 ;  /* 0x0000000200187825 */ /* 0x000fe200078e02f6 */
[----:B---3--:R-:W-:Y:S01]  /*42a90*/  ISETP.LT.AND P4, PT, R20, R15, !P0 ;  /* 0x0000000f1400720c */ /* 0x008fe20004781270 */
[----:B------:R-:W3:Y:S02]  /*42aa0*/  LDC.64 R12, c[0x0][0x228] ;  /* 0x00008a00ff0c7b82 */ /* 0x000ee40000000a00 */
[----:B-1----:R-:W-:Y:S01]  /*42ab0*/  IMAD.IADD R0, R0, 0x1, R237 ;  /* 0x0000000100007824 */ /* 0x002fe200078e02ed */
[----:B------:R1:W-:Y:S01]  /*42ac0*/  @P1 STG.E.U16 desc[UR60][R24.64], R5 ;  /* 0x0000000518001986 */ /* 0x0003e2000c10153c */
[----:B------:R-:W-:Y:S02]  /*42ad0*/  ISETP.LT.AND P1, PT, R22, R241, !P0 ;  /* 0x000000f11600720c */ /* 0x000fe40004721270 */
[----:B------:R-:W-:Y:S01]  /*42ae0*/  ISETP.LT.AND P0, PT, R21, R240, !P0 ;  /* 0x000000f01500720c */ /* 0x000fe20004701270 */
[C---:B------:R-:W-:Y:S01]  /*42af0*/  IMAD.WIDE R26, R0.reuse, 0x2, R18 ;  /* 0x00000002001a7825 */ /* 0x040fe200078e0212 */
[----:B------:R-:W3:Y:S03]  /*42b00*/  LDC R15, c[0x0][0x228] ;  /* 0x00008a00ff0f7b82 */ /* 0x000ee60000000800 */
[----:B-1----:R-:W-:Y:S01]  /*42b10*/  IMAD.WIDE R24, R0, 0x2, R2 ;  /* 0x0000000200187825 */ /* 0x002fe200078e0202 */
[----:B------:R-:W-:-:S04]  /*42b20*/  PRMT R5, R250, 0x7632, R5 ;  /* 0x00007632fa057816 */ /* 0x000fc80000000005 */
[----:B------:R-:W1:Y:S01]  /*42b30*/  LDC.64 R238, c[0x0][0x228] ;  /* 0x00008a00ffee7b82 */ /* 0x000e620000000a00 */
[----:B------:R0:W-:Y:S01]  /*42b40*/  @P5 STG.E.U16 desc[UR60][R24.64], R250 ;  /* 0x000000fa18005986 */ /* 0x0001e2000c10153c */
[----:B------:R-:W-:-:S03]  /*42b50*/  ISETP.LT.AND P5, PT, R17, R10, !P6 ;  /* 0x0000000a1100720c */ /* 0x000fc600077a1270 */
[----:B------:R4:W-:Y:S01]  /*42b60*/  @P4 STG.E.U16 desc[UR60][R26.64], R5 ;  /* 0x000000051a004986 */ /* 0x0009e2000c10153c */
[----:B0-----:R-:W-:Y:S01]  /*42b70*/  ISETP.LT.AND P4, PT, R20, R11, !P6 ;  /* 0x0000000b1400720c */ /* 0x001fe20007781270 */
[C---:B------:R-:W-:Y:S01]  /*42b80*/  IMAD.WIDE R10, R0.reuse, 0x2, R244 ;  /* 0x00000002000a7825 */ /* 0x040fe200078e02f4 */
[----:B------:R-:W0:Y:S01]  /*42b90*/  LDC R240, c[0x0][0x228] ;  /* 0x00008a00fff07b82 */ /* 0x000e220000000800 */
[----:B------:R-:W3:Y:S02]  /*42ba0*/  LDL.LU R250, [R1+0x418] ;  /* 0x0004180001fa7983 */ /* 0x000ee40000300800 */
[----:B------:R-:W-:-:S05]  /*42bb0*/  IMAD.WIDE R24, R0, 0x2, R246 ;  /* 0x0000000200187825 */ /* 0x000fca00078e02f6 */
[----:B------:R-:W1:Y:S01]  /*42bc0*/  LDC R237, c[0x0][0x248] ;  /* 0x00009200ffed7b82 */ /* 0x000e620000000800 */
[----:B------:R-:W-:-:S07]  /*42bd0*/  IMAD.IADD R0, R0, 0x1, R9 ;  /* 0x0000000100007824 */ /* 0x000fce00078e0209 */
[----:B------:R-:W1:Y:S01]  /*42be0*/  LDC R241, c[0x0][0x228] ;  /* 0x00008a00fff17b82 */ /* 0x000e620000000800 */
[----:B----4-:R-:W-:Y:S01]  /*42bf0*/  PRMT R7, R251, 0x7632, R7 ;  /* 0x00007632fb077816 */ /* 0x010fe20000000007 */
[----:B------:R4:W-:Y:S01]  /*42c00*/  @P0 STG.E.U16 desc[UR60][R10.64], R251 ;  /* 0x000000fb0a000986 */ /* 0x0009e2000c10153c */
[----:B------:R-:W-:-:S05]  /*42c10*/  VIADD R5, R16, 0x5f ;  /* 0x0000005f10057836 */ /* 0x000fca0000000000 */
[----:B------:R-:W1:Y:S01]  /*42c20*/  LDC R9, c[0x0][0x228] ;  /* 0x00008a00ff097b82 */ /* 0x000e620000000800 */
[----:B----4-:R-:W4:Y:S01]  /*42c30*/  LDL.LU R251, [R1+0x40c] ;  /* 0x00040c0001fb7983 */ /* 0x010f220000300800 */
[----:B------:R-:W-:-:S03]  /*42c40*/  IMAD.WIDE R10, R0, 0x2, R2 ;  /* 0x00000002000a7825 */ /* 0x000fc600078e0202 */
[----:B------:R2:W-:Y:S02]  /*42c50*/  @P1 STG.E.U16 desc[UR60][R24.64], R7 ;  /* 0x0000000718001986 */ /* 0x0005e4000c10153c */
[----:B--2---:R-:W-:Y:S02]  /*42c60*/  PRMT R7, R252, 0x7632, R7 ;  /* 0x00007632fc077816 */ /* 0x004fe40000000007 */
[----:B------:R2:W-:Y:S04]  /*42c70*/  @P5 STG.E.U16 desc[UR60][R10.64], R252 ;  /* 0x000000fc0a005986 */ /* 0x0005e8000c10153c */
[----:B--2---:R-:W2:Y:S01]  /*42c80*/  LDL.LU R252, [R1+0x30c] ;  /* 0x00030c0001fc7983 */ /* 0x004ea20000300800 */
[----:B---3--:R-:W-:Y:S02]  /*42c90*/  ISETP.LT.AND P1, PT, R21, R15, !P6 ;  /* 0x0000000f1500720c */ /* 0x008fe40007721270 */
[----:B------:R-:W-:Y:S01]  /*42ca0*/  ISETP.GE.AND P0, PT, R5, R13, PT ;  /* 0x0000000d0500720c */ /* 0x000fe20003f06270 */
[----:B------:R-:W-:-:S02]  /*42cb0*/  VIADD R5, R16, 0x5e ;  /* 0x0000005e10057836 */ /* 0x000fc40000000000 */
[----:B------:R-:W-:Y:S01]  /*42cc0*/  IMAD.WIDE R24, R0, 0x2, R18 ;  /* 0x0000000200187825 */ /* 0x000fe200078e0212 */
[----:B0-----:R-:W-:Y:S01]  /*42cd0*/  ISETP.LT.AND P6, PT, R22, R240, !P6 ;  /* 0x000000f01600720c */ /* 0x001fe200077c1270 */
[----:B------:R-:W0:Y:S01]  /*42ce0*/  LDC R15, c[0x0][0x228] ;  /* 0x00008a00ff0f7b82 */ /* 0x000e220000000800 */
[----:B-1----:R-:W-:Y:S01]  /*42cf0*/  ISETP.GE.AND P5, PT, R5, R239, PT ;  /* 0x000000ef0500720c */ /* 0x002fe20003fa6270 */
[C---:B------:R-:W-:Y:S01]  /*42d00*/  IMAD.WIDE R26, R0.reuse, 0x2, R244 ;  /* 0x00000002001a7825 */ /* 0x040fe200078e02f4 */
[----:B------:R1:W-:Y:S02]  /*42d10*/  @P4 STG.E.U16 desc[UR60][R24.64], R7 ;  /* 0x0000000718004986 */ /* 0x0003e4000c10153c */
[----:B------:R-:W-:Y:S01]  /*42d20*/  ISETP.LT.AND P4, PT, R17, R236, !P5 ;  /* 0x000000ec1100720c */ /* 0x000fe20006f81270 */
[C---:B------:R-:W-:Y:S02]  /*42d30*/  IMAD.IADD R5, R0.reuse, 0x1, R237 ;  /* 0x0000000100057824 */ /* 0x040fe400078e02ed */
[----:B------:R-:W-:Y:S01]  /*42d40*/  IMAD.WIDE R10, R0, 0x2, R246 ;  /* 0x00000002000a7825 */ /* 0x000fe200078e02f6 */
[----:B------:R-:W3:Y:S01]  /*42d50*/  LDC R236, c[0x0][0x248] ;  /* 0x00009200ffec7b82 */ /* 0x000ee20000000800 */
[----:B------:R-:W-:Y:S01]  /*42d60*/  PRMT R0, R250, 0x7632, R0 ;  /* 0x00007632fa007816 */ /* 0x000fe20000000000 */
[----:B------:R1:W-:Y:S06]  /*42d70*/  @P1 STG.E.U16 desc[UR60][R26.64], R250 ;  /* 0x000000fa1a001986 */ /* 0x0003ec000c10153c */
[----:B-1----:R-:W1:Y:S08]  /*42d80*/  LDC R7, c[0x0][0x228] ;  /* 0x00008a00ff077b82 */ /* 0x002e700000000800 */
[----:B------:R-:W3:Y:S01]  /*42d90*/  LDC.64 R24, c[0x0][0x228] ;  /* 0x00008a00ff187b82 */ /* 0x000ee20000000a00 */
[----:B------:R-:W3:Y:S01]  /*42da0*/  LDL.LU R250, [R1+0x42c] ;  /* 0x00042c0001fa7983 */ /* 0x000ee20000300800 */
[----:B------:R-:W-:-:S03]  /*42db0*/  IMAD.WIDE R26, R5, 0x2, R2 ;  /* 0x00000002051a7825 */ /* 0x000fc600078e0202 */
[----:B------:R4:W-:Y:S01]  /*42dc0*/  @P6 STG.E.U16 desc[UR60][R10.64], R0 ;  /* 0x000000000a006986 */ /* 0x0009e2000c10153c */
[----:B------:R-:W-:Y:S02]  /*42dd0*/  ISETP.LT.AND P1, PT, R20, R241, !P5 ;  /* 0x000000f11400720c */ /* 0x000fe40006f21270 */
[----:B------:R-:W3:Y:S01]  /*42de0*/  LDC R13, c[0x0][0x228] ;  /* 0x00008a00ff0d7b82 */ /* 0x000ee20000000800 */
[----:B------:R-:W-:Y:S02]  /*42df0*/  ISETP.LT.AND P6, PT, R21, R9, !P5 ;  /* 0x000000091500720c */ /* 0x000fe40006fc1270 */
[----:B0-----:R-:W-:-:S05]  /*42e00*/  ISETP.LT.AND P5, PT, R22, R15, !P5 ;  /* 0x0000000f1600720c */ /* 0x001fca0006fa1270 */
[----:B------:R-:W0:Y:S08]  /*42e10*/  LDC R241, c[0x0][0x228] ;  /* 0x00008a00fff17b82 */ /* 0x000e300000000800 */
[----:B------:R-:W0:Y:S01]  /*42e20*/  LDC R239, c[0x0][0x248] ;  /* 0x00009200ffef7b82 */ /* 0x000e220000000800 */
[----:B----4-:R-:W-:Y:S01]  /*42e30*/  PRMT R0, R251, 0x7632, R0 ;  /* 0x00007632fb007816 */ /* 0x010fe20000000000 */
[----:B------:R4:W-:Y:S06]  /*42e40*/  @P4 STG.E.U16 desc[UR60][R26.64], R251 ;  /* 0x000000fb1a004986 */ /* 0x0009ec000c10153c */
[----:B------:R-:W0:Y:S08]  /*42e50*/  LDC R237, c[0x0][0x228] ;  /* 0x00008a00ffed7b82 */ /* 0x000e300000000800 */
[----:B------:R-:W0:Y:S01]  /*42e60*/  LDC R240, c[0x0][0x228] ;  /* 0x00008a00fff07b82 */ /* 0x000e220000000800 */
[----:B----4-:R-:W4:Y:S01]  /*42e70*/  LDL.LU R251, [R1+0x41c] ;  /* 0x00041c0001fb7983 */ /* 0x010f220000300800 */
[----:B------:R-:W-:Y:S01]  /*42e80*/  IMAD.WIDE R10, R5, 0x2, R18 ;  /* 0x00000002050a7825 */ /* 0x000fe200078e0212 */
[----:B------:R-:W-:-:S03]  /*42e90*/  ISETP.LT.AND P4, PT, R17, R14, !P0 ;  /* 0x0000000e1100720c */ /* 0x000fc60004781270 */
[----:B------:R-:W-:Y:S01]  /*42ea0*/  IMAD.WIDE R14, R5, 0x2, R244 ;  /* 0x00000002050e7825 */ /* 0x000fe200078e02f4 */
[----:B------:R1:W-:Y:S01]  /*42eb0*/  @P1 STG.E.U16 desc[UR60][R10.64], R0 ;  /* 0x000000000a001986 */ /* 0x0003e2000c10153c */
[----:B--2---:R-:W-:-:S03]  /*42ec0*/  PRMT R9, R252, 0x7632, R9 ;  /* 0x00007632fc097816 */ /* 0x004fc60000000009 */
[----:B------:R2:W-:Y:S01]  /*42ed0*/  @P6 STG.E.U16 desc[UR60][R14.64], R252 ;  /* 0x000000fc0e006986 */ /* 0x0005e2000c10153c */
[C---:B------:R-:W-:Y:S01]  /*42ee0*/  IMAD.WIDE R26, R5.reuse, 0x2, R246 ;  /* 0x00000002051a7825 */ /* 0x040fe200078e02f6 */
[----:B-1----:R-:W1:Y:S02]  /*42ef0*/  LDC.64 R10, c[0x0][0x228] ;  /* 0x00008a00ff0a7b82 */ /* 0x002e640000000a00 */
[----:B--2---:R-:W2:Y:S01]  /*42f00*/  LDL.LU R252, [R1+0x450] ;  /* 0x0004500001fc7983 */ /* 0x004ea20000300800 */
[----:B------:R-:W-:Y:S01]  /*42f10*/  ISETP.LT.AND P1, PT, R20, R7, !P0 ;  /* 0x000000071400720c */ /* 0x000fe20004721270 */
[----:B---3--:R-:W-:Y:S02]  /*42f20*/  IMAD.IADD R7, R5, 0x1, R236 ;  /* 0x0000000105077824 */ /* 0x008fe400078e02ec */
[----:B------:R-:W-:Y:S01]  /*42f30*/  VIADD R0, R16, 0x60 ;  /* 0x0000006010007836 */ /* 0x000fe20000000000 */
[----:B------:R3:W-:Y:S01]  /*42f40*/  @P5 STG.E.U16 desc[UR60][R26.64], R9 ;  /* 0x000000091a005986 */ /* 0x0007e2000c10153c */
[----:B------:R-:W-:Y:S01]  /*42f50*/  IMAD.WIDE R14, R7, 0x2, R2 ;  /* 0x00000002070e7825 */ /* 0x000fe200078e0202 */
[----:B0-----:R-:W-:Y:S01]  /*42f60*/  ISETP.LT.AND P5, PT, R21, R241, !P0 ;  /* 0x000000f11500720c */ /* 0x001fe200047a1270 */
[----:B------:R-:W0:Y:S01]  /*42f70*/  LDC R236, c[0x0][0x228] ;  /* 0x00008a00ffec7b82 */ /* 0x000e220000000800 */
[----:B------:R-:W-:-:S02]  /*42f80*/  ISETP.GE.AND P6, PT, R0, R25, PT ;  /* 0x000000190000720c */ /* 0x000fc40003fc6270 */
[----:B------:R-:W-:-:S05]  /*42f90*/  ISETP.LT.AND P0, PT, R22, R13, !P0 ;  /* 0x0000000d1600720c */ /* 0x000fca0004701270 */
[----:B------:R-:W0:Y:S01]  /*42fa0*/  LDC R25, c[0x0][0x228] ;  /* 0x00008a00ff197b82 */ /* 0x000e220000000800 */
[----:B---3--:R-:W-:Y:S01]  /*42fb0*/  IMAD.WIDE R26, R7, 0x2, R18 ;  /* 0x00000002071a7825 */ /* 0x008fe200078e0212 */
[----:B------:R-:W-:Y:S01]  /*42fc0*/  PRMT R0, R250, 0x7632, R0 ;  /* 0x00007632fa007816 */ /* 0x000fe20000000000 */
[----:B------:R3:W-:Y:S01]  /*42fd0*/  @P4 STG.E.U16 desc[UR60][R14.64], R250 ;  /* 0x000000fa0e004986 */ /* 0x0007e2000c10153c */
[----:B------:R-:W-:Y:S01]  /*42fe0*/  ISETP.LT.AND P4, PT, R17, R4, !P6 ;  /* 0x000000041100720c */ /* 0x000fe20007781270 */
[----:B------:R-:W-:-:S03]  /*42ff0*/  IMAD.WIDE R4, R7, 0x2, R244 ;  /* 0x0000000207047825 */ /* 0x000fc600078e02f4 */
[----:B------:R-:W0:Y:S01]  /*43000*/  LDC R241, c[0x0][0x228] ;  /* 0x00008a00fff17b82 */ /* 0x000e220000000800 */
[----:B---3--:R-:W3:Y:S04]  /*43010*/  LDL.LU R250, [R1+0x440] ;  /* 0x0004400001fa7983 */ /* 0x008ee80000300800 */
[----:B------:R-:W-:Y:S01]  /*43020*/  @P1 STG.E.U16 desc[UR60][R26.64], R0 ;  /* 0x000000001a001986 */ /* 0x000fe2000c10153c */
[----:B------:R-:W-:Y:S01]  /*43030*/  IMAD.WIDE R14, R7, 0x2, R246 ;  /* 0x00000002070e7825 */ /* 0x000fe200078e02f6 */
[----:B----4-:R-:W-:Y:S02]  /*43040*/  PRMT R13, R251, 0x7632, R13 ;  /* 0x00007632fb0d7816 */ /* 0x010fe4000000000d */
[----:B------:R4:W-:Y:S04]  /*43050*/  @P5 STG.E.U16 desc[UR60][R4.64], R251 ;  /* 0x000000fb04005986 */ /* 0x0009e8000c10153c */
[----:B----4-:R-:W4:Y:S01]  /*43060*/  LDL.LU R251, [R1+0x430] ;  /* 0x0004300001fb7983 */ /* 0x010f220000300800 */
[----:B------:R-:W-:Y:S01]  /*43070*/  IMAD.IADD R0, R7, 0x1, R239 ;  /* 0x0000000107007824 */ /* 0x000fe200078e02ef */
[----:B------:R-:W-:Y:S01]  /*43080*/  ISETP.LT.AND P1, PT, R20, R237, !P6 ;  /* 0x000000ed1400720c */ /* 0x000fe20007721270 */
[----:B------:R-:W-:Y:S01]  /*43090*/  VIADD R9, R16, 0x61 ;  /* 0x0000006110097836 */ /* 0x000fe20000000000 */
[----:B------:R1:W-:Y:S01]  /*430a0*/  @P0 STG.E.U16 desc[UR60][R14.64], R13 ;  /* 0x0000000d0e000986 */ /* 0x0003e2000c10153c */
[----:B------:R-:W-:Y:S01]  /*430b0*/  IMAD.WIDE R26, R0, 0x2, R2 ;  /* 0x00000002001a7825 */ /* 0x000fe200078e0202 */
[----:B------:R-:W0:Y:S01]  /*430c0*/  LDC R237, c[0x0][0x248] ;  /* 0x00009200ffed7b82 */ /* 0x000e220000000800 */
[----:B------:R-:W-:-:S07]  /*430d0*/  ISETP.LT.AND P5, PT, R21, R240, !P6 ;  /* 0x000000f01500720c */ /* 0x000fce00077a1270 */
[----:B------:R-:W3:Y:S08]  /*430e0*/  LDC.64 R4, c[0x0][0x228] ;  /* 0x00008a00ff047b82 */ /* 0x000ef00000000a00 */
[----:B------:R-:W4:Y:S01]  /*430f0*/  LDC R239, c[0x0][0x228] ;  /* 0x00008a00ffef7b82 */ /* 0x000f220000000800 */
[----:B--2---:R2:W-:Y:S01]  /*43100*/  @P4 STG.E.U16 desc[UR60][R26.64], R252 ;  /* 0x000000fc1a004986 */ /* 0x0045e2000c10153c */
[----:B------:R-:W-:Y:S01]  /*43110*/  PRMT R7, R252, 0x7632, R7 ;  /* 0x00007632fc077816 */ /* 0x000fe20000000007 */
[----:B-1----:R-:W-:Y:S01]  /*43120*/  IMAD.WIDE R14, R0, 0x2, R18 ;  /* 0x00000002000e7825 */ /* 0x002fe200078e0212 */
[----:B------:R-:W-:-:S04]  /*43130*/  ISETP.GE.AND P0, PT, R9, R11, PT ;  /* 0x0000000b0900720c */ /* 0x000fc80003f06270 */
[----:B------:R-:W1:Y:S01]  /*43140*/  LDC R240, c[0x0][0x228] ;  /* 0x00008a00fff07b82 */ /* 0x000e620000000800 */
[----:B--2---:R-:W2:Y:S01]  /*43150*/  LDL.LU R252, [R1+0x2f0] ;  /* 0x0002f00001fc7983 */ /* 0x004ea20000300800 */
[----:B------:R-:W-:Y:S01]  /*43160*/  ISETP.LT.AND P4, PT, R17, R8, !P0 ;  /* 0x000000081100720c */ /* 0x000fe20004781270 */
[----:B------:R-:W-:Y:S01]  /*43170*/  IMAD.WIDE R8, R0, 0x2, R244 ;  /* 0x0000000200087825 */ /* 0x000fe200078e02f4 */
[----:B0-----:R-:W-:Y:S01]  /*43180*/  ISETP.LT.AND P6, PT, R22, R236, !P6 ;  /* 0x000000ec1600720c */ /* 0x001fe200077c1270 */
[----:B------:R0:W-:Y:S03]  /*43190*/  @P1 STG.E.U16 desc[UR60][R14.64], R7 ;  /* 0x000000070e001986 */ /* 0x0001e6000c10153c */
[----:B------:R-:W1:Y:S01]  /*431a0*/  LDC R236, c[0x0][0x248] ;  /* 0x00009200ffec7b82 */ /* 0x000e620000000800 */
[C---:B0-----:R-:W-:Y:S02]  /*431b0*/  IMAD.IADD R7, R0.reuse, 0x1, R237 ;  /* 0x0000000100077824 */ /* 0x041fe400078e02ed */
[----:B------:R-:W-:Y:S01]  /*431c0*/  IMAD.WIDE R14, R0, 0x2, R246 ;  /* 0x00000002000e7825 */ /* 0x000fe200078e02f6 */
[----:B---3--:R0:W-:Y:S01]  /*431d0*/  @P5 STG.E.U16 desc[UR60][R8.64], R250 ;  /* 0x000000fa08005986 */ /* 0x0081e2000c10153c */
[----:B------:R-:W-:-:S02]  /*431e0*/  PRMT R13, R250, 0x7632, R13 ;  /* 0x00007632fa0d7816 */ /* 0x000fc4000000000d */
[----:B------:R-:W-:Y:S01]  /*431f0*/  IMAD.WIDE R26, R7, 0x2, R2 ;  /* 0x00000002071a7825 */ /* 0x000fe200078e0202 */
[----:B0-----:R-:W3:Y:S01]  /*43200*/  LDL.LU R250, [R1+0x454] ;  /* 0x0004540001fa7983 */ /* 0x001ee20000300800 */
[----:B------:R-:W-:Y:S02]  /*43210*/  ISETP.LT.AND P1, PT, R20, R25, !P0 ;  /* 0x000000191400720c */ /* 0x000fe40004721270 */
[----:B------:R-:W-:Y:S01]  /*43220*/  VIADD R11, R16, 0x62 ;  /* 0x00000062100b7836 */ /* 0x000fe20000000000 */
[----:B------:R-:W-:Y:S01]  /*43230*/  ISETP.LT.AND P5, PT, R21, R242, !P0 ;  /* 0x000000f21500720c */ /* 0x000fe200047a1270 */
[----:B------:R0:W-:Y:S01]  /*43240*/  @P6 STG.E.U16 desc[UR60][R14.64], R13 ;  /* 0x0000000d0e006986 */ /* 0x0001e2000c10153c */
[----:B------:R-:W1:Y:S02]  /*43250*/  LDC.64 R8, c[0x0][0x228] ;  /* 0x00008a00ff087b82 */ /* 0x000e640000000a00 */
[----:B------:R-:W-:Y:S02]  /*43260*/  ISETP.GE.AND P6, PT, R11, R5, PT ;  /* 0x000000050b00720c */ /* 0x000fe40003fc6270 */
[----:B----4-:R-:W-:Y:S01]  /*43270*/  PRMT R0, R251, 0x7632, R0 ;  /* 0x00007632fb007816 */ /* 0x010fe20000000000 */
[----:B------:R4:W-:Y:S03]  /*43280*/  @P4 STG.E.U16 desc[UR60][R26.64], R251 ;  /* 0x000000fb1a004986 */ /* 0x0009e6000c10153c */
[----:B0-----:R-:W0:Y:S08]  /*43290*/  LDC R13, c[0x0][0x228] ;  /* 0x00008a00ff0d7b82 */ /* 0x001e300000000800 */
[----:B------:R-:W3:Y:S01]  /*432a0*/  LDC R25, c[0x0][0x248] ;  /* 0x00009200ff197b82 */ /* 0x000ee20000000800 */
[----:B----4-:R-:W4:Y:S01]  /*432b0*/  LDL.LU R251, [R1+0x444] ;  /* 0x0004440001fb7983 */ /* 0x010f220000300800 */
[----:B------:R-:W-:-:S04]  /*432c0*/  IMAD.WIDE R14, R7, 0x2, R18 ;  /* 0x00000002070e7825 */ /* 0x000fc800078e0212 */
[----:B------:R-:W-:Y:S01]  /*432d0*/  IMAD.WIDE R26, R7, 0x2, R244 ;  /* 0x00000002071a7825 */ /* 0x000fe200078e02f4 */
[----:B------:R1:W-:Y:S01]  /*432e0*/  @P1 STG.E.U16 desc[UR60][R14.64], R0 ;  /* 0x000000000e001986 */ /* 0x0003e2000c10153c */
[----:B------:R-:W4:Y:S01]  /*432f0*/  LDC R242, c[0x0][0x228] ;  /* 0x00008a00fff27b82 */ /* 0x000f220000000800 */
[----:B--2---:R-:W-:Y:S02]  /*43300*/  PRMT R11, R252, 0x7632, R11 ;  /* 0x00007632fc0b7816 */ /* 0x004fe4000000000b */
[----:B------:R2:W-:Y:S01]  /*43310*/  @P5 STG.E.U16 desc[UR60][R26.64], R252 ;  /* 0x000000fc1a005986 */ /* 0x0005e2000c10153c */
[----:B------:R-:W-:Y:S02]  /*43320*/  ISETP.LT.AND P0, PT, R22, R239, !P0 ;  /* 0x000000ef1600720c */ /* 0x000fe40004701270 */
[----:B------:R-:W-:Y:S01]  /*43330*/  ISETP.LT.AND P4, PT, R17, R238, !P6 ;  /* 0x000000ee1100720c */ /* 0x000fe20007781270 */
[C---:B-1----:R-:W-:Y:S01]  /*43340*/  IMAD.IADD R0, R7.reuse, 0x1, R236 ;  /* 0x0000000107007824 */ /* 0x042fe200078e02ec */
[----:B------:R-:W1:Y:S01]  /*43350*/  LDC.64 R14, c[0x0][0x228] ;  /* 0x00008a00ff0e7b82 */ /* 0x000e620000000a00 */
[----:B--2---:R-:W2:Y:S01]  /*43360*/  LDL.LU R252, [R1+0x434] ;  /* 0x0004340001fc7983 */ /* 0x004ea20000300800 */
[----:B------:R-:W-:Y:S01]  /*43370*/  IMAD.WIDE R26, R7, 0x2, R246 ;  /* 0x00000002071a7825 */ /* 0x000fe200078e02f6 */
[----:B------:R-:W-:-:S05]  /*43380*/  ISETP.LT.AND P1, PT, R20, R240, !P6 ;  /* 0x000000f01400720c */ /* 0x000fca0007721270 */
[----:B------:R-:W1:Y:S01]  /*43390*/  LDC R238, c[0x0][0x228] ;  /* 0x00008a00ffee7b82 */ /* 0x000e620000000800 */
[----:B------:R-:W-:Y:S02]  /*433a0*/  VIADD R5, R16, 0x63 ;  /* 0x0000006310057836 */ /* 0x000fe40000000000 */
[----:B------:R-:W-:Y:S01]  /*433b0*/  IMAD.WIDE R236, R0, 0x2, R2 ;  /* 0x0000000200ec7825 */ /* 0x000fe200078e0202 */
[----:B------:R-:W-:Y:S01]  /*433c0*/  ISETP.LT.AND P5, PT, R21, R241, !P6 ;  /* 0x000000f11500720c */ /* 0x000fe200077a1270 */
[----:B------:R3:W-:Y:S01]  /*433d0*/  @P0 STG.E.U16 desc[UR60][R26.64], R11 ;  /* 0x0000000b1a000986 */ /* 0x0007e2000c10153c */
[----:B------:R-:W-:Y:S02]  /*433e0*/  ISETP.GE.AND P0, PT, R5, R9, PT ;  /* 0x000000090500720c */ /* 0x000fe40003f06270 */
[----:B------:R-:W1:Y:S01]  /*433f0*/  LDC R239, c[0x0][0x228] ;  /* 0x00008a00ffef7b82 */ /* 0x000e620000000800 */
[----:B0-----:R-:W-:-:S07]  /*43400*/  ISETP.LT.AND P6, PT, R22, R13, !P6 ;  /* 0x0000000d1600720c */ /* 0x001fce00077c1270 */
[----:B------:R-:W0:Y:S01]  /*43410*/  LDC R240, c[0x0][0x248] ;  /* 0x00009200fff07b82 */ /* 0x000e220000000800 */
[----:B---3--:R3:W-:Y:S01]  /*43420*/  @P4 STG.E.U16 desc[UR60][R236.64], R250 ;  /* 0x000000faec004986 */ /* 0x0087e2000c10153c */
[----:B------:R-:W-:Y:S01]  /*43430*/  PRMT R5, R250, 0x7632, R5 ;  /* 0x00007632fa057816 */ /* 0x000fe20000000005 */
[----:B------:R-:W-:Y:S01]  /*43440*/  IMAD.WIDE R26, R0, 0x2, R18 ;  /* 0x00000002001a7825 */ /* 0x000fe200078e0212 */
[----:B------:R-:W-:-:S04]  /*43450*/  ISETP.LT.AND P4, PT, R17, R12, !P0 ;  /* 0x0000000c1100720c */ /* 0x000fc80004781270 */
[----:B------:R-:W0:Y:S01]  /*43460*/  LDC R11, c[0x0][0x228] ;  /* 0x00008a00ff0b7b82 */ /* 0x000e220000000800 */
[----:B------:R-:W-:Y:S01]  /*43470*/  IMAD.WIDE R12, R0, 0x2, R244 ;  /* 0x00000002000c7825 */ /* 0x000fe200078e02f4 */
[----:B---3--:R-:W3:Y:S06]  /*43480*/  LDL.LU R250, [R1+0x2f4] ;  /* 0x0002f40001fa7983 */ /* 0x008eec0000300800 */
[----:B------:R-:W3:Y:S01]  /*43490*/  LDC R241, c[0x0][0x228] ;  /* 0x00008a00fff17b82 */ /* 0x000ee20000000800 */
[----:B------:R1:W-:Y:S01]  /*434a0*/  @P1 STG.E.U16 desc[UR60][R26.64], R5 ;  /* 0x000000051a001986 */ /* 0x0003e2000c10153c */
[----:B------:R-:W-:-:S06]  /*434b0*/  VIADD R7, R16, 0x65 ;  /* 0x0000006510077836 */ /* 0x000fcc0000000000 */
[----:B------:R-:W3:Y:S01]  /*434c0*/  LDC.64 R236, c[0x0][0x228] ;  /* 0x00008a00ffec7b82 */ /* 0x000ee20000000a00 */
[----:B-1----:R-:W-:Y:S01]  /*434d0*/  IMAD.IADD R5, R0, 0x1, R25 ;  /* 0x0000000100057824 */ /* 0x002fe200078e0219 */
[----:B----4-:R1:W-:Y:S01]  /*434e0*/  @P5 STG.E.U16 desc[UR60][R12.64], R251 ;  /* 0x000000fb0c005986 */ /* 0x0103e2000c10153c */
[----:B------:R-:W-:-:S03]  /*434f0*/  PRMT R9, R251, 0x7632, R9 ;  /* 0x00007632fb097816 */ /* 0x000fc60000000009 */
[----:B-1----:R-:W4:Y:S01]  /*43500*/  LDL.LU R251, [R1+0x458] ;  /* 0x0004580001fb7983 */ /* 0x002f220000300800 */
[----:B------:R-:W-:-:S04]  /*43510*/  IMAD.WIDE R12, R0, 0x2, R246 ;  /* 0x00000002000c7825 */ /* 0x000fc800078e02f6 */
[----:B------:R-:W-:Y:S01]  /*43520*/  IMAD.WIDE R26, R5, 0x2, R2 ;  /* 0x00000002051a7825 */ /* 0x000fe200078e0202 */
[----:B------:R-:W-:Y:S04]  /*43530*/  @P6 STG.E.U16 desc[UR60][R12.64], R9 ;  /* 0x000000090c006986 */ /* 0x000fe8000c10153c */
[----:B--2---:R1:W-:Y:S01]  /*43540*/  @P4 STG.E.U16 desc[UR60][R26.64], R252 ;  /* 0x000000fc1a004986 */ /* 0x0043e2000c10153c */
[----:B------:R-:W-:-:S03]  /*43550*/  PRMT R0, R252, 0x7632, R0 ;  /* 0x00007632fc007816 */ /* 0x000fc60000000000 */
[----:B-1----:R-:W2:Y:S01]  /*43560*/  LDL.LU R252, [R1+0x448] ;  /* 0x0004480001fc7983 */ /* 0x002ea20000300800 */
[----:B------:R-:W-:Y:S02]  /*43570*/  ISETP.LT.AND P1, PT, R20, R238, !P0 ;  /* 0x000000ee1400720c */ /* 0x000fe40004721270 */
[----:B------:R-:W-:Y:S01]  /*43580*/  ISETP.LT.AND P5, PT, R21, R239, !P0 ;  /* 0x000000ef1500720c */ /* 0x000fe200047a1270 */
[----:B------:R-:W-:Y:S01]  /*43590*/  IMAD.WIDE R12, R5, 0x2, R18 ;  /* 0x00000002050c7825 */ /* 0x000fe200078e0212 */
[----:B------:R-:W-:Y:S01]  /*435a0*/  ISETP.LT.AND P4, PT, R17, R24, !P3 ;  /* 0x000000181100720c */ /* 0x000fe20005f81270 */
[----:B------:R-:W1:Y:S02]  /*435b0*/  LDC R239, c[0x0][0x228] ;  /* 0x00008a00ffef7b82 */ /* 0x000e640000000800 */
[----:B------:R-:W-:Y:S01]  /*435c0*/  IMAD.WIDE R24, R5, 0x2, R244 ;  /* 0x0000000205187825 */ /* 0x000fe200078e02f4 */
[----:B0-----:R-:W-:-:S05]  /*435d0*/  ISETP.LT.AND P0, PT, R22, R11, !P0 ;  /* 0x0000000b1600720c */ /* 0x001fca0004701270 */
[----:B------:R0:W-:Y:S01]  /*435e0*/  @P1 STG.E.U16 desc[UR60][R12.64], R0 ;  /* 0x000000000c001986 */ /* 0x0001e2000c10153c */
[----:B---3--:R-:W-:-:S03]  /*435f0*/  PRMT R9, R250, 0x7632, R9 ;  /* 0x00007632fa097816 */ /* 0x008fc60000000009 */
[----:B------:R3:W-:Y:S01]  /*43600*/  @P5 STG.E.U16 desc[UR60][R24.64], R250 ;  /* 0x000000fa18005986 */ /* 0x0007e2000c10153c */
[----:B------:R-:W-:Y:S01]  /*43610*/  ISETP.GE.AND P6, PT, R7, R15, PT ;  /* 0x0000000f0700720c */ /* 0x000fe20003fc6270 */
[----:B0-----:R-:W-:Y:S01]  /*43620*/  IMAD.IADD R0, R5, 0x1, R240 ;  /* 0x0000000105007824 */ /* 0x001fe200078e02f0 */
[----:B------:R-:W0:Y:S03]  /*43630*/  LDC R238, c[0x0][0x228] ;  /* 0x00008a00ffee7b82 */ /* 0x000e260000000800 */
[----:B------:R-:W-:-:S05]  /*43640*/  IMAD.WIDE R26, R0, 0x2, R2 ;  /* 0x00000002001a7825 */ /* 0x000fca00078e0202 */
[----:B------:R-:W0:Y:S01]  /*43650*/  LDC.64 R12, c[0x0][0x228] ;  /* 0x00008a00ff0c7b82 */ /* 0x000e220000000a00 */
[----:B---3--:R-:W3:Y:S01]  /*43660*/  LDL.LU R250, [R1+0x438] ;  /* 0x0004380001fa7983 */ /* 0x008ee20000300800 */
[----:B------:R-:W-:-:S05]  /*43670*/  IMAD.WIDE R24, R5, 0x2, R246 ;  /* 0x0000000205187825 */ /* 0x000fca00078e02f6 */
[----:B------:R1:W-:Y:S01]  /*43680*/  @P0 STG.E.U16 desc[UR60][R24.64], R9 ;  /* 0x0000000918000986 */ /* 0x0003e2000c10153c */
[----:B------:R-:W-:Y:S01]  /*43690*/  ISETP.LT.AND P1, PT, R20, R242, !P3 ;  /* 0x000000f21400720c */ /* 0x000fe20005f21270 */
[----:B------:R-:W0:Y:S01]  /*436a0*/  LDC R15, c[0x0][0x248] ;  /* 0x00009200ff0f7b82 */ /* 0x000e220000000800 */
[----:B------:R-:W-:-:S07]  /*436b0*/  ISETP.LT.AND P5, PT, R21, R241, !P3 ;  /* 0x000000f11500720c */ /* 0x000fce0005fa1270 */
[----:B------:R-:W0:Y:S01]  /*436c0*/  LDC R240, c[0x0][0x228] ;  /* 0x00008a00fff07b82 */ /* 0x000e220000000800 */
[----:B------:R-:W-:-:S07]  /*436d0*/  VIADD R7, R16, 0x6a ;  /* 0x0000006a10077836 */ /* 0x000fce0000000000 */
[----:B-1----:R-:W1:Y:S01]  /*436e0*/  LDC R9, c[0x0][0x228] ;  /* 0x00008a00ff097b82 */ /* 0x002e620000000800 */
[----:B----4-:R4:W-:Y:S01]  /*436f0*/  @P4 STG.E.U16 desc[UR60][R26.64], R251 ;  /* 0x000000fb1a004986 */ /* 0x0109e2000c10153c */
[----:B------:R-:W-:Y:S01]  /*43700*/  PRMT R5, R251, 0x7632, R5 ;  /* 0x00007632fb057816 */ /* 0x000fe20000000005 */
[----:B------:R-:W-:-:S05]  /*43710*/  IMAD.WIDE R24, R0, 0x2, R244 ;  /* 0x0000000200187825 */ /* 0x000fca00078e02f4 */
[----:B------:R-:W1:Y:S01]  /*43720*/  LDC R241, c[0x0][0x228] ;  /* 0x00008a00fff17b82 */ /* 0x000e620000000800 */
[----:B----4-:R-:W4:Y:S01]  /*43730*/  LDL.LU R251, [R1+0x2f8] ;  /* 0x0002f80001fb7983 */ /* 0x010f220000300800 */
[----:B------:R-:W-:Y:S01]  /*43740*/  ISETP.LT.AND P4, PT, R17, R10, !P6 ;  /* 0x0000000a1100720c */ /* 0x000fe20007781270 */
[----:B------:R-:W-:-:S05]  /*43750*/  IMAD.WIDE R10, R0, 0x2, R18 ;  /* 0x00000002000a7825 */ /* 0x000fca00078e0212 */
[----:B------:R-:W4:Y:S01]  /*43760*/  LDC R242, c[0x0][0x248] ;  /* 0x00009200fff27b82 */ /* 0x000f220000000800 */
[----:B------:R2:W-:Y:S01]  /*43770*/  @P1 STG.E.U16 desc[UR60][R10.64], R5 ;  /* 0x000000050a001986 */ /* 0x0005e2000c10153c */
[----:B------:R-:W-:Y:S02]  /*43780*/  ISETP.LT.AND P3, PT, R22, R239, !P3 ;  /* 0x000000ef1600720c */ /* 0x000fe40005f61270 */
[----:B--2---:R-:W-:Y:S01]  /*43790*/  PRMT R5, R252, 0x7632, R5 ;  /* 0x00007632fc057816 */ /* 0x004fe20000000005 */
[----:B------:R2:W-:Y:S01]  /*437a0*/  @P5 STG.E.U16 desc[UR60][R24.64], R252 ;  /* 0x000000fc18005986 */ /* 0x0005e2000c10153c */
[----:B------:R-:W-:Y:S02]  /*437b0*/  ISETP.GE.AND P0, PT, R7, R237, PT ;  /* 0x000000ed0700720c */ /* 0x000fe40003f06270 */
[----:B------:R-:W4:Y:S01]  /*437c0*/  LDC.64 R10, c[0x0][0x228] ;  /* 0x00008a00ff0a7b82 */ /* 0x000f220000000a00 */
[----:B0-----:R-:W-:-:S07]  /*437d0*/  ISETP.LT.AND P1, PT, R20, R238, !P6 ;  /* 0x000000ee1400720c */ /* 0x001fce0007721270 */
[----:B------:R-:W0:Y:S01]  /*437e0*/  LDC R239, c[0x0][0x228] ;  /* 0x00008a00ffef7b82 */ /* 0x000e220000000800 */
[----:B--2---:R-:W2:Y:S01]  /*437f0*/  LDL.LU R252, [R1+0x45c] ;  /* 0x00045c0001fc7983 */ /* 0x004ea20000300800 */
[C---:B------:R-:W-:Y:S02]  /*43800*/  IMAD.IADD R7, R0.reuse, 0x1, R15 ;  /* 0x0000000100077824 */ /* 0x040fe400078e020f */
[----:B------:R-:W-:Y:S01]  /*43810*/  IMAD.WIDE R24, R0, 0x2, R246 ;  /* 0x0000000200187825 */ /* 0x000fe200078e02f6 */
[----:B------:R-:W-:-:S03]  /*43820*/  ISETP.LT.AND P5, PT, R21, R240, !P6 ;  /* 0x000000f01500720c */ /* 0x000fc600077a1270 */
[----:B------:R-:W0:Y:S01]  /*43830*/  LDC R237, c[0x0][0x248] ;  /* 0x00009200ffed7b82 */ /* 0x000e220000000800 */
[----:B------:R-:W-:Y:S02]  /*43840*/  VIADD R0, R16, 0x66 ;  /* 0x0000006610007836 */ /* 0x000fe40000000000 */
[C---:B------:R-:W-:Y:S01]  /*43850*/  IMAD.WIDE R26, R7.reuse, 0x2, R2 ;  /* 0x00000002071a7825 */ /* 0x040fe200078e0202 */
[----:B------:R1:W-:Y:S02]  /*43860*/  @P3 STG.E.U16 desc[UR60][R24.64], R5 ;  /* 0x0000000518003986 */ /* 0x0003e4000c10153c */
[----:B------:R-:W-:Y:S02]  /*43870*/  ISETP.GE.AND P3, PT, R0, R13, PT ;  /* 0x0000000d0000720c */ /* 0x000fe40003f66270 */
[----:B------:R-:W2:Y:S08]  /*43880*/  LDC R240, c[0x0][0x228] ;  /* 0x00008a00fff07b82 */ /* 0x000eb00000000800 */
[----:B------:R-:W2:Y:S01]  /*43890*/  LDC R15, c[0x0][0x228] ;  /* 0x00008a00ff0f7b82 */ /* 0x000ea20000000800 */
[----:B---3--:R3:W-:Y:S01]  /*438a0*/  @P4 STG.E.U16 desc[UR60][R26.64], R250 ;  /* 0x000000fa1a004986 */ /* 0x0087e2000c10153c */
[----:B------:R-:W-:Y:S01]  /*438b0*/  PRMT R0, R250, 0x7632, R0 ;  /* 0x00007632fa007816 */ /* 0x000fe20000000000 */
[----:B-1----:R-:W-:Y:S01]  /*438c0*/  IMAD.WIDE R24, R7, 0x2, R18 ;  /* 0x0000000207187825 */ /* 0x002fe200078e0212 */
[----:B------:R-:W-:-:S03]  /*438d0*/  ISETP.LT.AND P4, PT, R17, R4, !P3 ;  /* 0x000000041100720c */ /* 0x000fc60005f81270 */
[C---:B------:R-:W-:Y:S01]  /*438e0*/  IMAD.WIDE R4, R7.reuse, 0x2, R244 ;  /* 0x0000000207047825 */ /* 0x040fe200078e02f4 */
[----:B------:R-:W1:Y:S01]  /*438f0*/  LDC R238, c[0x0][0x228] ;  /* 0x00008a00ffee7b82 */ /* 0x000e620000000800 */
[----:B---3--:R-:W3:Y:S04]  /*43900*/  LDL.LU R250, [R1+0x44c] ;  /* 0x00044c0001fa7983 */ /* 0x008ee80000300800 */
[----:B------:R0:W-:Y:S01]  /*43910*/  @P1 STG.E.U16 desc[UR60][R24.64], R0 ;  /* 0x0000000018001986 */ /* 0x0001e2000c10153c */
[----:B------:R-:W-:Y:S01]  /*43920*/  ISETP.LT.AND P6, PT, R22, R241, !P6 ;  /* 0x000000f11600720c */ /* 0x000fe200077c1270 */
[----:B------:R-:W-:Y:S01]  /*43930*/  IMAD.WIDE R26, R7, 0x2, R246 ;  /* 0x00000002071a7825 */ /* 0x000fe200078e02f6 */
[----:B----4-:R-:W-:Y:S01]  /*43940*/  PRMT R13, R251, 0x7632, R13 ;  /* 0x00007632fb0d7816 */ /* 0x010fe2000000000d */
[----:B------:R4:W-:Y:S02]  /*43950*/  @P5 STG.E.U16 desc[UR60][R4.64], R251 ;  /* 0x000000fb04005986 */ /* 0x0009e4000c10153c */
[----:B0-----:R-:W-:Y:S01]  /*43960*/  IMAD.IADD R0, R7, 0x1, R237 ;  /* 0x0000000107007824 */ /* 0x001fe200078e02ed */
[----:B------:R-:W-:Y:S01]  /*43970*/  ISETP.LT.AND P1, PT, R20, R9, !P3 ;  /* 0x000000091400720c */ /* 0x000fe20005f21270 */
[----:B------:R-:W0:Y:S01]  /*43980*/  LDC R241, c[0x0][0x228] ;  /* 0x00008a00fff17b82 */ /* 0x000e220000000800 */
[----:B----4-:R-:W4:Y:S01]  /*43990*/  LDL.LU R251, [R1+0x43c] ;  /* 0x00043c0001fb7983 */ /* 0x010f220000300800 */
[----:B------:R-:W-:-:S06]  /*439a0*/  IMAD.WIDE R24, R0, 0x2, R2 ;  /* 0x0000000200187825 */ /* 0x000fcc00078e0202 */
[----:B------:R-:W0:Y:S01]  /*439b0*/  LDC.64 R4, c[0x0][0x228] ;  /* 0x00008a00ff047b82 */ /* 0x000e220000000a00 */
[----:B------:R1:W-:Y:S01]  /*439c0*/  @P6 STG.E.U16 desc[UR60][R26.64], R13 ;  /* 0x0000000d1a006986 */ /* 0x0003e2000c10153c */
[----:B--2---:R-:W-:-:S03]  /*439d0*/  PRMT R7, R252, 0x7632, R7 ;  /* 0x00007632fc077816 */ /* 0x004fc60000000007 */
[----:B------:R2:W-:Y:S01]  /*439e0*/  @P4 STG.E.U16 desc[UR60][R24.64], R252 ;  /* 0x000000fc18004986 */ /* 0x0005e2000c10153c */
[----:B------:R-:W-:Y:S02]  /*439f0*/  VIADD R9, R16, 0x67 ;  /* 0x0000006710097836 */ /* 0x000fe40000000000 */
[----:B------:R-:W4:Y:S08]  /*43a00*/  LDC R237, c[0x0][0x228] ;  /* 0x00008a00ffed7b82 */ /* 0x000f300000000800 */
[----:B-1----:R-:W1:Y:S01]  /*43a10*/  LDC R13, c[0x0][0x228] ;  /* 0x00008a00ff0d7b82 */ /* 0x002e620000000800 */
[----:B--2---:R-:W2:Y:S01]  /*43a20*/  LDL.LU R252, [R1+0x2fc] ;  /* 0x0002fc0001fc7983 */ /* 0x004ea20000300800 */
[----:B------:R-:W-:-:S02]  /*43a30*/  ISETP.LT.AND P6, PT, R21, R240, !P3 ;  /* 0x000000f01500720c */ /* 0x000fc40005fc1270 */
[----:B------:R-:W-:Y:S02]  /*43a40*/  ISETP.LT.AND P3, PT, R22, R15, !P3 ;  /* 0x0000000f1600720c */ /* 0x000fe40005f61270 */
[----:B------:R-:W-:Y:S01]  /*43a50*/  ISETP.GE.AND P5, PT, R9, R11, PT ;  /* 0x0000000b0900720c */ /* 0x000fe20003fa6270 */
[C---:B------:R-:W-:Y:S01]  /*43a60*/  IMAD.WIDE R26, R0.reuse, 0x2, R18 ;  /* 0x00000002001a7825 */ /* 0x040fe200078e0212 */
[----:B------:R-:W1:Y:S02]  /*43a70*/  LDC R15, c[0x0][0x228] ;  /* 0x00008a00ff0f7b82 */ /* 0x000e640000000800 */
[----:B------:R-:W-:Y:S01]  /*43a80*/  ISETP.LT.AND P4, PT, R17, R8, !P5 ;  /* 0x000000081100720c */ /* 0x000fe20006f81270 */
[C---:B------:R-:W-:Y:S01]  /*43a90*/  IMAD.WIDE R8, R0.reuse, 0x2, R244 ;  /* 0x0000000200087825 */ /* 0x040fe200078e02f4 */
[----:B------:R0:W-:Y:S03]  /*43aa0*/  @P1 STG.E.U16 desc[UR60][R26.64], R7 ;  /* 0x000000071a001986 */ /* 0x0001e6000c10153c */
[C---:B------:R-:W-:Y:S01]  /*43ab0*/  IMAD.WIDE R24, R0.reuse, 0x2, R246 ;  /* 0x0000000200187825 */ /* 0x040fe200078e02f6 */
[----:B------:R-:W1:Y:S03]  /*43ac0*/  LDC R240, c[0x0][0x228] ;  /* 0x00008a00fff07b82 */ /* 0x000e660000000800 */
[----:B------:R-:W-:Y:S01]  /*43ad0*/  IMAD.IADD R0, R0, 0x1, R242 ;  /* 0x0000000100007824 */ /* 0x000fe200078e02f2 */
[----:B---3--:R-:W-:Y:S01]  /*43ae0*/  PRMT R11, R250, 0x7632, R11 ;  /* 0x00007632fa0b7816 */ /* 0x008fe2000000000b */
[----:B------:R3:W-:Y:S01]  /*43af0*/  @P6 STG.E.U16 desc[UR60][R8.64], R250 ;  /* 0x000000fa08006986 */ /* 0x0007e2000c10153c */
[----:B0-----:R-:W-:Y:S01]  /*43b00*/  VIADD R7, R16, 0x68 ;  /* 0x0000006810077836 */ /* 0x001fe20000000000 */
[----:B------:R-:W-:Y:S01]  /*43b10*/  ISETP.LT.AND P1, PT, R20, R238, !P5 ;  /* 0x000000ee1400720c */ /* 0x000fe20006f21270 */
[----:B------:R-:W0:Y:S01]  /*43b20*/  LDC R242, c[0x0][0x228] ;  /* 0x00008a00fff27b82 */ /* 0x000e220000000800 */
[----:B------:R3:W-:Y:S02]  /*43b30*/  @P3 STG.E.U16 desc[UR60][R24.64], R11 ;  /* 0x0000000b18003986 */ /* 0x0007e4000c10153c */
[----:B------:R-:W-:Y:S01]  /*43b40*/  ISETP.GE.AND P6, PT, R7, R5, PT ;  /* 0x000000050700720c */ /* 0x000fe20003fc6270 */
[----:B------:R-:W-:-:S04]  /*43b50*/  IMAD.WIDE R26, R0, 0x2, R18 ;  /* 0x00000002001a7825 */ /* 0x000fc800078e0212 */
[----:B------:R-:W1:Y:S01]  /*43b60*/  LDC R238, c[0x0][0x248] ;  /* 0x00009200ffee7b82 */ /* 0x000e620000000800 */
[----:B---3--:R-:W3:Y:S01]  /*43b70*/  LDL.LU R250, [R1+0x480] ;  /* 0x0004800001fa7983 */ /* 0x008ee20000300800 */
[----:B------:R-:W-:Y:S01]  /*43b80*/  IMAD.WIDE R24, R0, 0x2, R2 ;  /* 0x0000000200187825 */ /* 0x000fe200078e0202 */
[----:B------:R-:W-:Y:S02]  /*43b90*/  ISETP.LT.AND P3, PT, R22, R239, !P5 ;  /* 0x000000ef1600720c */ /* 0x000fe40006f61270 */
[----:B------:R-:W-:-:S03]  /*43ba0*/  ISETP.LT.AND P5, PT, R21, R241, !P5 ;  /* 0x000000f11500720c */ /* 0x000fc60006fa1270 */
[----:B------:R-:W0:Y:S08]  /*43bb0*/  LDC.64 R8, c[0x0][0x228] ;  /* 0x00008a00ff087b82 */ /* 0x000e300000000a00 */
[----:B------:R-:W3:Y:S08]  /*43bc0*/  LDC R239, c[0x0][0x228] ;  /* 0x00008a00ffef7b82 */ /* 0x000ef00000000800 */
[----:B------:R-:W3:Y:S01]  /*43bd0*/  LDC R241, c[0x0][0x228] ;  /* 0x00008a00fff17b82 */ /* 0x000ee20000000800 */
[----:B----4-:R-:W-:Y:S01]  /*43be0*/  PRMT R5, R251, 0x7632, R5 ;  /* 0x00007632fb057816 */ /* 0x010fe20000000005 */
[----:B------:R4:W-:Y:S04]  /*43bf0*/  @P4 STG.E.U16 desc[UR60][R24.64], R251 ;  /* 0x000000fb18004986 */ /* 0x0009e8000c10153c */
[----:B----4-:R-:W4:Y:S01]  /*43c00*/  LDL.LU R251, [R1+0x470] ;  /* 0x0004700001fb7983 */ /* 0x010f220000300800 */
[----:B------:R-:W-:Y:S01]  /*43c10*/  ISETP.LT.AND P4, PT, R17, R6, !P6 ;  /* 0x000000061100720c */ /* 0x000fe20007781270 */
[----:B------:R-:W-:-:S02]  /*43c20*/  IMAD.WIDE R6, R0, 0x2, R244 ;  /* 0x0000000200067825 */ /* 0x000fc400078e02f4 */
[----:B------:R-:W-:Y:S01]  /*43c30*/  @P1 STG.E.U16 desc[UR60][R26.64], R5 ;  /* 0x000000051a001986 */ /* 0x000fe2000c10153c */
[----:B--2---:R-:W-:-:S03]  /*43c40*/  PRMT R11, R252, 0x7632, R11 ;  /* 0x00007632fc0b7816 */ /* 0x004fc6000000000b */
[----:B------:R2:W-:Y:S04]  /*43c50*/  @P5 STG.E.U16 desc[UR60][R6.64], R252 ;  /* 0x000000fc06005986 */ /* 0x0005e8000c10153c */
[----:B--2---:R-:W2:Y:S01]  /*43c60*/  LDL.LU R252, [R1+0x4a0] ;  /* 0x0004a00001fc7983 */ /* 0x004ea20000300800 */
[----:B------:R-:W-:Y:S01]  /*43c70*/  IMAD.WIDE R24, R0, 0x2, R246 ;  /* 0x0000000200187825 */ /* 0x000fe200078e02f6 */
[----:B------:R-:W-:Y:S01]  /*43c80*/  ISETP.LT.AND P1, PT, R20, R237, !P6 ;  /* 0x000000ed1400720c */ /* 0x000fe20007721270 */
[----:B------:R-:W4:Y:S02]  /*43c90*/  LDC.64 R6, c[0x0][0x228] ;  /* 0x00008a00ff067b82 */ /* 0x000f240000000a00 */
[----:B-1----:R-:W-:Y:S01]  /*43ca0*/  IMAD.IADD R0, R0, 0x1, R238 ;  /* 0x0000000100007824 */ /* 0x002fe200078e02ee */
[----:B------:R1:W-:Y:S01]  /*43cb0*/  @P3 STG.E.U16 desc[UR60][R24.64], R11 ;  /* 0x0000000b18003986 */ /* 0x0003e2000c10153c */
[----:B------:R-:W-:Y:S01]  /*43cc0*/  VIADD R5, R16, 0x69 ;  /* 0x0000006910057836 */ /* 0x000fe20000000000 */
[----:B------:R-:W-:-:S03]  /*43cd0*/  ISETP.LT.AND P3, PT, R21, R13, !P6 ;  /* 0x0000000d1500720c */ /* 0x000fc60007761270 */
[----:B------:R-:W4:Y:S01]  /*43ce0*/  LDC R237, c[0x0][0x248] ;  /* 0x00009200ffed7b82 */ /* 0x000f220000000800 */
[----:B0-----:R-:W-:Y:S01]  /*43cf0*/  ISETP.GE.AND P5, PT, R5, R9, PT ;  /* 0x000000090500720c */ /* 0x001fe20003fa6270 */
[----:B-1----:R-:W-:-:S06]  /*43d00*/  IMAD.WIDE R24, R0, 0x2, R2 ;  /* 0x0000000200187825 */ /* 0x002fcc00078e0202 */
[----:B------:R-:W0:Y:S01]  /*43d10*/  LDC R238, c[0x0][0x228] ;  /* 0x00008a00ffee7b82 */ /* 0x000e220000000800 */
[----:B---3--:R-:W-:Y:S01]  /*43d20*/  PRMT R5, R250, 0x7632, R5 ;  /* 0x00007632fa057816 */ /* 0x008fe20000000005 */
[----:B------:R1:W-:Y:S01]  /*43d30*/  @P4 STG.E.U16 desc[UR60][R24.64], R250 ;  /* 0x000000fa18004986 */ /* 0x0003e2000c10153c */
[----:B------:R-:W-:-:S05]  /*43d40*/  IMAD.WIDE R26, R0, 0x2, R18 ;  /* 0x00000002001a7825 */ /* 0x000fca00078e0212 */
[----:B------:R-:W3:Y:S01]  /*43d50*/  LDC R11, c[0x0][0x228] ;  /* 0x00008a00ff0b7b82 */ /* 0x000ee20000000800 */
[----:B------:R4:W-:Y:S04]  /*43d60*/  @P1 STG.E.U16 desc[UR60][R26.64], R5 ;  /* 0x000000051a001986 */ /* 0x0009e8000c10153c */
[----:B-1----:R-:W3:Y:S01]  /*43d70*/  LDL.LU R250, [R1+0x490] ;  /* 0x0004900001fa7983 */ /* 0x002ee20000300800 */
[----:B------:R-:W-:Y:S01]  /*43d80*/  IMAD.WIDE R24, R0, 0x2, R244 ;  /* 0x0000000200187825 */ /* 0x000fe200078e02f4 */
[----:B------:R-:W-:Y:S02]  /*43d90*/  ISETP.LT.AND P6, PT, R22, R239, !P6 ;  /* 0x000000ef1600720c */ /* 0x000fe400077c1270 */
[----:B------:R-:W-:Y:S01]  /*43da0*/  ISETP.LT.AND P4, PT, R17, R14, !P5 ;  /* 0x0000000e1100720c */ /* 0x000fe20006f81270 */
[----:B------:R-:W1:Y:S01]  /*43db0*/  LDC R239, c[0x0][0x228] ;  /* 0x00008a00ffef7b82 */ /* 0x000e620000000800 */
[----:B----4-:R-:W-:Y:S01]  /*43dc0*/  IMAD.IADD R5, R0, 0x1, R237 ;  /* 0x0000000100057824 */ /* 0x010fe200078e02ed */
[----:B------:R-:W-:Y:S01]  /*43dd0*/  ISETP.LT.AND P1, PT, R20, R15, !P5 ;  /* 0x0000000f1400720c */ /* 0x000fe20006f21270 */
[----:B------:R-:W-:-:S04]  /*43de0*/  IMAD.WIDE R14, R0, 0x2, R246 ;  /* 0x00000002000e7825 */ /* 0x000fc800078e02f6 */
[----:B------:R-:W-:Y:S01]  /*43df0*/  VIADD R0, R16, 0x74 ;  /* 0x0000007410007836 */ /* 0x000fe20000000000 */
[----:B------:R-:W4:Y:S08]  /*43e00*/  LDC R27, c[0x0][0x248] ;  /* 0x00009200ff1b7b82 */ /* 0x000f300000000800 */
[----:B------:R-:W1:Y:S01]  /*43e10*/  LDC R26, c[0x0][0x228] ;  /* 0x00008a00ff1a7b82 */ /* 0x000e620000000800 */
[----:B------:R-:W-:Y:S01]  /*43e20*/  PRMT R9, R251, 0x7632, R9 ;  /* 0x00007632fb097816 */ /* 0x000fe20000000009 */
[----:B------:R0:W-:Y:S06]  /*43e30*/  @P3 STG.E.U16 desc[UR60][R24.64], R251 ;  /* 0x000000fb18003986 */ /* 0x0001ec000c10153c */
[----:B------:R-:W3:Y:S01]  /*43e40*/  LDC R237, c[0x0][0x248] ;  /* 0x00009200ffed7b82 */ /* 0x000ee20000000800 */
[----:B0-----:R-:W3:Y:S01]  /*43e50*/  LDL.LU R251, [R1+0x484] ;  /* 0x0004840001fb7983 */ /* 0x001ee20000300800 */
[----:B------:R-:W-:-:S03]  /*43e60*/  IMAD.WIDE R24, R5, 0x2, R2 ;  /* 0x0000000205187825 */ /* 0x000fc600078e0202 */
[----:B------:R0:W-:Y:S01]  /*43e70*/  @P6 STG.E.U16 desc[UR60][R14.64], R9 ;  /* 0x000000090e006986 */ /* 0x0001e2000c10153c */
[----:B------:R-:W-:Y:S02]  /*43e80*/  ISETP.GE.AND P6, PT, R0, R7, PT ;  /* 0x000000070000720c */ /* 0x000fe40003fc6270 */
[----:B------:R-:W-:Y:S01]  /*43e90*/  ISETP.LT.AND P3, PT, R21, R240, !P5 ;  /* 0x000000f01500720c */ /* 0x000fe20006f61270 */
[----:B0-----:R-:W0:Y:S08]  /*43ea0*/  LDC.64 R14, c[0x0][0x228] ;  /* 0x00008a00ff0e7b82 */ /* 0x001e300000000a00 */
[----:B------:R-:W0:Y:S01]  /*43eb0*/  LDC R9, c[0x0][0x228] ;  /* 0x00008a00ff097b82 */ /* 0x000e220000000800 */
[----:B--2---:R2:W-:Y:S01]  /*43ec0*/  @P4 STG.E.U16 desc[UR60][R24.64], R252 ;  /* 0x000000fc18004986 */ /* 0x0045e2000c10153c */
[----:B------:R-:W-:-:S06]  /*43ed0*/  PRMT R0, R252, 0x7632, R0 ;  /* 0x00007632fc007816 */ /* 0x000fcc0000000000 */
[----:B------:R-:W0:Y:S01]  /*43ee0*/  LDC R240, c[0x0][0x228] ;  /* 0x00008a00fff07b82 */ /* 0x000e220000000800 */
[----:B--2---:R-:W2:Y:S01]  /*43ef0*/  LDL.LU R252, [R1+0x474] ;  /* 0x0004740001fc7983 */ /* 0x004ea20000300800 */
[----:B------:R-:W-:Y:S01]  /*43f00*/  ISETP.LT.AND P4, PT, R17, R12, !P0 ;  /* 0x0000000c1100720c */ /* 0x000fe20004781270 */
[C---:B------:R-:W-:Y:S01]  /*43f10*/  IMAD.WIDE R12, R5.reuse, 0x2, R18 ;  /* 0x00000002050c7825 */ /* 0x040fe200078e0212 */
[----:B------:R-:W-:Y:S01]  /*43f20*/  ISETP.LT.AND P5, PT, R22, R238, !P5 ;  /* 0x000000ee1600720c */ /* 0x000fe20006fa1270 */
[----:B------:R-:W2:Y:S03]  /*43f30*/  LDL.LU R249, [R1+0x4a4] ;  /* 0x0004a40001f97983 */ /* 0x000ea60000300800 */
[----:B------:R-:W2:Y:S01]  /*43f40*/  LDC R238, c[0x0][0x228] ;  /* 0x00008a00ffee7b82 */ /* 0x000ea20000000800 */
[----:B------:R-:W-:Y:S01]  /*43f50*/  IMAD.WIDE R24, R5, 0x2, R244 ;  /* 0x0000000205187825 */ /* 0x000fe200078e02f4 */
[----:B------:R4:W-:Y:S01]  /*43f60*/  @P1 STG.E.U16 desc[UR60][R12.64], R0 ;  /* 0x000000000c001986 */ /* 0x0009e2000c10153c */
[----:B-1----:R-:W-:-:S02]  /*43f70*/  ISETP.LT.AND P1, PT, R21, R26, !P0 ;  /* 0x0000001a1500720c */ /* 0x002fc40004721270 */
[----:B----4-:R-:W-:-:S03]  /*43f80*/  IMAD.IADD R0, R5, 0x1, R27 ;  /* 0x0000000105007824 */ /* 0x010fc600078e021b */
[----:B------:R-:W1:Y:S01]  /*43f90*/  LDC.64 R12, c[0x0][0x228] ;  /* 0x00008a00ff0c7b82 */ /* 0x000e620000000a00 */
[----:B---3--:R3:W-:Y:S01]  /*43fa0*/  @P3 STG.E.U16 desc[UR60][R24.64], R250 ;  /* 0x000000fa18003986 */ /* 0x0087e2000c10153c */
[----:B------:R-:W-:Y:S01]  /*43fb0*/  PRMT R7, R250, 0x7632, R7 ;  /* 0x00007632fa077816 */ /* 0x000fe20000000007 */
[----:B------:R-:W-:-:S04]  /*43fc0*/  IMAD.WIDE R26, R0, 0x2, R2 ;  /* 0x00000002001a7825 */ /* 0x000fc800078e0202 */
[----:B---3--:R-:W-:-:S04]  /*43fd0*/  IMAD.WIDE R24, R5, 0x2, R246 ;  /* 0x0000000205187825 */ /* 0x008fc800078e02f6 */
[----:B------:R-:W-:Y:S01]  /*43fe0*/  VIADD R5, R16, 0x6b ;  /* 0x0000006b10057836 */ /* 0x000fe20000000000 */
[----:B------:R-:W-:Y:S04]  /*43ff0*/  @P5 STG.E.U16 desc[UR60][R24.64], R7 ;  /* 0x0000000718005986 */ /* 0x000fe8000c10153c */
[----:B0-----:R-:W-:Y:S02]  /*44000*/  ISETP.GE.AND P5, PT, R5, R15, PT ;  /* 0x0000000f0500720c */ /* 0x001fe40003fa6270 */
[----:B------:R-:W-:Y:S01]  /*44010*/  ISETP.LT.AND P3, PT, R20, R11, !P0 ;  /* 0x0000000b1400720c */ /* 0x000fe20004761270 */
[----:B------:R-:W0:Y:S01]  /*44020*/  LDC R15, c[0x0][0x248] ;  /* 0x00009200ff0f7b82 */ /* 0x000e220000000800 */
[----:B------:R3:W-:Y:S01]  /*44030*/  @P4 STG.E.U16 desc[UR60][R26.64], R251 ;  /* 0x000000fb1a004986 */ /* 0x0007e2000c10153c */
[----:B------:R-:W-:-:S03]  /*44040*/  PRMT R5, R251, 0x7632, R5 ;  /* 0x00007632fb057816 */ /* 0x000fc60000000005 */
        /* <DEDUP_REMOVED lines=8> */
[----:B------:R-:W-:Y:S01]  /*440d0*/  ISETP.LT.AND P0, PT, R22, R239, !P0 ;  /* 0x000000ef1600720c */ /* 0x000fe20004701270 */
[C---:B------:R-:W-:Y:S01]  /*440e0*/  IMAD.WIDE R24, R0.reuse, 0x2, R246 ;  /* 0x0000000200187825 */ /* 0x040fe200078e02f6 */
[----:B------:R-:W-:Y:S02]  /*440f0*/  ISETP.LT.AND P4, PT, R17, R10, !P5 ;  /* 0x0000000a1100720c */ /* 0x000fe40006f81270 */
[----:B------:R-:W-:Y:S01]  /*44100*/  ISETP.LT.AND P3, PT, R21, R240, !P5 ;  /* 0x000000f01500720c */ /* 0x000fe20006f61270 */
[----:B------:R-:W-:Y:S01]  /*44110*/  IMAD.IADD R0, R0, 0x1, R237 ;  /* 0x0000000100007824 */ /* 0x000fe200078e02ed */
[----:B------:R-:W-:Y:S01]  /*44120*/  ISETP.LT.AND P1, PT, R20, R9, !P5 ;  /* 0x000000091400720c */ /* 0x000fe20006f21270 */
[----:B------:R-:W3:Y:S01]  /*44130*/  LDC R240, c[0x0][0x228] ;  /* 0x00008a00fff07b82 */ /* 0x000ee20000000800 */
[----:B------:R-:W-:-:S07]  /*44140*/  VIADD R5, R16, 0x6c ;  /* 0x0000006c10057836 */ /* 0x000fce0000000000 */
[----:B------:R-:W3:Y:S01]  /*44150*/  LDC R9, c[0x0][0x228] ;  /* 0x00008a00ff097b82 */ /* 0x000ee20000000800 */
[----:B------:R1:W-:Y:S07]  /*44160*/  @P0 STG.E.U16 desc[UR60][R24.64], R7 ;  /* 0x0000000718000986 */ /* 0x0003ee000c10153c */
[----:B------:R-:W3:Y:S01]  /*44170*/  LDC R237, c[0x0][0x228] ;  /* 0x00008a00ffed7b82 */ /* 0x000ee20000000800 */
[----:B------:R-:W-:Y:S01]  /*44180*/  ISETP.LT.AND P5, PT, R22, R238, !P5 ;  /* 0x000000ee1600720c */ /* 0x000fe20006fa1270 */
[----:B------:R-:W-:-:S06]  /*44190*/  IMAD.WIDE R26, R0, 0x2, R18 ;  /* 0x00000002001a7825 */ /* 0x000fcc00078e0212 */
[----:B------:R-:W4:Y:S01]  /*441a0*/  LDC.64 R10, c[0x0][0x228] ;  /* 0x00008a00ff0a7b82 */ /* 0x000f220000000a00 */
[C---:B-1----:R-:W-:Y:S01]  /*441b0*/  IMAD.WIDE R24, R0.reuse, 0x2, R2 ;  /* 0x0000000200187825 */ /* 0x042fe200078e0202 */
[----:B------:R-:W-:Y:S02]  /*441c0*/  PRMT R7, R249, 0x7632, R7 ;  /* 0x00007632f9077816 */ /* 0x000fe40000000007 */
[----:B------:R-:W-:Y:S01]  /*441d0*/  ISETP.GE.AND P0, PT, R5, R13, PT ;  /* 0x0000000d0500720c */ /* 0x000fe20003f06270 */
[C---:B------:R-:W-:Y:S01]  /*441e0*/  IMAD.WIDE R238, R0.reuse, 0x2, R244 ;  /* 0x0000000200ee7825 */ /* 0x040fe200078e02f4 */
[----:B------:R1:W-:Y:S02]  /*441f0*/  @P4 STG.E.U16 desc[UR60][R24.64], R249 ;  /* 0x000000f918004986 */ /* 0x0003e4000c10153c */
[----:B------:R-:W2:Y:S02]  /*44200*/  LDC R13, c[0x0][0x248] ;  /* 0x00009200ff0d7b82 */ /* 0x000ea40000000800 */
[----:B------:R3:W-:Y:S01]  /*44210*/  @P1 STG.E.U16 desc[UR60][R26.64], R7 ;  /* 0x000000071a001986 */ /* 0x0007e2000c10153c */
[----:B------:R-:W-:Y:S01]  /*44220*/  ISETP.LT.AND P1, PT, R17, R4, !P0 ;  /* 0x000000041100720c */ /* 0x000fe20004721270 */
[----:B-1----:R-:W-:-:S04]  /*44230*/  IMAD.WIDE R24, R0, 0x2, R246 ;  /* 0x0000000200187825 */ /* 0x002fc800078e02f6 */
[----:B0-----:R-:W-:Y:S02]  /*44240*/  IMAD.IADD R0, R0, 0x1, R15 ;  /* 0x0000000100007824 */ /* 0x001fe400078e020f */
[----:B------:R-:W-:Y:S01]  /*44250*/  VIADD R5, R16, 0x6d ;  /* 0x0000006d10057836 */ /* 0x000fe20000000000 */
[----:B------:R-:W0:Y:S01]  /*44260*/  LDC R15, c[0x0][0x228] ;  /* 0x00008a00ff0f7b82 */ /* 0x000e220000000800 */
[----:B---3--:R-:W-:Y:S01]  /*44270*/  PRMT R7, R251, 0x7632, R7 ;  /* 0x00007632fb077816 */ /* 0x008fe20000000007 */
[----:B------:R1:W-:Y:S01]  /*44280*/  @P3 STG.E.U16 desc[UR60][R238.64], R251 ;  /* 0x000000fbee003986 */ /* 0x0003e2000c10153c */
[----:B------:R-:W-:-:S03]  /*44290*/  ISETP.LT.AND P3, PT, R20, R9, !P0 ;  /* 0x000000091400720c */ /* 0x000fc60004761270 */
[----:B------:R3:W-:Y:S01]  /*442a0*/  @P5 STG.E.U16 desc[UR60][R24.64], R7 ;  /* 0x0000000718005986 */ /* 0x0007e2000c10153c */
[----:B------:R-:W-:-:S03]  /*442b0*/  ISETP.LT.AND P5, PT, R22, R240, !P0 ;  /* 0x000000f01600720c */ /* 0x000fc600047a1270 */
[----:B-1----:R-:W2:Y:S01]  /*442c0*/  LDL.LU R251, [R1+0x4a8] ;  /* 0x0004a80001fb7983 */ /* 0x002ea20000300800 */
[----:B------:R-:W-:Y:S01]  /*442d0*/  ISETP.LT.AND P0, PT, R21, R237, !P0 ;  /* 0x000000ed1500720c */ /* 0x000fe20004701270 */
[C---:B------:R-:W-:Y:S01]  /*442e0*/  IMAD.WIDE R26, R0.reuse, 0x2, R18 ;  /* 0x00000002001a7825 */ /* 0x040fe200078e0212 */
[----:B----4-:R-:W-:Y:S01]  /*442f0*/  ISETP.GE.AND P4, PT, R5, R11, PT ;  /* 0x0000000b0500720c */ /* 0x010fe20003f86270 */
[----:B------:R-:W1:Y:S02]  /*44300*/  LDC.64 R238, c[0x0][0x228] ;  /* 0x00008a00ffee7b82 */ /* 0x000e640000000a00 */
[----:B---3--:R-:W-:Y:S01]  /*44310*/  IMAD.WIDE R24, R0, 0x2, R2 ;  /* 0x0000000200187825 */ /* 0x008fe200078e0202 */
[----:B------:R-:W-:-:S04]  /*44320*/  PRMT R7, R250, 0x7632, R7 ;  /* 0x00007632fa077816 */ /* 0x000fc80000000007 */
[----:B------:R3:W-:Y:S01]  /*44330*/  @P1 STG.E.U16 desc[UR60][R24.64], R250 ;  /* 0x000000fa18001986 */ /* 0x0007e2000c10153c */
[----:B------:R-:W-:Y:S01]  /*44340*/  ISETP.LT.AND P1, PT, R17, R8, !P4 ;  /* 0x000000081100720c */ /* 0x000fe20006721270 */
[----:B------:R-:W-:Y:S01]  /*44350*/  IMAD.WIDE R8, R0, 0x2, R244 ;  /* 0x0000000200087825 */ /* 0x000fe200078e02f4 */
[----:B------:R-:W4:Y:S08]  /*44360*/  LDC.64 R4, c[0x0][0x228] ;  /* 0x00008a00ff047b82 */ /* 0x000f300000000a00 */
[----:B------:R-:W1:Y:S01]  /*44370*/  LDC R240, c[0x0][0x228] ;  /* 0x00008a00fff07b82 */ /* 0x000e620000000800 */
[----:B---3--:R-:W3:Y:S04]  /*44380*/  LDL.LU R250, [R1+0x498] ;  /* 0x0004980001fa7983 */ /* 0x008ee80000300800 */
[----:B------:R-:W-:Y:S03]  /*44390*/  @P3 STG.E.U16 desc[UR60][R26.64], R7 ;  /* 0x000000071a003986 */ /* 0x000fe6000c10153c */
[----:B------:R-:W1:Y:S01]  /*443a0*/  LDC R237, c[0x0][0x248] ;  /* 0x00009200ffed7b82 */ /* 0x000e620000000800 */
[----:B--2---:R-:W-:Y:S01]  /*443b0*/  PRMT R11, R252, 0x7632, R11 ;  /* 0x00007632fc0b7816 */ /* 0x004fe2000000000b */
[----:B------:R2:W-:Y:S04]  /*443c0*/  @P0 STG.E.U16 desc[UR60][R8.64], R252 ;  /* 0x000000fc08000986 */ /* 0x0005e8000c10153c */
[----:B--2---:R-:W2:Y:S01]  /*443d0*/  LDL.LU R252, [R1+0x48c] ;  /* 0x00048c0001fc7983 */ /* 0x004ea20000300800 */
[----:B------:R-:W-:Y:S01]  /*443e0*/  IMAD.WIDE R24, R0, 0x2, R246 ;  /* 0x0000000200187825 */ /* 0x000fe200078e02f6 */
[----:B------:R-:W-:-:S02]  /*443f0*/  ISETP.LT.AND P3, PT, R20, R241, !P4 ;  /* 0x000000f11400720c */ /* 0x000fc40006761270 */
[----:B------:R-:W2:Y:S01]  /*44400*/  LDC R241, c[0x0][0x228] ;  /* 0x00008a00fff17b82 */ /* 0x000ea20000000800 */
[----:B------:R-:W-:Y:S02]  /*44410*/  IMAD.IADD R0, R0, 0x1, R13 ;  /* 0x0000000100007824 */ /* 0x000fe400078e020d */
[----:B------:R-:W-:Y:S01]  /*44420*/  VIADD R7, R16, 0x6f ;  /* 0x0000006f10077836 */ /* 0x000fe20000000000 */
[----:B------:R1:W-:Y:S01]  /*44430*/  @P5 STG.E.U16 desc[UR60][R24.64], R11 ;  /* 0x0000000b18005986 */ /* 0x0003e2000c10153c */
[----:B------:R-:W-:Y:S01]  /*44440*/  IMAD.WIDE R8, R0, 0x2, R2 ;  /* 0x0000000200087825 */ /* 0x000fe200078e0202 */
[----:B0-----:R-:W-:Y:S02]  /*44450*/  ISETP.LT.AND P5, PT, R21, R15, !P4 ;  /* 0x0000000f1500720c */ /* 0x001fe400067a1270 */
[----:B----4-:R-:W-:Y:S01]  /*44460*/  ISETP.GE.AND P0, PT, R7, R5, PT ;  /* 0x000000050700720c */ /* 0x010fe20003f06270 */
[----:B------:R-:W-:Y:S01]  /*44470*/  VIADD R5, R16, 0x6e ;  /* 0x0000006e10057836 */ /* 0x000fe20000000000 */
[----:B------:R-:W0:Y:S01]  /*44480*/  LDC R13, c[0x0][0x228] ;  /* 0x00008a00ff0d7b82 */ /* 0x000e220000000800 */
[----:B------:R-:W-:-:S04]  /*44490*/  IMAD.WIDE R26, R0, 0x2, R244 ;  /* 0x00000002001a7825 */ /* 0x000fc800078e02f4 */
[----:B-1----:R-:W-:Y:S01]  /*444a0*/  IMAD.WIDE R24, R0, 0x2, R18 ;  /* 0x0000000200187825 */ /* 0x002fe200078e0212 */
[----:B------:R-:W-:Y:S02]  /*444b0*/  ISETP.LT.AND P4, PT, R22, R240, !P4 ;  /* 0x000000f01600720c */ /* 0x000fe40006781270 */
[----:B------:R-:W1:Y:S08]  /*444c0*/  LDC R11, c[0x0][0x228] ;  /* 0x00008a00ff0b7b82 */ /* 0x000e700000000800 */
[----:B------:R-:W4:Y:S08]  /*444d0*/  LDC R15, c[0x0][0x228] ;  /* 0x00008a00ff0f7b82 */ /* 0x000f300000000800 */
[----:B------:R-:W0:Y:S01]  /*444e0*/  LDC R240, c[0x0][0x228] ;  /* 0x00008a00fff07b82 */ /* 0x000e220000000800 */
[----:B------:R-:W-:Y:S01]  /*444f0*/  PRMT R7, R251, 0x7632, R7 ;  /* 0x00007632fb077816 */ /* 0x000fe20000000007 */
[----:B------:R1:W-:Y:S01]  /*44500*/  @P1 STG.E.U16 desc[UR60][R8.64], R251 ;  /* 0x000000fb08001986 */ /* 0x0003e2000c10153c */
[----:B------:R-:W-:Y:S01]  /*44510*/  ISETP.GE.AND P1, PT, R5, R239, PT ;  /* 0x000000ef0500720c */ /* 0x000fe20003f26270 */
[----:B------:R-:W-:-:S04]  /*44520*/  IMAD.IADD R5, R0, 0x1, R237 ;  /* 0x0000000100057824 */ /* 0x000fc800078e02ed */
[----:B------:R-:W0:Y:S01]  /*44530*/  LDC R239, c[0x0][0x248] ;  /* 0x00009200ffef7b82 */ /* 0x000e220000000800 */
[----:B------:R4:W-:Y:S01]  /*44540*/  @P3 STG.E.U16 desc[UR60][R24.64], R7 ;  /* 0x0000000718003986 */ /* 0x0009e2000c10153c */
[----:B------:R-:W-:-:S06]  /*44550*/  ISETP.LT.AND P3, PT, R17, R236, !P1 ;  /* 0x000000ec1100720c */ /* 0x000fcc0004f61270 */
[----:B------:R-:W0:Y:S01]  /*44560*/  LDC R236, c[0x0][0x248] ;  /* 0x00009200ffec7b82 */ /* 0x000e220000000800 */
[----:B-1----:R-:W2:Y:S01]  /*44570*/  LDL.LU R251, [R1+0x47c] ;  /* 0x00047c0001fb7983 */ /* 0x002ea20000300800 */
[----:B------:R-:W-:-:S06]  /*44580*/  IMAD.WIDE R8, R0, 0x2, R246 ;  /* 0x0000000200087825 */ /* 0x000fcc00078e02f6 */
[----:B----4-:R-:W1:Y:S01]  /*44590*/  LDC R7, c[0x0][0x228] ;  /* 0x00008a00ff077b82 */ /* 0x010e620000000800 */
[----:B---3--:R-:W-:Y:S01]  /*445a0*/  PRMT R0, R250, 0x7632, R0 ;  /* 0x00007632fa007816 */ /* 0x008fe20000000000 */
[----:B------:R3:W-:Y:S06]  /*445b0*/  @P5 STG.E.U16 desc[UR60][R26.64], R250 ;  /* 0x000000fa1a005986 */ /* 0x0007ec000c10153c */
[----:B------:R-:W4:Y:S01]  /*445c0*/  LDC.64 R24, c[0x0][0x228] ;  /* 0x00008a00ff187b82 */ /* 0x000f220000000a00 */
[----:B---3--:R-:W3:Y:S01]  /*445d0*/  LDL.LU R250, [R1+0x4ac] ;  /* 0x0004ac0001fa7983 */ /* 0x008ee20000300800 */
[----:B------:R-:W-:-:S06]  /*445e0*/  IMAD.WIDE R26, R5, 0x2, R2 ;  /* 0x00000002051a7825 */ /* 0x000fcc00078e0202 */
[----:B------:R-:W3:Y:S01]  /*445f0*/  LDC R237, c[0x0][0x228] ;  /* 0x00008a00ffed7b82 */ /* 0x000ee20000000800 */
[----:B------:R2:W-:Y:S02]  /*44600*/  @P4 STG.E.U16 desc[UR60][R8.64], R0 ;  /* 0x0000000008004986 */ /* 0x0005e4000c10153c */
[----:B--2---:R-:W-:Y:S02]  /*44610*/  PRMT R0, R252, 0x7632, R0 ;  /* 0x00007632fc007816 */ /* 0x004fe40000000000 */
[----:B------:R2:W-:Y:S04]  /*44620*/  @P3 STG.E.U16 desc[UR60][R26.64], R252 ;  /* 0x000000fc1a003986 */ /* 0x0005e8000c10153c */
[----:B--2---:R-:W2:Y:S01]  /*44630*/  LDL.LU R252, [R1+0x49c] ;  /* 0x00049c0001fc7983 */ /* 0x004ea20000300800 */
[----:B------:R-:W-:-:S02]  /*44640*/  ISETP.LT.AND P5, PT, R20, R241, !P1 ;  /* 0x000000f11400720c */ /* 0x000fc40004fa1270 */
[----:B------:R-:W4:Y:S01]  /*44650*/  LDC R241, c[0x0][0x228] ;  /* 0x00008a00fff17b82 */ /* 0x000f220000000800 */
[----:B------:R-:W-:Y:S01]  /*44660*/  ISETP.LT.AND P4, PT, R21, R11, !P1 ;  /* 0x0000000b1500720c */ /* 0x000fe20004f81270 */
[----:B------:R-:W-:Y:S01]  /*44670*/  IMAD.WIDE R8, R5, 0x2, R18 ;  /* 0x0000000205087825 */ /* 0x000fe200078e0212 */
[----:B------:R-:W-:Y:S02]  /*44680*/  ISETP.LT.AND P1, PT, R22, R15, !P1 ;  /* 0x0000000f1600720c */ /* 0x000fe40004f21270 */
[----:B------:R-:W-:Y:S01]  /*44690*/  ISETP.LT.AND P3, PT, R17, R14, !P0 ;  /* 0x0000000e1100720c */ /* 0x000fe20004761270 */
[----:B------:R-:W-:-:S05]  /*446a0*/  IMAD.WIDE R14, R5, 0x2, R244 ;  /* 0x00000002050e7825 */ /* 0x000fca00078e02f4 */
[----:B------:R0:W-:Y:S01]  /*446b0*/  @P5 STG.E.U16 desc[UR60][R8.64], R0 ;  /* 0x0000000008005986 */ /* 0x0001e2000c10153c */
[----:B-1----:R-:W-:Y:S01]  /*446c0*/  ISETP.LT.AND P5, PT, R20, R7, !P0 ;  /* 0x000000071400720c */ /* 0x002fe200047a1270 */
[C---:B0-----:R-:W-:Y:S02]  /*446d0*/  IMAD.IADD R7, R5.reuse, 0x1, R236 ;  /* 0x0000000105077824 */ /* 0x041fe400078e02ec */
[----:B------:R-:W-:Y:S01]  /*446e0*/  IMAD.WIDE R26, R5, 0x2, R246 ;  /* 0x00000002051a7825 */ /* 0x000fe200078e02f6 */
[----:B------:R-:W0:Y:S03]  /*446f0*/  LDC R236, c[0x0][0x228] ;  /* 0x00008a00ffec7b82 */ /* 0x000e260000000800 */
[----:B------:R-:W-:-:S05]  /*44700*/  VIADD R0, R16, 0x70 ;  /* 0x0000007010007836 */ /* 0x000fca0000000000 */
[----:B------:R-:W1:Y:S01]  /*44710*/  LDC.64 R8, c[0x0][0x228] ;  /* 0x00008a00ff087b82 */ /* 0x000e620000000a00 */
[----:B------:R-:W-:Y:S01]  /*44720*/  PRMT R11, R251, 0x7632, R11 ;  /* 0x00007632fb0b7816 */ /* 0x000fe2000000000b */
[----:B------:R0:W-:Y:S01]  /*44730*/  @P4 STG.E.U16 desc[UR60][R14.64], R251 ;  /* 0x000000fb0e004986 */ /* 0x0001e2000c10153c */
[----:B----4-:R-:W-:Y:S01]  /*44740*/  ISETP.GE.AND P4, PT, R0, R25, PT ;  /* 0x000000190000720c */ /* 0x010fe20003f86270 */
[----:B------:R-:W-:-:S04]  /*44750*/  VIADD R5, R16, 0x71 ;  /* 0x0000007110057836 */ /* 0x000fc80000000000 */
[----:B------:R-:W4:Y:S01]  /*44760*/  LDC R25, c[0x0][0x228] ;  /* 0x00008a00ff197b82 */ /* 0x000f220000000800 */
[----:B------:R1:W-:Y:S01]  /*44770*/  @P1 STG.E.U16 desc[UR60][R26.64], R11 ;  /* 0x0000000b1a001986 */ /* 0x0003e2000c10153c */
[----:B------:R-:W-:-:S03]  /*44780*/  ISETP.LT.AND P1, PT, R21, R241, !P0 ;  /* 0x000000f11500720c */ /* 0x000fc60004721270 */
[----:B0-----:R-:W4:Y:S01]  /*44790*/  LDL.LU R251, [R1+0x4d0] ;  /* 0x0004d00001fb7983 */ /* 0x001f220000300800 */
[C---:B------:R-:W-:Y:S01]  /*447a0*/  IMAD.WIDE R14, R7.reuse, 0x2, R2 ;  /* 0x00000002070e7825 */ /* 0x040fe200078e0202 */
[----:B------:R-:W-:Y:S01]  /*447b0*/  ISETP.LT.AND P0, PT, R22, R13, !P0 ;  /* 0x0000000d1600720c */ /* 0x000fe20004701270 */
[----:B------:R-:W0:Y:S02]  /*447c0*/  LDC R241, c[0x0][0x228] ;  /* 0x00008a00fff17b82 */ /* 0x000e240000000800 */
[----:B-1----:R-:W-:Y:S01]  /*447d0*/  IMAD.WIDE R26, R7, 0x2, R18 ;  /* 0x00000002071a7825 */ /* 0x002fe200078e0212 */
[----:B---3--:R-:W-:Y:S01]  /*447e0*/  PRMT R0, R250, 0x7632, R0 ;  /* 0x00007632fa007816 */ /* 0x008fe20000000000 */
[----:B------:R1:W-:Y:S01]  /*447f0*/  @P3 STG.E.U16 desc[UR60][R14.64], R250 ;  /* 0x000000fa0e003986 */ /* 0x0003e2000c10153c */
[----:B------:R-:W-:Y:S01]  /*44800*/  ISETP.LT.AND P3, PT, R17, R12, !P4 ;  /* 0x0000000c1100720c */ /* 0x000fe20006761270 */
[----:B------:R-:W-:Y:S02]  /*44810*/  IMAD.WIDE R12, R7, 0x2, R244 ;  /* 0x00000002070c7825 */ /* 0x000fe400078e02f4 */
[----:B-1----:R-:W3:Y:S04]  /*44820*/  LDL.LU R250, [R1+0x4c0] ;  /* 0x0004c00001fa7983 */ /* 0x002ee80000300800 */
[----:B------:R-:W-:Y:S01]  /*44830*/  @P5 STG.E.U16 desc[UR60][R26.64], R0 ;  /* 0x000000001a005986 */ /* 0x000fe2000c10153c */
[----:B--2---:R-:W-:-:S03]  /*44840*/  PRMT R11, R252, 0x7632, R11 ;  /* 0x00007632fc0b7816 */ /* 0x004fc6000000000b */
[----:B------:R1:W-:Y:S04]  /*44850*/  @P1 STG.E.U16 desc[UR60][R12.64], R252 ;  /* 0x000000fc0c001986 */ /* 0x0003e8000c10153c */
[----:B-1----:R-:W2:Y:S01]  /*44860*/  LDL.LU R252, [R1+0x4b0] ;  /* 0x0004b00001fc7983 */ /* 0x002ea20000300800 */
[----:B------:R-:W-:Y:S01]  /*44870*/  ISETP.LT.AND P5, PT, R20, R237, !P4 ;  /* 0x000000ed1400720c */ /* 0x000fe200067a1270 */
[C---:B------:R-:W-:Y:S01]  /*44880*/  IMAD.IADD R0, R7.reuse, 0x1, R239 ;  /* 0x0000000107007824 */ /* 0x040fe200078e02ef */
[----:B------:R-:W1:Y:S01]  /*44890*/  LDC R237, c[0x0][0x248] ;  /* 0x00009200ffed7b82 */ /* 0x000e620000000800 */
[----:B------:R-:W-:Y:S01]  /*448a0*/  IMAD.WIDE R14, R7, 0x2, R246 ;  /* 0x00000002070e7825 */ /* 0x000fe200078e02f6 */
[----:B------:R-:W-:-:S03]  /*448b0*/  ISETP.LT.AND P1, PT, R21, R240, !P4 ;  /* 0x000000f01500720c */ /* 0x000fc60006721270 */
[----:B------:R-:W-:Y:S01]  /*448c0*/  IMAD.WIDE R26, R0, 0x2, R2 ;  /* 0x00000002001a7825 */ /* 0x000fe200078e0202 */
[----:B------:R0:W-:Y:S01]  /*448d0*/  @P0 STG.E.U16 desc[UR60][R14.64], R11 ;  /* 0x0000000b0e000986 */ /* 0x0001e2000c10153c */
[----:B------:R-:W-:Y:S01]  /*448e0*/  ISETP.GE.AND P0, PT, R5, R9, PT ;  /* 0x000000090500720c */ /* 0x000fe20003f06270 */
[----:B------:R-:W2:Y:S01]  /*448f0*/  LDC R239, c[0x0][0x228] ;  /* 0x00008a00ffef7b82 */ /* 0x000ea20000000800 */
[----:B------:R-:W-:-:S07]  /*44900*/  ISETP.LT.AND P4, PT, R22, R236, !P4 ;  /* 0x000000ec1600720c */ /* 0x000fce0006781270 */
[----:B------:R-:W2:Y:S01]  /*44910*/  LDC.64 R12, c[0x0][0x228] ;  /* 0x00008a00ff0c7b82 */ /* 0x000ea20000000a00 */
[----:B0-----:R-:W-:-:S07]  /*44920*/  IMAD.WIDE R14, R0, 0x2, R18 ;  /* 0x00000002000e7825 */ /* 0x001fce00078e0212 */
[----:B------:R-:W0:Y:S08]  /*44930*/  LDC R240, c[0x0][0x228] ;  /* 0x00008a00fff07b82 */ /* 0x000e300000000800 */
[----:B------:R-:W0:Y:S01]  /*44940*/  LDC R236, c[0x0][0x248] ;  /* 0x00009200ffec7b82 */ /* 0x000e220000000800 */
[----:B----4-:R4:W-:Y:S01]  /*44950*/  @P3 STG.E.U16 desc[UR60][R26.64], R251 ;  /* 0x000000fb1a003986 */ /* 0x0109e2000c10153c */
[----:B------:R-:W-:-:S02]  /*44960*/  PRMT R5, R251, 0x7632, R5 ;  /* 0x00007632fb057816 */ /* 0x000fc40000000005 */
[----:B------:R-:W-:Y:S01]  /*44970*/  ISETP.LT.AND P3, PT, R17, R10, !P0 ;  /* 0x0000000a1100720c */ /* 0x000fe20004761270 */
[----:B------:R-:W-:Y:S01]  /*44980*/  IMAD.WIDE R10, R0, 0x2, R244 ;  /* 0x00000002000a7825 */ /* 0x000fe200078e02f4 */
[----:B----4-:R-:W4:Y:S04]  /*44990*/  LDL.LU R251, [R1+0x460] ;  /* 0x0004600001fb7983 */ /* 0x010f280000300800 */
[----:B------:R1:W-:Y:S04]  /*449a0*/  @P5 STG.E.U16 desc[UR60][R14.64], R5 ;  /* 0x000000050e005986 */ /* 0x0003e8000c10153c */
[----:B---3--:R3:W-:Y:S01]  /*449b0*/  @P1 STG.E.U16 desc[UR60][R10.64], R250 ;  /* 0x000000fa0a001986 */ /* 0x0087e2000c10153c */
[----:B------:R-:W-:Y:S01]  /*449c0*/  PRMT R9, R250, 0x7632, R9 ;  /* 0x00007632fa097816 */ /* 0x000fe20000000009 */
[----:B-1----:R-:W-:-:S02]  /*449d0*/  IMAD.IADD R5, R0, 0x1, R237 ;  /* 0x0000000100057824 */ /* 0x002fc400078e02ed */
[----:B------:R-:W-:Y:S01]  /*449e0*/  IMAD.WIDE R14, R0, 0x2, R246 ;  /* 0x00000002000e7825 */ /* 0x000fe200078e02f6 */
[----:B---3--:R-:W3:Y:S03]  /*449f0*/  LDL.LU R250, [R1+0x4d4] ;  /* 0x0004d40001fa7983 */ /* 0x008ee60000300800 */
[----:B------:R-:W-:Y:S01]  /*44a00*/  IMAD.WIDE R26, R5, 0x2, R2 ;  /* 0x00000002051a7825 */ /* 0x000fe200078e0202 */
[----:B------:R-:W1:Y:S01]  /*44a10*/  LDC.64 R10, c[0x0][0x228] ;  /* 0x00008a00ff0a7b82 */ /* 0x000e620000000a00 */
[----:B------:R-:W-:Y:S04]  /*44a20*/  @P4 STG.E.U16 desc[UR60][R14.64], R9 ;  /* 0x000000090e004986 */ /* 0x000fe8000c10153c */
[----:B--2---:R2:W-:Y:S01]  /*44a30*/  @P3 STG.E.U16 desc[UR60][R26.64], R252 ;  /* 0x000000fc1a003986 */ /* 0x0045e2000c10153c */
[----:B------:R-:W-:-:S03]  /*44a40*/  PRMT R0, R252, 0x7632, R0 ;  /* 0x00007632fc007816 */ /* 0x000fc60000000000 */
[----:B--2---:R-:W2:Y:S01]  /*44a50*/  LDL.LU R252, [R1+0x4c4] ;  /* 0x0004c40001fc7983 */ /* 0x004ea20000300800 */
[----:B------:R-:W-:Y:S01]  /*44a60*/  ISETP.LT.AND P5, PT, R20, R25, !P0 ;  /* 0x000000191400720c */ /* 0x000fe200047a1270 */
[----:B------:R-:W-:Y:S01]  /*44a70*/  VIADD R7, R16, 0x72 ;  /* 0x0000007210077836 */ /* 0x000fe20000000000 */
[----:B------:R-:W-:Y:S01]  /*44a80*/  ISETP.LT.AND P1, PT, R21, R239, !P0 ;  /* 0x000000ef1500720c */ /* 0x000fe20004721270 */
[----:B------:R-:W-:Y:S01]  /*44a90*/  IMAD.WIDE R14, R5, 0x2, R18 ;  /* 0x00000002050e7825 */ /* 0x000fe200078e0212 */
[----:B0-----:R-:W-:Y:S01]  /*44aa0*/  ISETP.LT.AND P0, PT, R22, R240, !P0 ;  /* 0x000000f01600720c */ /* 0x001fe20004701270 */
[----:B------:R-:W0:Y:S01]  /*44ab0*/  LDC R239, c[0x0][0x228] ;  /* 0x00008a00ffef7b82 */ /* 0x000e220000000800 */
[----:B------:R-:W-:Y:S01]  /*44ac0*/  ISETP.GE.AND P4, PT, R7, R13, PT ;  /* 0x0000000d0700720c */ /* 0x000fe20003f86270 */
[----:B------:R-:W-:-:S03]  /*44ad0*/  IMAD.WIDE R26, R5, 0x2, R244 ;  /* 0x00000002051a7825 */ /* 0x000fc600078e02f4 */
[----:B------:R-:W-:-:S03]  /*44ae0*/  ISETP.LT.AND P3, PT, R17, R238, !P4 ;  /* 0x000000ee1100720c */ /* 0x000fc60006761270 */
[----:B------:R1:W-:Y:S01]  /*44af0*/  @P5 STG.E.U16 desc[UR60][R14.64], R0 ;  /* 0x000000000e005986 */ /* 0x0003e2000c10153c */
[----:B------:R-:W-:Y:S01]  /*44b00*/  VIADD R7, R16, 0x73 ;  /* 0x0000007310077836 */ /* 0x000fe20000000000 */
[----:B------:R-:W-:Y:S01]  /*44b10*/  ISETP.LT.AND P5, PT, R20, R241, !P4 ;  /* 0x000000f11400720c */ /* 0x000fe200067a1270 */
[----:B------:R-:W2:Y:S08]  /*44b20*/  LDC R25, c[0x0][0x248] ;  /* 0x00009200ff197b82 */ /* 0x000eb00000000800 */
[----:B------:R-:W2:Y:S01]  /*44b30*/  LDC R238, c[0x0][0x228] ;  /* 0x00008a00ffee7b82 */ /* 0x000ea20000000800 */
[----:B-1----:R-:W-:-:S04]  /*44b40*/  IMAD.IADD R0, R5, 0x1, R236 ;  /* 0x0000000105007824 */ /* 0x002fc800078e02ec */
[----:B------:R-:W-:-:S03]  /*44b50*/  IMAD.WIDE R236, R0, 0x2, R2 ;  /* 0x0000000200ec7825 */ /* 0x000fc600078e0202 */
[----:B------:R-:W1:Y:S08]  /*44b60*/  LDC R13, c[0x0][0x228] ;  /* 0x00008a00ff0d7b82 */ /* 0x000e700000000800 */
[----:B------:R-:W1:Y:S08]  /*44b70*/  LDC.64 R14, c[0x0][0x228] ;  /* 0x00008a00ff0e7b82 */ /* 0x000e700000000a00 */
[----:B------:R-:W1:Y:S08]  /*44b80*/  LDC R241, c[0x0][0x228] ;  /* 0x00008a00fff17b82 */ /* 0x000e700000000800 */
[----:B------:R-:W1:Y:S01]  /*44b90*/  LDC R240, c[0x0][0x228] ;  /* 0x00008a00fff07b82 */ /* 0x000e620000000800 */
[----:B----4-:R4:W-:Y:S01]  /*44ba0*/  @P1 STG.E.U16 desc[UR60][R26.64], R251 ;  /* 0x000000fb1a001986 */ /* 0x0109e2000c10153c */
[----:B------:R-:W-:-:S02]  /*44bb0*/  PRMT R9, R251, 0x7632, R9 ;  /* 0x00007632fb097816 */ /* 0x000fc40000000009 */
[----:B------:R-:W-:Y:S01]  /*44bc0*/  ISETP.LT.AND P1, PT, R21, R243, !P4 ;  /* 0x000000f31500720c */ /* 0x000fe20006721270 */
[----:B----4-:R-:W4:Y:S01]  /*44bd0*/  LDL.LU R251, [R1+0x4b4] ;  /* 0x0004b40001fb7983 */ /* 0x010f220000300800 */
[----:B------:R-:W-:-:S05]  /*44be0*/  IMAD.WIDE R26, R5, 0x2, R246 ;  /* 0x00000002051a7825 */ /* 0x000fca00078e02f6 */
[----:B------:R0:W-:Y:S01]  /*44bf0*/  @P0 STG.E.U16 desc[UR60][R26.64], R9 ;  /* 0x000000091a000986 */ /* 0x0001e2000c10153c */
[----:B------:R-:W-:-:S03]  /*44c00*/  ISETP.GE.AND P0, PT, R7, R11, PT ;  /* 0x0000000b0700720c */ /* 0x000fc60003f06270 */
[----:B---3--:R3:W-:Y:S01]  /*44c10*/  @P3 STG.E.U16 desc[UR60][R236.64], R250 ;  /* 0x000000faec003986 */ /* 0x0087e2000c10153c */
[----:B------:R-:W-:Y:S02]  /*44c20*/  PRMT R7, R250, 0x7632, R7 ;  /* 0x00007632fa077816 */ /* 0x000fe40000000007 */
[----:B------:R-:W-:Y:S01]  /*44c30*/  ISETP.LT.AND P3, PT, R17, R4, !P0 ;  /* 0x000000041100720c */ /* 0x000fe20004761270 */
[----:B------:R-:W-:-:S04]  /*44c40*/  IMAD.WIDE R4, R0, 0x2, R244 ;  /* 0x0000000200047825 */ /* 0x000fc800078e02f4 */
[----:B0-----:R-:W-:Y:S01]  /*44c50*/  IMAD.WIDE R26, R0, 0x2, R18 ;  /* 0x00000002001a7825 */ /* 0x001fe200078e0212 */
[----:B---3--:R-:W3:Y:S01]  /*44c60*/  LDL.LU R250, [R1+0x464] ;  /* 0x0004640001fa7983 */ /* 0x008ee20000300800 */
[----:B------:R-:W-:Y:S01]  /*44c70*/  ISETP.LT.AND P4, PT, R22, R239, !P4 ;  /* 0x000000ef1600720c */ /* 0x000fe20006781270 */
[----:B------:R-:W0:Y:S02]  /*44c80*/  LDC.64 R236, c[0x0][0x228] ;  /* 0x00008a00ffec7b82 */ /* 0x000e240000000a00 */
[----:B------:R-:W-:Y:S06]  /*44c90*/  @P5 STG.E.U16 desc[UR60][R26.64], R7 ;  /* 0x000000071a005986 */ /* 0x000fec000c10153c */
[----:B------:R-:W0:Y:S01]  /*44ca0*/  LDC R239, c[0x0][0x248] ;  /* 0x00009200ffef7b82 */ /* 0x000e220000000800 */
[----:B--2---:R2:W-:Y:S01]  /*44cb0*/  @P1 STG.E.U16 desc[UR60][R4.64], R252 ;  /* 0x000000fc04001986 */ /* 0x0045e2000c10153c */
[----:B------:R-:W-:-:S03]  /*44cc0*/  PRMT R11, R252, 0x7632, R11 ;  /* 0x00007632fc0b7816 */ /* 0x000fc6000000000b */
[----:B--2---:R-:W2:Y:S01]  /*44cd0*/  LDL.LU R252, [R1+0x4d8] ;  /* 0x0004d80001fc7983 */ /* 0x004ea20000300800 */
[----:B------:R-:W-:Y:S01]  /*44ce0*/  IMAD.IADD R7, R0, 0x1, R25 ;  /* 0x0000000100077824 */ /* 0x000fe200078e0219 */
[----:B------:R-:W-:Y:S01]  /*44cf0*/  ISETP.LT.AND P5, PT, R20, R238, !P0 ;  /* 0x000000ee1400720c */ /* 0x000fe200047a1270 */
[----:B------:R-:W-:Y:S01]  /*44d00*/  IMAD.WIDE R4, R0, 0x2, R246 ;  /* 0x0000000200047825 */ /* 0x000fe200078e02f6 */
[----:B------:R-:W-:Y:S01]  /*44d10*/  ISETP.LT.AND P1, PT, R21, R242, !P0 ;  /* 0x000000f21500720c */ /* 0x000fe20004721270 */
[----:B------:R-:W2:Y:S02]  /*44d20*/  LDC R238, c[0x0][0x228] ;  /* 0x00008a00ffee7b82 */ /* 0x000ea40000000800 */
[----:B------:R-:W-:Y:S01]  /*44d30*/  IMAD.WIDE R26, R7, 0x2, R2 ;  /* 0x00000002071a7825 */ /* 0x000fe200078e0202 */
[----:B------:R0:W-:Y:S01]  /*44d40*/  @P4 STG.E.U16 desc[UR60][R4.64], R11 ;  /* 0x0000000b04004986 */ /* 0x0001e2000c10153c */
[----:B-1----:R-:W-:Y:S02]  /*44d50*/  ISETP.LT.AND P0, PT, R22, R13, !P0 ;  /* 0x0000000d1600720c */ /* 0x002fe40004701270 */
[----:B------:R-:W-:-:S02]  /*44d60*/  VIADD R9, R16, 0x75 ;  /* 0x0000007510097836 */ /* 0x000fc40000000000 */
[----:B------:R-:W1:Y:S01]  /*44d70*/  LDC R13, c[0x0][0x248] ;  /* 0x00009200ff0d7b82 */ /* 0x000e620000000800 */
[----:B0-----:R-:W-:-:S07]  /*44d80*/  IMAD.WIDE R4, R7, 0x2, R18 ;  /* 0x0000000207047825 */ /* 0x001fce00078e0212 */
[----:B------:R-:W0:Y:S01]  /*44d90*/  LDC R242, c[0x0][0x248] ;  /* 0x00009200fff27b82 */ /* 0x000e220000000800 */
[----:B----4-:R4:W-:Y:S01]  /*44da0*/  @P3 STG.E.U16 desc[UR60][R26.64], R251 ;  /* 0x000000fb1a003986 */ /* 0x0109e2000c10153c */
[----:B------:R-:W-:Y:S02]  /*44db0*/  PRMT R0, R251, 0x7632, R0 ;  /* 0x00007632fb007816 */ /* 0x000fe40000000000 */
[----:B------:R-:W-:Y:S01]  /*44dc0*/  ISETP.LT.AND P3, PT, R17, R24, !P6 ;  /* 0x000000181100720c */ /* 0x000fe20007761270 */
[C---:B------:R-:W-:Y:S01]  /*44dd0*/  IMAD.WIDE R24, R7.reuse, 0x2, R244 ;  /* 0x0000000207187825 */ /* 0x040fe200078e02f4 */
[----:B----4-:R-:W4:Y:S04]  /*44de0*/  LDL.LU R251, [R1+0x4c8] ;  /* 0x0004c80001fb7983 */ /* 0x010f280000300800 */
[----:B------:R1:W-:Y:S04]  /*44df0*/  @P5 STG.E.U16 desc[UR60][R4.64], R0 ;  /* 0x0000000004005986 */ /* 0x0003e8000c10153c */
[----:B---3--:R3:W-:Y:S01]  /*44e00*/  @P1 STG.E.U16 desc[UR60][R24.64], R250 ;  /* 0x000000fa18001986 */ /* 0x0087e2000c10153c */
[----:B------:R-:W-:Y:S01]  /*44e10*/  PRMT R11, R250, 0x7632, R11 ;  /* 0x00007632fa0b7816 */ /* 0x000fe2000000000b */
[----:B-1----:R-:W-:Y:S01]  /*44e20*/  IMAD.IADD R0, R7, 0x1, R239 ;  /* 0x0000000107007824 */ /* 0x002fe200078e02ef */
[----:B------:R-:W-:Y:S01]  /*44e30*/  ISETP.GE.AND P4, PT, R9, R15, PT ;  /* 0x0000000f0900720c */ /* 0x000fe20003f86270 */
[----:B------:R-:W1:Y:S01]  /*44e40*/  LDC R239, c[0x0][0x228] ;  /* 0x00008a00ffef7b82 */ /* 0x000e620000000800 */
[----:B---3--:R-:W3:Y:S01]  /*44e50*/  LDL.LU R250, [R1+0x4b8] ;  /* 0x0004b80001fa7983 */ /* 0x008ee20000300800 */
        /* <DEDUP_REMOVED lines=26> */
[----:B----4-:R4:W-:Y:S01]  /*45000*/  @P1 STG.E.U16 desc[UR60][R24.64], R251 ;  /* 0x000000fb18001986 */ /* 0x0109e2000c10153c */
[----:B------:R-:W-:-:S02]  /*45010*/  PRMT R11, R251, 0x7632, R11 ;  /* 0x00007632fb0b7816 */ /* 0x000fc4000000000b */
[----:B------:R-:W-:-:S04]  /*45020*/  ISETP.LT.AND P1, PT, R21, R239, !P4 ;  /* 0x000000ef1500720c */ /* 0x000fc80006721270 */
[----:B------:R-:W1:Y:S01]  /*45030*/  LDC R239, c[0x0][0x228] ;  /* 0x00008a00ffef7b82 */ /* 0x000e620000000800 */
[----:B----4-:R-:W4:Y:S01]  /*45040*/  LDL.LU R251, [R1+0x4dc] ;  /* 0x0004dc0001fb7983 */ /* 0x010f220000300800 */
[----:B------:R-:W-:-:S04]  /*45050*/  IMAD.WIDE R24, R0, 0x2, R246 ;  /* 0x0000000200187825 */ /* 0x000fc800078e02f6 */
[----:B------:R-:W-:Y:S01]  /*45060*/  VIADD R0, R16, 0x76 ;  /* 0x0000007610007836 */ /* 0x000fe20000000000 */
[----:B------:R0:W-:Y:S04]  /*45070*/  @P6 STG.E.U16 desc[UR60][R24.64], R11 ;  /* 0x0000000b18006986 */ /* 0x0001e8000c10153c */
[----:B------:R-:W-:Y:S01]  /*45080*/  ISETP.GE.AND P6, PT, R0, R5, PT ;  /* 0x000000050000720c */ /* 0x000fe20003fc6270 */
[----:B---3--:R3:W-:Y:S01]  /*45090*/  @P3 STG.E.U16 desc[UR60][R26.64], R250 ;  /* 0x000000fa1a003986 */ /* 0x0087e2000c10153c */
[----:B------:R-:W-:Y:S02]  /*450a0*/  PRMT R0, R250, 0x7632, R0 ;  /* 0x00007632fa007816 */ /* 0x000fe40000000000 */
[----:B------:R-:W-:Y:S01]  /*450b0*/  ISETP.LT.AND P3, PT, R17, R12, !P6 ;  /* 0x0000000c1100720c */ /* 0x000fe20007761270 */
[----:B------:R-:W-:-:S04]  /*450c0*/  IMAD.WIDE R12, R7, 0x2, R244 ;  /* 0x00000002070c7825 */ /* 0x000fc800078e02f4 */
[----:B0-----:R-:W-:Y:S01]  /*450d0*/  IMAD.WIDE R24, R7, 0x2, R18 ;  /* 0x0000000207187825 */ /* 0x001fe200078e0212 */
[----:B---3--:R-:W3:Y:S04]  /*450e0*/  LDL.LU R250, [R1+0x4cc] ;  /* 0x0004cc0001fa7983 */ /* 0x008ee80000300800 */
[----:B------:R-:W-:Y:S04]  /*450f0*/  @P5 STG.E.U16 desc[UR60][R24.64], R0 ;  /* 0x0000000018005986 */ /* 0x000fe8000c10153c */
[----:B--2---:R0:W-:Y:S01]  /*45100*/  @P1 STG.E.U16 desc[UR60][R12.64], R252 ;  /* 0x000000fc0c001986 */ /* 0x0041e2000c10153c */
[----:B------:R-:W-:-:S03]  /*45110*/  PRMT R11, R252, 0x7632, R11 ;  /* 0x00007632fc0b7816 */ /* 0x000fc6000000000b */
[----:B0-----:R-:W2:Y:S01]  /*45120*/  LDL.LU R252, [R1+0x4bc] ;  /* 0x0004bc0001fc7983 */ /* 0x001ea20000300800 */
[----:B------:R-:W-:Y:S01]  /*45130*/  ISETP.LT.AND P4, PT, R22, R241, !P4 ;  /* 0x000000f11600720c */ /* 0x000fe20006781270 */
[C---:B------:R-:W-:Y:S01]  /*45140*/  IMAD.IADD R0, R7.reuse, 0x1, R238 ;  /* 0x0000000107007824 */ /* 0x040fe200078e02ee */
[----:B------:R-:W0:Y:S01]  /*45150*/  LDC.64 R12, c[0x0][0x228] ;  /* 0x00008a00ff0c7b82 */ /* 0x000e220000000a00 */
[----:B------:R-:W-:Y:S01]  /*45160*/  IMAD.WIDE R26, R7, 0x2, R246 ;  /* 0x00000002071a7825 */ /* 0x000fe200078e02f6 */
[----:B------:R-:W-:-:S03]  /*45170*/  ISETP.LT.AND P5, PT, R20, R240, !P6 ;  /* 0x000000f01400720c */ /* 0x000fc600077a1270 */
[----:B------:R-:W-:Y:S02]  /*45180*/  VIADD R5, R16, 0x77 ;  /* 0x0000007710057836 */ /* 0x000fe40000000000 */
[----:B------:R-:W-:Y:S01]  /*45190*/  IMAD.WIDE R24, R0, 0x2, R2 ;  /* 0x0000000200187825 */ /* 0x000fe200078e0202 */
[----:B------:R-:W0:Y:S03]  /*451a0*/  LDC R238, c[0x0][0x228] ;  /* 0x00008a00ffee7b82 */ /* 0x000e260000000800 */
[----:B------:R1:W-:Y:S02]  /*451b0*/  @P4 STG.E.U16 desc[UR60][R26.64], R11 ;  /* 0x0000000b1a004986 */ /* 0x0003e4000c10153c */
[----:B-1----:R-:W-:Y:S02]  /*451c0*/  ISETP.LT.AND P4, PT, R21, R239, !P6 ;  /* 0x000000ef1500720c */ /* 0x002fe40007781270 */
[----:B------:R-:W-:-:S02]  /*451d0*/  ISETP.GE.AND P1, PT, R5, R9, PT ;  /* 0x000000090500720c */ /* 0x000fc40003f26270 */
[----:B------:R-:W-:Y:S01]  /*451e0*/  ISETP.LT.AND P6, PT, R22, R15, !P6 ;  /* 0x0000000f1600720c */ /* 0x000fe200077c1270 */
[----:B------:R-:W1:Y:S01]  /*451f0*/  LDC R241, c[0x0][0x228] ;  /* 0x00008a00fff17b82 */ /* 0x000e620000000800 */
[----:B------:R-:W-:-:S07]  /*45200*/  IMAD.WIDE R26, R0, 0x2, R18 ;  /* 0x00000002001a7825 */ /* 0x000fce00078e0212 */
[----:B------:R-:W1:Y:S08]  /*45210*/  LDC R9, c[0x0][0x228] ;  /* 0x00008a00ff097b82 */ /* 0x000e700000000800 */
[----:B------:R-:W1:Y:S08]  /*45220*/  LDC R240, c[0x0][0x248] ;  /* 0x00009200fff07b82 */ /* 0x000e700000000800 */
[----:B------:R-:W1:Y:S08]  /*45230*/  LDC R239, c[0x0][0x228] ;  /* 0x00008a00ffef7b82 */ /* 0x000e700000000800 */
[----:B------:R-:W1:Y:S01]  /*45240*/  LDC R15, c[0x0][0x228] ;  /* 0x00008a00ff0f7b82 */ /* 0x000e620000000800 */
[----:B----4-:R-:W-:Y:S01]  /*45250*/  PRMT R5, R251, 0x7632, R5 ;  /* 0x00007632fb057816 */ /* 0x010fe20000000005 */
[----:B------:R4:W-:Y:S01]  /*45260*/  @P3 STG.E.U16 desc[UR60][R24.64], R251 ;  /* 0x000000fb18003986 */ /* 0x0009e2000c10153c */
[----:B------:R-:W-:Y:S01]  /*45270*/  ISETP.LT.AND P3, PT, R17, R10, !P1 ;  /* 0x0000000a1100720c */ /* 0x000fe20004f61270 */
[----:B------:R-:W-:-:S02]  /*45280*/  IMAD.WIDE R10, R0, 0x2, R244 ;  /* 0x00000002000a7825 */ /* 0x000fc400078e02f4 */
[----:B----4-:R-:W4:Y:S02]  /*45290*/  LDL.LU R251, [R1+0x46c] ;  /* 0x00046c0001fb7983 */ /* 0x010f240000300800 */
[C---:B------:R-:W-:Y:S02]  /*452a0*/  IMAD.WIDE R24, R0.reuse, 0x2, R246 ;  /* 0x0000000200187825 */ /* 0x040fe400078e02f6 */
[----:B------:R0:W-:Y:S02]  /*452b0*/  @P5 STG.E.U16 desc[UR60][R26.64], R5 ;  /* 0x000000051a005986 */ /* 0x0001e4000c10153c */
[----:B------:R-:W-:Y:S01]  /*452c0*/  IMAD.IADD R0, R0, 0x1, R242 ;  /* 0x0000000100007824 */ /* 0x000fe200078e02f2 */
[----:B---3--:R-:W-:Y:S01]  /*452d0*/  PRMT R7, R250, 0x7632, R7 ;  /* 0x00007632fa077816 */ /* 0x008fe20000000007 */
[----:B------:R3:W-:Y:S01]  /*452e0*/  @P4 STG.E.U16 desc[UR60][R10.64], R250 ;  /* 0x000000fa0a004986 */ /* 0x0007e2000c10153c */
[----:B0-----:R-:W-:-:S03]  /*452f0*/  VIADD R5, R16, 0x78 ;  /* 0x0000007810057836 */ /* 0x001fc60000000000 */
[----:B------:R0:W-:Y:S01]  /*45300*/  @P6 STG.E.U16 desc[UR60][R24.64], R7 ;  /* 0x0000000718006986 */ /* 0x0001e2000c10153c */
[----:B------:R-:W-:Y:S01]  /*45310*/  ISETP.LT.AND P5, PT, R20, R237, !P1 ;  /* 0x000000ed1400720c */ /* 0x000fe20004fa1270 */
[----:B------:R-:W4:Y:S02]  /*45320*/  LDC R242, c[0x0][0x228] ;  /* 0x00008a00fff27b82 */ /* 0x000f240000000800 */
[----:B---3--:R-:W3:Y:S01]  /*45330*/  LDL.LU R250, [R1+0x4f0] ;  /* 0x0004f00001fa7983 */ /* 0x008ee20000300800 */
[----:B------:R-:W-:-:S05]  /*45340*/  ISETP.GE.AND P4, PT, R5, R13, PT ;  /* 0x0000000d0500720c */ /* 0x000fca0003f86270 */
[----:B------:R-:W4:Y:S01]  /*45350*/  LDC R13, c[0x0][0x228] ;  /* 0x00008a00ff0d7b82 */ /* 0x000f220000000800 */
[----:B0-----:R-:W-:Y:S01]  /*45360*/  IMAD.WIDE R24, R0, 0x2, R2 ;  /* 0x0000000200187825 */ /* 0x001fe200078e0202 */
[----:B------:R-:W-:-:S06]  /*45370*/  ISETP.LT.AND P6, PT, R22, R238, !P1 ;  /* 0x000000ee1600720c */ /* 0x000fcc0004fc1270 */
[----:B------:R-:W0:Y:S01]  /*45380*/  LDC.64 R10, c[0x0][0x228] ;  /* 0x00008a00ff0a7b82 */ /* 0x000e220000000a00 */
[----:B------:R-:W-:-:S07]  /*45390*/  IMAD.WIDE R26, R0, 0x2, R18 ;  /* 0x00000002001a7825 */ /* 0x000fce00078e0212 */
[----:B------:R-:W3:Y:S01]  /*453a0*/  LDC R237, c[0x0][0x248] ;  /* 0x00009200ffed7b82 */ /* 0x000ee20000000800 */
[----:B--2---:R-:W-:Y:S01]  /*453b0*/  PRMT R5, R252, 0x7632, R5 ;  /* 0x00007632fc057816 */ /* 0x004fe20000000005 */
[----:B------:R2:W-:Y:S06]  /*453c0*/  @P3 STG.E.U16 desc[UR60][R24.64], R252 ;  /* 0x000000fc18003986 */ /* 0x0005ec000c10153c */
[----:B------:R-:W3:Y:S01]  /*453d0*/  LDC R238, c[0x0][0x228] ;  /* 0x00008a00ffee7b82 */ /* 0x000ee20000000800 */
[----:B--2---:R-:W2:Y:S01]  /*453e0*/  LDL.LU R252, [R1+0x4e0] ;  /* 0x0004e00001fc7983 */ /* 0x004ea20000300800 */
[----:B-1----:R-:W-:-:S02]  /*453f0*/  ISETP.LT.AND P1, PT, R21, R241, !P1 ;  /* 0x000000f11500720c */ /* 0x002fc40004f21270 */
[----:B------:R-:W-:Y:S01]  /*45400*/  ISETP.LT.AND P3, PT, R17, R6, !P4 ;  /* 0x000000061100720c */ /* 0x000fe20006761270 */
[----:B------:R1:W-:Y:S01]  /*45410*/  @P5 STG.E.U16 desc[UR60][R26.64], R5 ;  /* 0x000000051a005986 */ /* 0x0003e2000c10153c */
[----:B------:R-:W-:Y:S01]  /*45420*/  IMAD.WIDE R6, R0, 0x2, R244 ;  /* 0x0000000200067825 */ /* 0x000fe200078e02f4 */
[----:B------:R-:W-:Y:S01]  /*45430*/  ISETP.LT.AND P5, PT, R20, R9, !P4 ;  /* 0x000000091400720c */ /* 0x000fe200067a1270 */
[----:B------:R-:W2:Y:S02]  /*45440*/  LDC R241, c[0x0][0x228] ;  /* 0x00008a00fff17b82 */ /* 0x000ea40000000800 */
[----:B------:R-:W-:-:S04]  /*45450*/  IMAD.WIDE R24, R0, 0x2, R246 ;  /* 0x0000000200187825 */ /* 0x000fc800078e02f6 */
[----:B------:R-:W-:Y:S02]  /*45460*/  IMAD.IADD R0, R0, 0x1, R240 ;  /* 0x0000000100007824 */ /* 0x000fe400078e02f0 */
[----:B------:R-:W2:Y:S01]  /*45470*/  LDC R240, c[0x0][0x228] ;  /* 0x00008a00fff07b82 */ /* 0x000ea20000000800 */
[----:B-1----:R-:W-:Y:S02]  /*45480*/  VIADD R5, R16, 0x79 ;  /* 0x0000007910057836 */ /* 0x002fe40000000000 */
[----:B------:R-:W-:Y:S01]  /*45490*/  IMAD.WIDE R26, R0, 0x2, R18 ;  /* 0x00000002001a7825 */ /* 0x000fe200078e0212 */
[----:B----4-:R-:W-:Y:S01]  /*454a0*/  PRMT R9, R251, 0x7632, R9 ;  /* 0x00007632fb097816 */ /* 0x010fe20000000009 */
[----:B------:R1:W-:Y:S04]  /*454b0*/  @P1 STG.E.U16 desc[UR60][R6.64], R251 ;  /* 0x000000fb06001986 */ /* 0x0003e8000c10153c */
[----:B------:R4:W-:Y:S01]  /*454c0*/  @P6 STG.E.U16 desc[UR60][R24.64], R9 ;  /* 0x0000000918006986 */ /* 0x0009e2000c10153c */
[----:B------:R-:W-:-:S03]  /*454d0*/  ISETP.LT.AND P6, PT, R21, R13, !P4 ;  /* 0x0000000d1500720c */ /* 0x000fc600067c1270 */
[----:B-1----:R-:W2:Y:S01]  /*454e0*/  LDL.LU R251, [R1+0x1c0] ;  /* 0x0001c00001fb7983 */ /* 0x002ea20000300800 */
[----:B------:R-:W1:Y:S01]  /*454f0*/  LDC.64 R6, c[0x0][0x228] ;  /* 0x00008a00ff067b82 */ /* 0x000e620000000a00 */
[----:B----4-:R-:W-:Y:S01]  /*45500*/  IMAD.WIDE R24, R0, 0x2, R2 ;  /* 0x0000000200187825 */ /* 0x010fe200078e0202 */
[----:B0-----:R-:W-:Y:S02]  /*45510*/  ISETP.GE.AND P1, PT, R5, R11, PT ;  /* 0x0000000b0500720c */ /* 0x001fe40003f26270 */
[----:B------:R-:W-:-:S04]  /*45520*/  ISETP.LT.AND P4, PT, R22, R239, !P4 ;  /* 0x000000ef1600720c */ /* 0x000fc80006781270 */
[----:B------:R-:W0:Y:S01]  /*45530*/  LDC R11, c[0x0][0x228] ;  /* 0x00008a00ff0b7b82 */ /* 0x000e220000000800 */
[----:B---3--:R-:W-:Y:S01]  /*45540*/  PRMT R5, R250, 0x7632, R5 ;  /* 0x00007632fa057816 */ /* 0x008fe20000000005 */
[----:B------:R3:W-:Y:S04]  /*45550*/  @P3 STG.E.U16 desc[UR60][R24.64], R250 ;  /* 0x000000fa18003986 */ /* 0x0007e8000c10153c */
[----:B------:R2:W-:Y:S01]  /*45560*/  @P5 STG.E.U16 desc[UR60][R26.64], R5 ;  /* 0x000000051a005986 */ /* 0x0005e2000c10153c */
[C---:B------:R-:W-:Y:S01]  /*45570*/  IMAD.IADD R9, R0.reuse, 0x1, R237 ;  /* 0x0000000100097824 */ /* 0x040fe200078e02ed */
[----:B------:R-:W4:Y:S02]  /*45580*/  LDC R13, c[0x0][0x228] ;  /* 0x00008a00ff0d7b82 */ /* 0x000f240000000800 */
[----:B---3--:R-:W3:Y:S01]  /*45590*/  LDL.LU R250, [R1+0x1b0] ;  /* 0x0001b00001fa7983 */ /* 0x008ee20000300800 */
[----:B------:R-:W-:-:S05]  /*455a0*/  IMAD.WIDE R24, R0, 0x2, R244 ;  /* 0x0000000200187825 */ /* 0x000fca00078e02f4 */
[----:B------:R-:W4:Y:S01]  /*455b0*/  LDC R239, c[0x0][0x228] ;  /* 0x00008a00ffef7b82 */ /* 0x000f220000000800 */
[----:B--2---:R-:W-:Y:S01]  /*455c0*/  PRMT R5, R252, 0x7632, R5 ;  /* 0x00007632fc057816 */ /* 0x004fe20000000005 */
[----:B------:R2:W-:Y:S06]  /*455d0*/  @P6 STG.E.U16 desc[UR60][R24.64], R252 ;  /* 0x000000fc18006986 */ /* 0x0005ec000c10153c */
[----:B------:R-:W0:Y:S01]  /*455e0*/  LDC R26, c[0x0][0x248] ;  /* 0x00009200ff1a7b82 */ /* 0x000e220000000800 */
[----:B------:R-:W-:Y:S02]  /*455f0*/  ISETP.LT.AND P3, PT, R17, R14, !P1 ;  /* 0x0000000e1100720c */ /* 0x000fe40004f61270 */
[----:B------:R-:W-:-:S05]  /*45600*/  ISETP.LT.AND P5, PT, R20, R15, !P1 ;  /* 0x0000000f1400720c */ /* 0x000fca0004fa1270 */
[----:B------:R-:W4:Y:S01]  /*45610*/  LDC R237, c[0x0][0x228] ;  /* 0x00008a00ffed7b82 */ /* 0x000f220000000800 */
[----:B--2---:R-:W2:Y:S01]  /*45620*/  LDL.LU R252, [R1+0x4f4] ;  /* 0x0004f40001fc7983 */ /* 0x004ea20000300800 */
[----:B------:R-:W-:Y:S01]  /*45630*/  IMAD.WIDE R14, R0, 0x2, R246 ;  /* 0x00000002000e7825 */ /* 0x000fe200078e02f6 */
[----:B------:R-:W-:-:S04]  /*45640*/  ISETP.LT.AND P6, PT, R21, R240, !P1 ;  /* 0x000000f01500720c */ /* 0x000fc80004fc1270 */
[----:B------:R1:W-:Y:S01]  /*45650*/  @P4 STG.E.U16 desc[UR60][R14.64], R5 ;  /* 0x000000050e004986 */ /* 0x0003e2000c10153c */
[----:B------:R-:W-:-:S04]  /*45660*/  IMAD.WIDE R24, R9, 0x2, R2 ;  /* 0x0000000209187825 */ /* 0x000fc800078e0202 */
[----:B------:R-:W-:Y:S01]  /*45670*/  VIADD R0, R16, 0x84 ;  /* 0x0000008410007836 */ /* 0x000fe20000000000 */
[----:B------:R-:W2:Y:S08]  /*45680*/  LDC R240, c[0x0][0x228] ;  /* 0x00008a00fff07b82 */ /* 0x000eb00000000800 */
[----:B-1----:R-:W1:Y:S01]  /*45690*/  LDC.64 R14, c[0x0][0x228] ;  /* 0x00008a00ff0e7b82 */ /* 0x002e620000000a00 */
[----:B------:R-:W-:-:S02]  /*456a0*/  ISETP.GE.AND P4, PT, R0, R7, PT ;  /* 0x000000070000720c */ /* 0x000fc40003f86270 */
[----:B------:R-:W-:Y:S01]  /*456b0*/  ISETP.LT.AND P1, PT, R22, R238, !P1 ;  /* 0x000000ee1600720c */ /* 0x000fe20004f21270 */
[----:B------:R-:W-:-:S04]  /*456c0*/  VIADD R7, R16, 0x7b ;  /* 0x0000007b10077836 */ /* 0x000fc80000000000 */
[----:B------:R-:W2:Y:S01]  /*456d0*/  LDC R238, c[0x0][0x228] ;  /* 0x00008a00ffee7b82 */ /* 0x000ea20000000800 */
[----:B------:R0:W-:Y:S01]  /*456e0*/  @P3 STG.E.U16 desc[UR60][R24.64], R251 ;  /* 0x000000fb18003986 */ /* 0x0001e2000c10153c */
[----:B------:R-:W-:Y:S01]  /*456f0*/  ISETP.LT.AND P3, PT, R17, R4, !P0 ;  /* 0x000000041100720c */ /* 0x000fe20004761270 */
[----:B------:R-:W-:Y:S01]  /*45700*/  IMAD.WIDE R4, R9, 0x2, R18 ;  /* 0x0000000209047825 */ /* 0x000fe200078e0212 */
[----:B------:R-:W-:-:S05]  /*45710*/  PRMT R0, R251, 0x7632, R0 ;  /* 0x00007632fb007816 */ /* 0x000fca0000000000 */
[----:B------:R4:W-:Y:S04]  /*45720*/  @P5 STG.E.U16 desc[UR60][R4.64], R0 ;  /* 0x0000000004005986 */ /* 0x0009e8000c10153c */
[----:B0-----:R-:W2:Y:S01]  /*45730*/  LDL.LU R251, [R1+0x4e4] ;  /* 0x0004e40001fb7983 */ /* 0x001ea20000300800 */
[----:B------:R-:W-:-:S03]  /*45740*/  IMAD.WIDE R24, R9, 0x2, R244 ;  /* 0x0000000209187825 */ /* 0x000fc600078e02f4 */
[----:B------:R-:W2:Y:S01]  /*45750*/  LDL.LU R249, [R1+0x1c4] ;  /* 0x0001c40001f97983 */ /* 0x000ea20000300800 */
[----:B----4-:R-:W-:Y:S01]  /*45760*/  IMAD.IADD R0, R9, 0x1, R26 ;  /* 0x0000000109007824 */ /* 0x010fe200078e021a */
[----:B------:R-:W0:Y:S02]  /*45770*/  LDC.64 R4, c[0x0][0x228] ;  /* 0x00008a00ff047b82 */ /* 0x000e240000000a00 */
[----:B---3--:R3:W-:Y:S01]  /*45780*/  @P6 STG.E.U16 desc[UR60][R24.64], R250 ;  /* 0x000000fa18006986 */ /* 0x0087e2000c10153c */
[----:B------:R-:W-:Y:S02]  /*45790*/  ISETP.LT.AND P6, PT, R20, R11, !P0 ;  /* 0x0000000b1400720c */ /* 0x000fe400047c1270 */
[----:B------:R-:W-:Y:S01]  /*457a0*/  PRMT R11, R250, 0x7632, R11 ;  /* 0x00007632fa0b7816 */ /* 0x000fe2000000000b */
[----:B------:R-:W-:-:S04]  /*457b0*/  IMAD.WIDE R26, R0, 0x2, R2 ;  /* 0x00000002001a7825 */ /* 0x000fc800078e0202 */
[----:B---3--:R-:W-:-:S05]  /*457c0*/  IMAD.WIDE R24, R9, 0x2, R246 ;  /* 0x0000000209187825 */ /* 0x008fca00078e02f6 */
[----:B------:R-:W-:Y:S01]  /*457d0*/  @P1 STG.E.U16 desc[UR60][R24.64], R11 ;  /* 0x0000000b18001986 */ /* 0x000fe2000c10153c */
[----:B-1----:R-:W-:Y:S02]  /*457e0*/  ISETP.GE.AND P1, PT, R7, R15, PT ;  /* 0x0000000f0700720c */ /* 0x002fe40003f26270 */
[----:B------:R-:W-:Y:S01]  /*457f0*/  ISETP.LT.AND P5, PT, R21, R13, !P0 ;  /* 0x0000000d1500720c */ /* 0x000fe200047a1270 */
[----:B------:R-:W1:Y:S08]  /*45800*/  LDC R15, c[0x0][0x228] ;  /* 0x00008a00ff0f7b82 */ /* 0x000e700000000800 */
[----:B------:R-:W3:Y:S01]  /*45810*/  LDC R13, c[0x0][0x248] ;  /* 0x00009200ff0d7b82 */ /* 0x000ee20000000800 */
[----:B--2---:R2:W-:Y:S01]  /*45820*/  @P3 STG.E.U16 desc[UR60][R26.64], R252 ;  /* 0x000000fc1a003986 */ /* 0x0045e2000c10153c */
[----:B------:R-:W-:-:S03]  /*45830*/  PRMT R7, R252, 0x7632, R7 ;  /* 0x00007632fc077816 */ /* 0x000fc60000000007 */
[----:B--2---:R-:W2:Y:S01]  /*45840*/  LDL.LU R252, [R1+0x1b4] ;  /* 0x0001b40001fc7983 */ /* 0x004ea20000300800 */
[----:B------:R-:W-:Y:S01]  /*45850*/  IMAD.WIDE R24, R0, 0x2, R18 ;  /* 0x0000000200187825 */ /* 0x000fe200078e0212 */
[----:B------:R-:W-:Y:S02]  /*45860*/  ISETP.LT.AND P0, PT, R22, R239, !P0 ;  /* 0x000000ef1600720c */ /* 0x000fe40004701270 */
[----:B------:R-:W4:Y:S01]  /*45870*/  LDL.LU R250, [R1+0x4f8] ;  /* 0x0004f80001fa7983 */ /* 0x000f220000300800 */
[----:B------:R-:W-:Y:S01]  /*45880*/  IMAD.WIDE R26, R0, 0x2, R244 ;  /* 0x00000002001a7825 */ /* 0x000fe200078e02f4 */
[----:B------:R-:W-:Y:S02]  /*45890*/  ISETP.LT.AND P3, PT, R17, R8, !P1 ;  /* 0x000000081100720c */ /* 0x000fe40004f61270 */
[----:B------:R0:W-:Y:S01]  /*458a0*/  @P6 STG.E.U16 desc[UR60][R24.64], R7 ;  /* 0x0000000718006986 */ /* 0x0001e2000c10153c */
[----:B------:R-:W-:Y:S01]  /*458b0*/  ISETP.LT.AND P6, PT, R21, R240, !P1 ;  /* 0x000000f01500720c */ /* 0x000fe20004fc1270 */
[----:B------:R-:W-:Y:S01]  /*458c0*/  VIADD R11, R16, 0x7c ;  /* 0x0000007c100b7836 */ /* 0x000fe20000000000 */
[----:B------:R-:W1:Y:S08]  /*458d0*/  LDC.64 R8, c[0x0][0x228] ;  /* 0x00008a00ff087b82 */ /* 0x000e700000000a00 */
[----:B------:R-:W1:Y:S01]  /*458e0*/  LDC R240, c[0x0][0x228] ;  /* 0x00008a00fff07b82 */ /* 0x000e620000000800 */
[----:B0-----:R-:W-:-:S04]  /*458f0*/  IMAD.WIDE R24, R0, 0x2, R246 ;  /* 0x0000000200187825 */ /* 0x001fc800078e02f6 */
[----:B---3--:R-:W-:Y:S01]  /*45900*/  IMAD.IADD R0, R0, 0x1, R13 ;  /* 0x0000000100007824 */ /* 0x008fe200078e020d */
[----:B------:R0:W-:Y:S01]  /*45910*/  @P5 STG.E.U16 desc[UR60][R26.64], R251 ;  /* 0x000000fb1a005986 */ /* 0x0001e2000c10153c */
[----:B------:R-:W-:Y:S02]  /*45920*/  ISETP.LT.AND P5, PT, R20, R237, !P1 ;  /* 0x000000ed1400720c */ /* 0x000fe40004fa1270 */
[----:B------:R-:W-:Y:S01]  /*45930*/  PRMT R7, R251, 0x7632, R7 ;  /* 0x00007632fb077816 */ /* 0x000fe20000000007 */
[----:B------:R-:W3:Y:S01]  /*45940*/  LDC R237, c[0x0][0x248] ;  /* 0x00009200ffed7b82 */ /* 0x000ee20000000800 */
[----:B------:R-:W-:-:S03]  /*45950*/  ISETP.LT.AND P1, PT, R22, R238, !P1 ;  /* 0x000000ee1600720c */ /* 0x000fc60004f21270 */
[----:B------:R1:W-:Y:S01]  /*45960*/  @P0 STG.E.U16 desc[UR60][R24.64], R7 ;  /* 0x0000000718000986 */ /* 0x0003e2000c10153c */
[----:B------:R-:W-:-:S03]  /*45970*/  ISETP.GE.AND P0, PT, R11, R5, PT ;  /* 0x000000050b00720c */ /* 0x000fc60003f06270 */
[----:B0-----:R-:W4:Y:S01]  /*45980*/  LDL.LU R251, [R1+0x4e8] ;  /* 0x0004e80001fb7983 */ /* 0x001f220000300800 */
[C---:B------:R-:W-:Y:S01]  /*45990*/  IMAD.WIDE R26, R0.reuse, 0x2, R18 ;  /* 0x00000002001a7825 */ /* 0x040fe200078e0212 */
[----:B------:R-:W-:Y:S01]  /*459a0*/  PRMT R5, R249, 0x7632, R5 ;  /* 0x00007632f9057816 */ /* 0x000fe20000000005 */
[----:B------:R-:W0:Y:S02]  /*459b0*/  LDC R11, c[0x0][0x228] ;  /* 0x00008a00ff0b7b82 */ /* 0x000e240000000800 */
[----:B------:R-:W-:-:S04]  /*459c0*/  IMAD.WIDE R238, R0, 0x2, R244 ;  /* 0x0000000200ee7825 */ /* 0x000fc800078e02f4 */
[----:B-1----:R-:W-:-:S05]  /*459d0*/  IMAD.WIDE R24, R0, 0x2, R2 ;  /* 0x0000000200187825 */ /* 0x002fca00078e0202 */
[----:B------:R-:W-:Y:S04]  /*459e0*/  @P3 STG.E.U16 desc[UR60][R24.64], R249 ;  /* 0x000000f918003986 */ /* 0x000fe8000c10153c */
[----:B------:R1:W-:Y:S04]  /*459f0*/  @P5 STG.E.U16 desc[UR60][R26.64], R5 ;  /* 0x000000051a005986 */ /* 0x0003e8000c10153c */
[----:B--2---:R2:W-:Y:S01]  /*45a00*/  @P6 STG.E.U16 desc[UR60][R238.64], R252 ;  /* 0x000000fcee006986 */ /* 0x0045e2000c10153c */
[----:B-1----:R-:W-:-:S03]  /*45a10*/  PRMT R5, R252, 0x7632, R5 ;  /* 0x00007632fc057816 */ /* 0x002fc60000000005 */
[----:B--2---:R-:W2:Y:S01]  /*45a20*/  LDL.LU R252, [R1+0x1c8] ;  /* 0x0001c80001fc7983 */ /* 0x004ea20000300800 */
[----:B------:R-:W-:Y:S01]  /*45a30*/  VIADD R7, R16, 0x7d ;  /* 0x0000007d10077836 */ /* 0x000fe20000000000 */
[----:B------:R-:W-:Y:S01]  /*45a40*/  ISETP.LT.AND P5, PT, R17, R12, !P0 ;  /* 0x0000000c1100720c */ /* 0x000fe200047a1270 */
[----:B------:R-:W-:Y:S01]  /*45a50*/  IMAD.WIDE R24, R0, 0x2, R246 ;  /* 0x0000000200187825 */ /* 0x000fe200078e02f6 */
[----:B------:R-:W-:Y:S01]  /*45a60*/  ISETP.LT.AND P6, PT, R20, R15, !P0 ;  /* 0x0000000f1400720c */ /* 0x000fe200047c1270 */
[----:B------:R-:W1:Y:S01]  /*45a70*/  LDC.64 R12, c[0x0][0x228] ;  /* 0x00008a00ff0c7b82 */ /* 0x000e620000000a00 */
[----:B------:R-:W-:Y:S01]  /*45a80*/  ISETP.GE.AND P3, PT, R7, R9, PT ;  /* 0x000000090700720c */ /* 0x000fe20003f66270 */
[----:B---3--:R-:W-:Y:S01]  /*45a90*/  IMAD.IADD R0, R0, 0x1, R237 ;  /* 0x0000000100007824 */ /* 0x008fe200078e02ed */
[----:B------:R3:W-:Y:S05]  /*45aa0*/  @P1 STG.E.U16 desc[UR60][R24.64], R5 ;  /* 0x0000000518001986 */ /* 0x0007ea000c10153c */
[----:B------:R-:W1:Y:S01]  /*45ab0*/  LDC R9, c[0x0][0x248] ;  /* 0x00009200ff097b82 */ /* 0x000e620000000800 */
[----:B------:R-:W-:Y:S01]  /*45ac0*/  ISETP.LT.AND P1, PT, R22, R241, !P0 ;  /* 0x000000f11600720c */ /* 0x000fe20004721270 */
[----:B------:R-:W-:Y:S01]  /*45ad0*/  IMAD.WIDE R26, R0, 0x2, R18 ;  /* 0x00000002001a7825 */ /* 0x000fe200078e0212 */
[----:B------:R-:W-:-:S03]  /*45ae0*/  ISETP.LT.AND P0, PT, R21, R240, !P0 ;  /* 0x000000f01500720c */ /* 0x000fc60004701270 */
[----:B---3--:R-:W-:Y:S01]  /*45af0*/  IMAD.WIDE R24, R0, 0x2, R2 ;  /* 0x0000000200187825 */ /* 0x008fe200078e0202 */
[----:B----4-:R-:W-:Y:S01]  /*45b00*/  PRMT R5, R250, 0x7632, R5 ;  /* 0x00007632fa057816 */ /* 0x010fe20000000005 */
[----:B------:R-:W3:Y:S03]  /*45b10*/  LDC R15, c[0x0][0x228] ;  /* 0x00008a00ff0f7b82 */ /* 0x000ee60000000800 */
[----:B------:R4:W-:Y:S01]  /*45b20*/  @P5 STG.E.U16 desc[UR60][R24.64], R250 ;  /* 0x000000fa18005986 */ /* 0x0009e2000c10153c */
[----:B------:R-:W-:-:S03]  /*45b30*/  ISETP.LT.AND P5, PT, R17, R10, !P3 ;  /* 0x0000000a1100720c */ /* 0x000fc60005fa1270 */
[----:B------:R3:W-:Y:S01]  /*45b40*/  @P6 STG.E.U16 desc[UR60][R26.64], R5 ;  /* 0x000000051a006986 */ /* 0x0007e2000c10153c */
[----:B0-----:R-:W-:Y:S01]  /*45b50*/  ISETP.LT.AND P6, PT, R20, R11, !P3 ;  /* 0x0000000b1400720c */ /* 0x001fe20005fc1270 */
[C---:B------:R-:W-:Y:S01]  /*45b60*/  IMAD.WIDE R10, R0.reuse, 0x2, R244 ;  /* 0x00000002000a7825 */ /* 0x040fe200078e02f4 */
[----:B------:R-:W0:Y:S01]  /*45b70*/  LDC.64 R238, c[0x0][0x228] ;  /* 0x00008a00ffee7b82 */ /* 0x000e220000000a00 */
[----:B----4-:R-:W4:Y:S02]  /*45b80*/  LDL.LU R250, [R1+0x1b8] ;  /* 0x0001b80001fa7983 */ /* 0x010f240000300800 */
[----:B------:R-:W-:-:S05]  /*45b90*/  IMAD.WIDE R24, R0, 0x2, R246 ;  /* 0x0000000200187825 */ /* 0x000fca00078e02f6 */
[----:B------:R-:W0:Y:S01]  /*45ba0*/  LDC R240, c[0x0][0x228] ;  /* 0x00008a00fff07b82 */ /* 0x000e220000000800 */
[----:B-1----:R-:W-:-:S07]  /*45bb0*/  IMAD.IADD R0, R0, 0x1, R9 ;  /* 0x0000000100007824 */ /* 0x002fce00078e0209 */
[----:B------:R-:W1:Y:S01]  /*45bc0*/  LDC R237, c[0x0][0x248] ;  /* 0x00009200ffed7b82 */ /* 0x000e620000000800 */
[----:B------:R-:W-:-:S07]  /*45bd0*/  VIADD R7, R16, 0x7f ;  /* 0x0000007f10077836 */ /* 0x000fce0000000000 */
[----:B------:R-:W4:Y:S01]  /*45be0*/  LDC R241, c[0x0][0x228] ;  /* 0x00008a00fff17b82 */ /* 0x000f220000000800 */
[----:B---3--:R-:W-:Y:S01]  /*45bf0*/  PRMT R5, R251, 0x7632, R5 ;  /* 0x00007632fb057816 */ /* 0x008fe20000000005 */
[----:B------:R3:W-:Y:S06]  /*45c00*/  @P0 STG.E.U16 desc[UR60][R10.64], R251 ;  /* 0x000000fb0a000986 */ /* 0x0007ec000c10153c */
[----:B------:R-:W4:Y:S01]  /*45c10*/  LDC R9, c[0x0][0x228] ;  /* 0x00008a00ff097b82 */ /* 0x000f220000000800 */
[----:B---3--:R-:W3:Y:S01]  /*45c20*/  LDL.LU R251, [R1+0x4fc] ;  /* 0x0004fc0001fb7983 */ /* 0x008ee20000300800 */
[----:B------:R-:W-:-:S03]  /*45c30*/  IMAD.WIDE R10, R0, 0x2, R2 ;  /* 0x00000002000a7825 */ /* 0x000fc600078e0202 */
[----:B------:R2:W-:Y:S02]  /*45c40*/  @P1 STG.E.U16 desc[UR60][R24.64], R5 ;  /* 0x0000000518001986 */ /* 0x0005e4000c10153c */
[----:B--2---:R-:W-:Y:S02]  /*45c50*/  PRMT R5, R252, 0x7632, R5 ;  /* 0x00007632fc057816 */ /* 0x004fe40000000005 */
[----:B------:R2:W-:Y:S04]  /*45c60*/  @P5 STG.E.U16 desc[UR60][R10.64], R252 ;  /* 0x000000fc0a005986 */ /* 0x0005e8000c10153c */
[----:B--2---:R-:W2:Y:S01]  /*45c70*/  LDL.LU R252, [R1+0x4ec] ;  /* 0x0004ec0001fc7983 */ /* 0x004ea20000300800 */
[----:B------:R-:W-:Y:S02]  /*45c80*/  ISETP.LT.AND P1, PT, R21, R15, !P3 ;  /* 0x0000000f1500720c */ /* 0x000fe40005f21270 */
[----:B------:R-:W-:Y:S01]  /*45c90*/  ISETP.GE.AND P0, PT, R7, R13, PT ;  /* 0x0000000d0700720c */ /* 0x000fe20003f06270 */
[----:B------:R-:W-:Y:S01]  /*45ca0*/  VIADD R7, R16, 0x7e ;  /* 0x0000007e10077836 */ /* 0x000fe20000000000 */
[----:B------:R-:W4:Y:S01]  /*45cb0*/  LDC R15, c[0x0][0x228] ;  /* 0x00008a00ff0f7b82 */ /* 0x000f220000000800 */
[----:B------:R-:W-:Y:S01]  /*45cc0*/  IMAD.WIDE R24, R0, 0x2, R18 ;  /* 0x0000000200187825 */ /* 0x000fe200078e0212 */
[----:B0-----:R-:W-:-:S02]  /*45cd0*/  ISETP.LT.AND P3, PT, R22, R240, !P3 ;  /* 0x000000f01600720c */ /* 0x001fc40005f61270 */
[----:B------:R-:W-:Y:S01]  /*45ce0*/  ISETP.GE.AND P5, PT, R7, R239, PT ;  /* 0x000000ef0700720c */ /* 0x000fe20003fa6270 */
[C---:B------:R-:W-:Y:S01]  /*45cf0*/  IMAD.WIDE R26, R0.reuse, 0x2, R244 ;  /* 0x00000002001a7825 */ /* 0x040fe200078e02f4 */
[----:B------:R1:W-:Y:S02]  /*45d00*/  @P6 STG.E.U16 desc[UR60][R24.64], R5 ;  /* 0x0000000518006986 */ /* 0x0003e4000c10153c */
[----:B------:R-:W0:Y:S01]  /*45d10*/  LDC R7, c[0x0][0x228] ;  /* 0x00008a00ff077b82 */ /* 0x000e220000000800 */
[----:B------:R-:W-:Y:S01]  /*45d20*/  ISETP.LT.AND P6, PT, R17, R236, !P5 ;  /* 0x000000ec1100720c */ /* 0x000fe20006fc1270 */
[----:B------:R-:W-:-:S06]  /*45d30*/  IMAD.WIDE R10, R0, 0x2, R246 ;  /* 0x00000002000a7825 */ /* 0x000fcc00078e02f6 */
[----:B------:R-:W0:Y:S01]  /*45d40*/  LDC R236, c[0x0][0x248] ;  /* 0x00009200ffec7b82 */ /* 0x000e220000000800 */
[----:B-1----:R-:W-:Y:S01]  /*45d50*/  IMAD.IADD R5, R0, 0x1, R237 ;  /* 0x0000000100057824 */ /* 0x002fe200078e02ed */
[----:B----4-:R-:W-:Y:S01]  /*45d60*/  PRMT R0, R250, 0x7632, R0 ;  /* 0x00007632fa007816 */ /* 0x010fe20000000000 */
[----:B------:R1:W-:Y:S01]  /*45d70*/  @P1 STG.E.U16 desc[UR60][R26.64], R250 ;  /* 0x000000fa1a001986 */ /* 0x0003e2000c10153c */
[----:B------:R-:W-:-:S03]  /*45d80*/  ISETP.LT.AND P1, PT, R20, R241, !P5 ;  /* 0x000000f11400720c */ /* 0x000fc60006f21270 */
[----:B------:R4:W-:Y:S01]  /*45d90*/  @P3 STG.E.U16 desc[UR60][R10.64], R0 ;  /* 0x000000000a003986 */ /* 0x0009e2000c10153c */
[----:B------:R-:W2:Y:S03]  /*45da0*/  LDC.64 R24, c[0x0][0x228] ;  /* 0x00008a00ff187b82 */ /* 0x000ea60000000a00 */
[----:B-1----:R-:W2:Y:S01]  /*45db0*/  LDL.LU R250, [R1+0x1cc] ;  /* 0x0001cc0001fa7983 */ /* 0x002ea20000300800 */
[----:B------:R-:W-:Y:S01]  /*45dc0*/  IMAD.WIDE R26, R5, 0x2, R2 ;  /* 0x00000002051a7825 */ /* 0x000fe200078e0202 */
[----:B------:R-:W-:-:S03]  /*45dd0*/  ISETP.LT.AND P3, PT, R21, R9, !P5 ;  /* 0x000000091500720c */ /* 0x000fc60006f61270 */
[----:B------:R-:W1:Y:S01]  /*45de0*/  LDC R241, c[0x0][0x228] ;  /* 0x00008a00fff17b82 */ /* 0x000e620000000800 */
[----:B------:R-:W-:Y:S01]  /*45df0*/  ISETP.LT.AND P5, PT, R22, R15, !P5 ;  /* 0x0000000f1600720c */ /* 0x000fe20006fa1270 */
[----:B----4-:R-:W-:-:S06]  /*45e00*/  IMAD.WIDE R10, R5, 0x2, R18 ;  /* 0x00000002050a7825 */ /* 0x010fcc00078e0212 */
[----:B------:R-:W4:Y:S08]  /*45e10*/  LDC R13, c[0x0][0x228] ;  /* 0x00008a00ff0d7b82 */ /* 0x000f300000000800 */
[----:B------:R-:W4:Y:S01]  /*45e20*/  LDC R239, c[0x0][0x248] ;  /* 0x00009200ffef7b82 */ /* 0x000f220000000800 */
[----:B---3--:R-:W-:Y:S01]  /*45e30*/  PRMT R0, R251, 0x7632, R0 ;  /* 0x00007632fb007816 */ /* 0x008fe20000000000 */
[----:B------:R3:W-:Y:S01]  /*45e40*/  @P6 STG.E.U16 desc[UR60][R26.64], R251 ;  /* 0x000000fb1a006986 */ /* 0x0007e2000c10153c */
[----:B------:R-:W-:Y:S01]  /*45e50*/  ISETP.LT.AND P6, PT, R17, R14, !P0 ;  /* 0x0000000e1100720c */ /* 0x000fe200047c1270 */
[----:B------:R-:W-:-:S04]  /*45e60*/  IMAD.WIDE R14, R5, 0x2, R244 ;  /* 0x00000002050e7825 */ /* 0x000fc800078e02f4 */
[----:B------:R-:W4:Y:S01]  /*45e70*/  LDC R237, c[0x0][0x228] ;  /* 0x00008a00ffed7b82 */ /* 0x000f220000000800 */
[----:B------:R1:W-:Y:S07]  /*45e80*/  @P1 STG.E.U16 desc[UR60][R10.64], R0 ;  /* 0x000000000a001986 */ /* 0x0003ee000c10153c */
[----:B------:R-:W4:Y:S01]  /*45e90*/  LDC R240, c[0x0][0x228] ;  /* 0x00008a00fff07b82 */ /* 0x000f220000000800 */
[----:B---3--:R-:W3:Y:S01]  /*45ea0*/  LDL.LU R251, [R1+0x1bc] ;  /* 0x0001bc0001fb7983 */ /* 0x008ee20000300800 */
[----:B0-----:R-:W-:Y:S01]  /*45eb0*/  ISETP.LT.AND P1, PT, R20, R7, !P0 ;  /* 0x000000071400720c */ /* 0x001fe20004721270 */
[----:B------:R-:W-:-:S04]  /*45ec0*/  IMAD.WIDE R26, R5, 0x2, R246 ;  /* 0x00000002051a7825 */ /* 0x000fc800078e02f6 */
[----:B-1----:R-:W-:Y:S01]  /*45ed0*/  IMAD.IADD R0, R5, 0x1, R236 ;  /* 0x0000000105007824 */ /* 0x002fe200078e02ec */
[----:B------:R-:W0:Y:S01]  /*45ee0*/  LDC.64 R10, c[0x0][0x228] ;  /* 0x00008a00ff0a7b82 */ /* 0x000e220000000a00 */
[----:B------:R-:W-:-:S07]  /*45ef0*/  VIADD R9, R16, 0x80 ;  /* 0x0000008010097836 */ /* 0x000fce0000000000 */
[----:B------:R-:W1:Y:S01]  /*45f00*/  LDC R236, c[0x0][0x228] ;  /* 0x00008a00ffec7b82 */ /* 0x000e620000000800 */
[----:B--2---:R-:W-:Y:S01]  /*45f10*/  PRMT R7, R252, 0x7632, R7 ;  /* 0x00007632fc077816 */ /* 0x004fe20000000007 */
[----:B------:R2:W-:Y:S04]  /*45f20*/  @P3 STG.E.U16 desc[UR60][R14.64], R252 ;  /* 0x000000fc0e003986 */ /* 0x0005e8000c10153c */
[----:B--2---:R-:W2:Y:S01]  /*45f30*/  LDL.LU R252, [R1+0x510] ;  /* 0x0005100001fc7983 */ /* 0x004ea20000300800 */
[----:B------:R-:W-:-:S03]  /*45f40*/  IMAD.WIDE R14, R0, 0x2, R2 ;  /* 0x00000002000e7825 */ /* 0x000fc600078e0202 */
[----:B------:R4:W-:Y:S01]  /*45f50*/  @P5 STG.E.U16 desc[UR60][R26.64], R7 ;  /* 0x000000071a005986 */ /* 0x0009e2000c10153c */
[----:B------:R-:W-:Y:S02]  /*45f60*/  ISETP.LT.AND P5, PT, R21, R241, !P0 ;  /* 0x000000f11500720c */ /* 0x000fe400047a1270 */
[----:B------:R-:W-:Y:S01]  /*45f70*/  ISETP.GE.AND P3, PT, R9, R25, PT ;  /* 0x000000190900720c */ /* 0x000fe20003f66270 */
[----:B------:R-:W1:Y:S01]  /*45f80*/  LDC R241, c[0x0][0x228] ;  /* 0x00008a00fff17b82 */ /* 0x000e620000000800 */
[----:B----4-:R-:W-:Y:S01]  /*45f90*/  IMAD.WIDE R26, R0, 0x2, R18 ;  /* 0x00000002001a7825 */ /* 0x010fe200078e0212 */
[----:B------:R-:W-:Y:S01]  /*45fa0*/  PRMT R5, R250, 0x7632, R5 ;  /* 0x00007632fa057816 */ /* 0x000fe20000000005 */
[----:B------:R4:W-:Y:S01]  /*45fb0*/  @P6 STG.E.U16 desc[UR60][R14.64], R250 ;  /* 0x000000fa0e006986 */ /* 0x0009e2000c10153c */
[----:B------:R-:W-:Y:S01]  /*45fc0*/  ISETP.LT.AND P6, PT, R17, R4, !P3 ;  /* 0x000000041100720c */ /* 0x000fe20005fc1270 */
[----:B------:R-:W-:Y:S01]  /*45fd0*/  IMAD.IADD R7, R0, 0x1, R239 ;  /* 0x0000000100077824 */ /* 0x000fe200078e02ef */
[----:B------:R-:W-:Y:S01]  /*45fe0*/  ISETP.LT.AND P0, PT, R22, R13, !P0 ;  /* 0x0000000d1600720c */ /* 0x000fe20004701270 */
[----:B------:R0:W-:Y:S01]  /*45ff0*/  @P1 STG.E.U16 desc[UR60][R26.64], R5 ;  /* 0x000000051a001986 */ /* 0x0001e2000c10153c */
[----:B------:R-:W1:Y:S03]  /*46000*/  LDC R25, c[0x0][0x228] ;  /* 0x00008a00ff197b82 */ /* 0x000e660000000800 */
[----:B----4-:R-:W4:Y:S01]  /*46010*/  LDL.LU R250, [R1+0x1e0] ;  /* 0x0001e00001fa7983 */ /* 0x010f220000300800 */
[----:B------:R-:W-:-:S04]  /*46020*/  IMAD.WIDE R14, R0, 0x2, R246 ;  /* 0x00000002000e7825 */ /* 0x000fc800078e02f6 */
[----:B------:R-:W4:Y:S01]  /*46030*/  LDC R239, c[0x0][0x228] ;  /* 0x00008a00ffef7b82 */ /* 0x000f220000000800 */
[----:B0-----:R-:W-:-:S04]  /*46040*/  IMAD.WIDE R4, R0, 0x2, R244 ;  /* 0x0000000200047825 */ /* 0x001fc800078e02f4 */
[----:B------:R-:W-:Y:S01]  /*46050*/  IMAD.WIDE R26, R7, 0x2, R2 ;  /* 0x00000002071a7825 */ /* 0x000fe200078e0202 */
[----:B---3--:R-:W-:Y:S01]  /*46060*/  PRMT R9, R251, 0x7632, R9 ;  /* 0x00007632fb097816 */ /* 0x008fe20000000009 */
[----:B------:R0:W-:Y:S04]  /*46070*/  @P5 STG.E.U16 desc[UR60][R4.64], R251 ;  /* 0x000000fb04005986 */ /* 0x0001e8000c10153c */
[----:B0-----:R-:W3:Y:S01]  /*46080*/  LDL.LU R251, [R1+0x1d0] ;  /* 0x0001d00001fb7983 */ /* 0x001ee20000300800 */
[----:B------:R-:W-:Y:S01]  /*46090*/  ISETP.LT.AND P1, PT, R20, R237, !P3 ;  /* 0x000000ed1400720c */ /* 0x000fe20005f21270 */
[----:B------:R-:W-:Y:S01]  /*460a0*/  VIADD R13, R16, 0x81 ;  /* 0x00000081100d7836 */ /* 0x000fe20000000000 */
[----:B------:R-:W0:Y:S01]  /*460b0*/  LDC R237, c[0x0][0x248] ;  /* 0x00009200ffed7b82 */ /* 0x000e220000000800 */
[----:B------:R-:W-:Y:S07]  /*460c0*/  @P0 STG.E.U16 desc[UR60][R14.64], R9 ;  /* 0x000000090e000986 */ /* 0x000fee000c10153c */
[----:B------:R-:W4:Y:S01]  /*460d0*/  LDC.64 R4, c[0x0][0x228] ;  /* 0x00008a00ff047b82 */ /* 0x000f220000000a00 */
[----:B--2---:R2:W-:Y:S01]  /*460e0*/  @P6 STG.E.U16 desc[UR60][R26.64], R252 ;  /* 0x000000fc1a006986 */ /* 0x0045e2000c10153c */
[----:B------:R-:W-:-:S03]  /*460f0*/  PRMT R0, R252, 0x7632, R0 ;  /* 0x00007632fc007816 */ /* 0x000fc60000000000 */
[----:B--2---:R-:W2:Y:S01]  /*46100*/  LDL.LU R252, [R1+0x1a0] ;  /* 0x0001a00001fc7983 */ /* 0x004ea20000300800 */
[----:B------:R-:W-:Y:S02]  /*46110*/  ISETP.LT.AND P5, PT, R21, R240, !P3 ;  /* 0x000000f01500720c */ /* 0x000fe40005fa1270 */
[----:B------:R-:W-:Y:S01]  /*46120*/  ISETP.GE.AND P0, PT, R13, R11, PT ;  /* 0x0000000b0d00720c */ /* 0x000fe20003f06270 */
[----:B------:R-:W-:Y:S01]  /*46130*/  IMAD.WIDE R14, R7, 0x2, R18 ;  /* 0x00000002070e7825 */ /* 0x000fe200078e0212 */
[----:B-1----:R-:W-:Y:S01]  /*46140*/  ISETP.LT.AND P3, PT, R22, R236, !P3 ;  /* 0x000000ec1600720c */ /* 0x002fe20005f61270 */
[----:B------:R-:W1:Y:S01]  /*46150*/  LDC R240, c[0x0][0x228] ;  /* 0x00008a00fff07b82 */ /* 0x000e620000000800 */
[----:B------:R-:W-:Y:S01]  /*46160*/  ISETP.LT.AND P6, PT, R17, R8, !P0 ;  /* 0x000000081100720c */ /* 0x000fe200047c1270 */
[C---:B------:R-:W-:Y:S01]  /*46170*/  IMAD.WIDE R8, R7.reuse, 0x2, R244 ;  /* 0x0000000207087825 */ /* 0x040fe200078e02f4 */
[----:B------:R0:W-:Y:S03]  /*46180*/  @P1 STG.E.U16 desc[UR60][R14.64], R0 ;  /* 0x000000000e001986 */ /* 0x0001e6000c10153c */
[----:B------:R-:W-:Y:S01]  /*46190*/  VIADD R13, R16, 0x82 ;  /* 0x00000082100d7836 */ /* 0x000fe20000000000 */
[----:B------:R-:W-:Y:S01]  /*461a0*/  ISETP.LT.AND P1, PT, R20, R25, !P0 ;  /* 0x000000191400720c */ /* 0x000fe20004721270 */
[----:B------:R-:W1:Y:S01]  /*461b0*/  LDC R236, c[0x0][0x248] ;  /* 0x00009200ffec7b82 */ /* 0x000e620000000800 */
[----:B0-----:R-:W-:-:S07]  /*461c0*/  IMAD.IADD R0, R7, 0x1, R237 ;  /* 0x0000000107007824 */ /* 0x001fce00078e02ed */
[----:B------:R-:W0:Y:S01]  /*461d0*/  LDC R25, c[0x0][0x248] ;  /* 0x00009200ff197b82 */ /* 0x000e220000000800 */
[----:B----4-:R4:W-:Y:S01]  /*461e0*/  @P5 STG.E.U16 desc[UR60][R8.64], R250 ;  /* 0x000000fa08005986 */ /* 0x0109e2000c10153c */
[----:B------:R-:W-:Y:S01]  /*461f0*/  PRMT R11, R250, 0x7632, R11 ;  /* 0x00007632fa0b7816 */ /* 0x000fe2000000000b */
[----:B------:R-:W-:Y:S01]  /*46200*/  IMAD.WIDE R14, R7, 0x2, R246 ;  /* 0x00000002070e7825 */ /* 0x000fe200078e02f6 */
[----:B------:R-:W-:-:S03]  /*46210*/  ISETP.LT.AND P5, PT, R21, R242, !P0 ;  /* 0x000000f21500720c */ /* 0x000fc600047a1270 */
[----:B------:R-:W-:Y:S01]  /*46220*/  IMAD.WIDE R26, R0, 0x2, R2 ;  /* 0x00000002001a7825 */ /* 0x000fe200078e0202 */
[----:B----4-:R-:W4:Y:S01]  /*46230*/  LDL.LU R250, [R1+0x514] ;  /* 0x0005140001fa7983 */ /* 0x010f220000300800 */
[----:B------:R-:W0:Y:S03]  /*46240*/  LDC.64 R8, c[0x0][0x228] ;  /* 0x00008a00ff087b82 */ /* 0x000e260000000a00 */
[----:B------:R1:W-:Y:S01]  /*46250*/  @P3 STG.E.U16 desc[UR60][R14.64], R11 ;  /* 0x0000000b0e003986 */ /* 0x0003e2000c10153c */
[----:B------:R-:W-:-:S04]  /*46260*/  ISETP.GE.AND P3, PT, R13, R5, PT ;  /* 0x000000050d00720c */ /* 0x000fc80003f66270 */
[----:B------:R-:W0:Y:S01]  /*46270*/  LDC R13, c[0x0][0x228] ;  /* 0x00008a00ff0d7b82 */ /* 0x000e220000000800 */
[----:B-1----:R-:W-:-:S07]  /*46280*/  IMAD.WIDE R14, R0, 0x2, R18 ;  /* 0x00000002000e7825 */ /* 0x002fce00078e0212 */
[----:B------:R-:W1:Y:S01]  /*46290*/  LDC R242, c[0x0][0x228] ;  /* 0x00008a00fff27b82 */ /* 0x000e620000000800 */
[----:B---3--:R3:W-:Y:S01]  /*462a0*/  @P6 STG.E.U16 desc[UR60][R26.64], R251 ;  /* 0x000000fb1a006986 */ /* 0x0087e2000c10153c */
[----:B------:R-:W-:-:S03]  /*462b0*/  PRMT R5, R251, 0x7632, R5 ;  /* 0x00007632fb057816 */ /* 0x000fc60000000005 */
[----:B---3--:R-:W3:Y:S01]  /*462c0*/  LDL.LU R251, [R1+0x1e4] ;  /* 0x0001e40001fb7983 */ /* 0x008ee20000300800 */
[----:B------:R-:W-:-:S03]  /*462d0*/  IMAD.WIDE R26, R0, 0x2, R244 ;  /* 0x00000002001a7825 */ /* 0x000fc600078e02f4 */
[----:B------:R0:W-:Y:S01]  /*462e0*/  @P1 STG.E.U16 desc[UR60][R14.64], R5 ;  /* 0x000000050e001986 */ /* 0x0001e2000c10153c */
[----:B--2---:R-:W-:-:S03]  /*462f0*/  PRMT R7, R252, 0x7632, R7 ;  /* 0x00007632fc077816 */ /* 0x004fc60000000007 */
[----:B------:R2:W-:Y:S01]  /*46300*/  @P5 STG.E.U16 desc[UR60][R26.64], R252 ;  /* 0x000000fc1a005986 */ /* 0x0005e2000c10153c */
[----:B------:R-:W-:Y:S02]  /*46310*/  ISETP.LT.AND P0, PT, R22, R239, !P0 ;  /* 0x000000ef1600720c */ /* 0x000fe40004701270 */
[----:B------:R-:W-:Y:S01]  /*46320*/  ISETP.LT.AND P6, PT, R17, R238, !P3 ;  /* 0x000000ee1100720c */ /* 0x000fe20005fc1270 */
[C---:B0-----:R-:W-:Y:S01]  /*46330*/  IMAD.IADD R5, R0.reuse, 0x1, R236 ;  /* 0x0000000100057824 */ /* 0x041fe200078e02ec */
[----:B------:R-:W0:Y:S01]  /*46340*/  LDC.64 R14, c[0x0][0x228] ;  /* 0x00008a00ff0e7b82 */ /* 0x000e220000000a00 */
[----:B--2---:R-:W2:Y:S01]  /*46350*/  LDL.LU R252, [R1+0x1d4] ;  /* 0x0001d40001fc7983 */ /* 0x004ea20000300800 */
[----:B------:R-:W-:Y:S01]  /*46360*/  IMAD.WIDE R26, R0, 0x2, R246 ;  /* 0x00000002001a7825 */ /* 0x000fe200078e02f6 */
[----:B------:R-:W-:-:S05]  /*46370*/  ISETP.LT.AND P1, PT, R20, R240, !P3 ;  /* 0x000000f01400720c */ /* 0x000fca0005f21270 */
[----:B------:R-:W1:Y:S01]  /*46380*/  LDC R238, c[0x0][0x228] ;  /* 0x00008a00ffee7b82 */ /* 0x000e620000000800 */
[----:B------:R-:W-:Y:S01]  /*46390*/  IMAD.WIDE R236, R5, 0x2, R2 ;  /* 0x0000000205ec7825 */ /* 0x000fe200078e0202 */
[----:B------:R-:W-:-:S03]  /*463a0*/  ISETP.LT.AND P5, PT, R21, R241, !P3 ;  /* 0x000000f11500720c */ /* 0x000fc60005fa1270 */
[----:B------:R-:W-:Y:S01]  /*463b0*/  VIADD R11, R16, 0x83 ;  /* 0x00000083100b7836 */ /* 0x000fe20000000000 */
[----:B------:R4:W-:Y:S02]  /*463c0*/  @P0 STG.E.U16 desc[UR60][R26.64], R7 ;  /* 0x000000071a000986 */ /* 0x0009e4000c10153c */
[----:B------:R-:W0:Y:S02]  /*463d0*/  LDC R239, c[0x0][0x228] ;  /* 0x00008a00ffef7b82 */ /* 0x000e240000000800 */
[----:B------:R-:W-:Y:S02]  /*463e0*/  ISETP.GE.AND P0, PT, R11, R9, PT ;  /* 0x000000090b00720c */ /* 0x000fe40003f06270 */
[----:B------:R-:W-:-:S04]  /*463f0*/  ISETP.LT.AND P3, PT, R22, R13, !P3 ;  /* 0x0000000d1600720c */ /* 0x000fc80005f61270 */
[----:B------:R-:W0:Y:S01]  /*46400*/  LDC R11, c[0x0][0x228] ;  /* 0x00008a00ff0b7b82 */ /* 0x000e220000000800 */
[----:B----4-:R4:W-:Y:S01]  /*46410*/  @P6 STG.E.U16 desc[UR60][R236.64], R250 ;  /* 0x000000faec006986 */ /* 0x0109e2000c10153c */
[----:B------:R-:W-:Y:S01]  /*46420*/  PRMT R0, R250, 0x7632, R0 ;  /* 0x00007632fa007816 */ /* 0x000fe20000000000 */
[----:B------:R-:W-:Y:S01]  /*46430*/  IMAD.WIDE R26, R5, 0x2, R18 ;  /* 0x00000002051a7825 */ /* 0x000fe200078e0212 */
[----:B------:R-:W-:-:S04]  /*46440*/  ISETP.LT.AND P6, PT, R17, R12, !P0 ;  /* 0x0000000c1100720c */ /* 0x000fc800047c1270 */
[----:B------:R-:W0:Y:S01]  /*46450*/  LDC R240, c[0x0][0x248] ;  /* 0x00009200fff07b82 */ /* 0x000e220000000800 */
[----:B------:R-:W-:Y:S01]  /*46460*/  IMAD.WIDE R12, R5, 0x2, R244 ;  /* 0x00000002050c7825 */ /* 0x000fe200078e02f4 */
[----:B----4-:R-:W4:Y:S06]  /*46470*/  LDL.LU R250, [R1+0x1a4] ;  /* 0x0001a40001fa7983 */ /* 0x010f2c0000300800 */
[----:B------:R-:W4:Y:S01]  /*46480*/  LDC R241, c[0x0][0x228] ;  /* 0x00008a00fff17b82 */ /* 0x000f220000000800 */
[----:B------:R1:W-:Y:S01]  /*46490*/  @P1 STG.E.U16 desc[UR60][R26.64], R0 ;  /* 0x000000001a001986 */ /* 0x0003e2000c10153c */
[----:B---3--:R-:W-:-:S03]  /*464a0*/  PRMT R7, R251, 0x7632, R7 ;  /* 0x00007632fb077816 */ /* 0x008fc60000000007 */
[----:B------:R3:W-:Y:S01]  /*464b0*/  @P5 STG.E.U16 desc[UR60][R12.64], R251 ;  /* 0x000000fb0c005986 */ /* 0x0007e2000c10153c */
[C---:B-1----:R-:W-:Y:S02]  /*464c0*/  IMAD.IADD R0, R5.reuse, 0x1, R25 ;  /* 0x0000000105007824 */ /* 0x042fe400078e0219 */
[----:B------:R-:W1:Y:S02]  /*464d0*/  LDC.64 R236, c[0x0][0x228] ;  /* 0x00008a00ffec7b82 */ /* 0x000e640000000a00 */
[----:B------:R-:W-:Y:S01]  /*464e0*/  IMAD.WIDE R26, R0, 0x2, R2 ;  /* 0x00000002001a7825 */ /* 0x000fe200078e0202 */
[----:B---3--:R-:W3:Y:S03]  /*464f0*/  LDL.LU R251, [R1+0x518] ;  /* 0x0005180001fb7983 */ /* 0x008ee60000300800 */
[----:B------:R-:W-:-:S05]  /*46500*/  IMAD.WIDE R12, R5, 0x2, R246 ;  /* 0x00000002050c7825 */ /* 0x000fca00078e02f6 */
[----:B------:R-:W-:Y:S04]  /*46510*/  @P3 STG.E.U16 desc[UR60][R12.64], R7 ;  /* 0x000000070c003986 */ /* 0x000fe8000c10153c */
[----:B--2---:R2:W-:Y:S01]  /*46520*/  @P6 STG.E.U16 desc[UR60][R26.64], R252 ;  /* 0x000000fc1a006986 */ /* 0x0045e2000c10153c */
[----:B------:R-:W-:-:S03]  /*46530*/  PRMT R5, R252, 0x7632, R5 ;  /* 0x00007632fc057816 */ /* 0x000fc60000000005 */
[----:B--2---:R-:W2:Y:S01]  /*46540*/  LDL.LU R252, [R1+0x1e8] ;  /* 0x0001e80001fc7983 */ /* 0x004ea20000300800 */
[----:B------:R-:W-:Y:S02]  /*46550*/  ISETP.LT.AND P1, PT, R20, R238, !P0 ;  /* 0x000000ee1400720c */ /* 0x000fe40004721270 */
[----:B0-----:R-:W-:Y:S01]  /*46560*/  ISETP.LT.AND P5, PT, R21, R239, !P0 ;  /* 0x000000ef1500720c */ /* 0x001fe200047a1270 */
[C---:B------:R-:W-:Y:S01]  /*46570*/  IMAD.WIDE R12, R0.reuse, 0x2, R18 ;  /* 0x00000002000c7825 */ /* 0x040fe200078e0212 */
[----:B------:R-:W-:Y:S01]  /*46580*/  ISETP.LT.AND P6, PT, R17, R24, !P4 ;  /* 0x000000181100720c */ /* 0x000fe200067c1270 */
[----:B------:R-:W0:Y:S02]  /*46590*/  LDC R239, c[0x0][0x228] ;  /* 0x00008a00ffef7b82 */ /* 0x000e240000000800 */
[----:B------:R-:W-:Y:S01]  /*465a0*/  IMAD.WIDE R24, R0, 0x2, R244 ;  /* 0x0000000200187825 */ /* 0x000fe200078e02f4 */
[----:B------:R-:W-:-:S05]  /*465b0*/  ISETP.LT.AND P0, PT, R22, R11, !P0 ;  /* 0x0000000b1600720c */ /* 0x000fca0004701270 */
[----:B------:R1:W-:Y:S01]  /*465c0*/  @P1 STG.E.U16 desc[UR60][R12.64], R5 ;  /* 0x000000050c001986 */ /* 0x0003e2000c10153c */
[----:B------:R-:W-:Y:S01]  /*465d0*/  VIADD R9, R16, 0x85 ;  /* 0x0000008510097836 */ /* 0x000fe20000000000 */
[----:B------:R-:W-:Y:S01]  /*465e0*/  ISETP.LT.AND P1, PT, R20, R242, !P4 ;  /* 0x000000f21400720c */ /* 0x000fe20006721270 */
[----:B------:R-:W0:Y:S01]  /*465f0*/  LDC R238, c[0x0][0x228] ;  /* 0x00008a00ffee7b82 */ /* 0x000e220000000800 */
[----:B----4-:R4:W-:Y:S01]  /*46600*/  @P5 STG.E.U16 desc[UR60][R24.64], R250 ;  /* 0x000000fa18005986 */ /* 0x0109e2000c10153c */
[----:B------:R-:W-:Y:S01]  /*46610*/  PRMT R7, R250, 0x7632, R7 ;  /* 0x00007632fa077816 */ /* 0x000fe20000000007 */
[----:B-1----:R-:W-:Y:S01]  /*46620*/  IMAD.IADD R5, R0, 0x1, R240 ;  /* 0x0000000100057824 */ /* 0x002fe200078e02f0 */
[----:B------:R-:W-:-:S04]  /*46630*/  ISETP.LT.AND P5, PT, R21, R241, !P4 ;  /* 0x000000f11500720c */ /* 0x000fc800067a1270 */
[----:B------:R-:W1:Y:S01]  /*46640*/  LDC R240, c[0x0][0x228] ;  /* 0x00008a00fff07b82 */ /* 0x000e620000000800 */
[----:B------:R-:W-:Y:S01]  /*46650*/  IMAD.WIDE R26, R5, 0x2, R2 ;  /* 0x00000002051a7825 */ /* 0x000fe200078e0202 */
[----:B----4-:R-:W4:Y:S03]  /*46660*/  LDL.LU R250, [R1+0x1d8] ;  /* 0x0001d80001fa7983 */ /* 0x010f260000300800 */
[----:B------:R-:W-:Y:S01]  /*46670*/  IMAD.WIDE R24, R0, 0x2, R246 ;  /* 0x0000000200187825 */ /* 0x000fe200078e02f6 */
[----:B------:R-:W-:Y:S02]  /*46680*/  ISETP.GE.AND P3, PT, R9, R15, PT ;  /* 0x0000000f0900720c */ /* 0x000fe40003f66270 */
[----:B------:R-:W1:Y:S02]  /*46690*/  LDC.64 R12, c[0x0][0x228] ;  /* 0x00008a00ff0c7b82 */ /* 0x000e640000000a00 */
[----:B------:R0:W-:Y:S06]  /*466a0*/  @P0 STG.E.U16 desc[UR60][R24.64], R7 ;  /* 0x0000000718000986 */ /* 0x0001ec000c10153c */
[----:B------:R-:W1:Y:S01]  /*466b0*/  LDC R15, c[0x0][0x248] ;  /* 0x00009200ff0f7b82 */ /* 0x000e620000000800 */
[----:B0-----:R-:W-:-:S07]  /*466c0*/  IMAD.WIDE R24, R5, 0x2, R244 ;  /* 0x0000000205187825 */ /* 0x001fce00078e02f4 */
[----:B------:R-:W0:Y:S08]  /*466d0*/  LDC R241, c[0x0][0x228] ;  /* 0x00008a00fff17b82 */ /* 0x000e300000000800 */
[----:B------:R-:W0:Y:S01]  /*466e0*/  LDC R242, c[0x0][0x248] ;  /* 0x00009200fff27b82 */ /* 0x000e220000000800 */
[----:B---3--:R3:W-:Y:S01]  /*466f0*/  @P6 STG.E.U16 desc[UR60][R26.64], R251 ;  /* 0x000000fb1a006986 */ /* 0x0087e2000c10153c */
[----:B------:R-:W-:-:S02]  /*46700*/  PRMT R0, R251, 0x7632, R0 ;  /* 0x00007632fb007816 */ /* 0x000fc40000000000 */
[----:B------:R-:W-:Y:S01]  /*46710*/  ISETP.LT.AND P6, PT, R17, R10, !P3 ;  /* 0x0000000a1100720c */ /* 0x000fe20005fc1270 */
[----:B------:R-:W-:Y:S01]  /*46720*/  IMAD.WIDE R10, R5, 0x2, R18 ;  /* 0x00000002050a7825 */ /* 0x000fe200078e0212 */
[----:B---3--:R-:W3:Y:S04]  /*46730*/  LDL.LU R251, [R1+0x1a8] ;  /* 0x0001a80001fb7983 */ /* 0x008ee80000300800 */
[----:B------:R1:W-:Y:S01]  /*46740*/  @P1 STG.E.U16 desc[UR60][R10.64], R0 ;  /* 0x000000000a001986 */ /* 0x0003e2000c10153c */
[----:B--2---:R-:W-:-:S03]  /*46750*/  PRMT R7, R252, 0x7632, R7 ;  /* 0x00007632fc077816 */ /* 0x004fc60000000007 */
[----:B------:R2:W-:Y:S01]  /*46760*/  @P5 STG.E.U16 desc[UR60][R24.64], R252 ;  /* 0x000000fc18005986 */ /* 0x0005e2000c10153c */
[----:B------:R-:W-:Y:S01]  /*46770*/  VIADD R9, R16, 0x8a ;  /* 0x0000008a10097836 */ /* 0x000fe20000000000 */
[----:B------:R-:W-:Y:S01]  /*46780*/  ISETP.LT.AND P4, PT, R22, R239, !P4 ;  /* 0x000000ef1600720c */ /* 0x000fe20006781270 */
[----:B-1----:R-:W-:Y:S01]  /*46790*/  IMAD.IADD R0, R5, 0x1, R15 ;  /* 0x0000000105007824 */ /* 0x002fe200078e020f */
[----:B------:R-:W1:Y:S01]  /*467a0*/  LDC.64 R10, c[0x0][0x228] ;  /* 0x00008a00ff0a7b82 */ /* 0x000e620000000a00 */
[----:B--2---:R-:W2:Y:S01]  /*467b0*/  LDL.LU R252, [R1+0x51c] ;  /* 0x00051c0001fc7983 */ /* 0x004ea20000300800 */
[----:B------:R-:W-:Y:S01]  /*467c0*/  ISETP.GE.AND P0, PT, R9, R237, PT ;  /* 0x000000ed0900720c */ /* 0x000fe20003f06270 */
[----:B------:R-:W-:-:S05]  /*467d0*/  IMAD.WIDE R24, R5, 0x2, R246 ;  /* 0x0000000205187825 */ /* 0x000fca00078e02f6 */
[----:B------:R-:W1:Y:S01]  /*467e0*/  LDC R9, c[0x0][0x228] ;  /* 0x00008a00ff097b82 */ /* 0x000e620000000800 */
[----:B------:R-:W-:-:S07]  /*467f0*/  ISETP.LT.AND P1, PT, R20, R238, !P3 ;  /* 0x000000ee1400720c */ /* 0x000fce0005f21270 */
[----:B------:R-:W1:Y:S01]  /*46800*/  LDC R237, c[0x0][0x248] ;  /* 0x00009200ffed7b82 */ /* 0x000e620000000800 */
[----:B------:R-:W-:Y:S01]  /*46810*/  IMAD.WIDE R26, R0, 0x2, R2 ;  /* 0x00000002001a7825 */ /* 0x000fe200078e0202 */
[----:B------:R-:W-:-:S03]  /*46820*/  ISETP.LT.AND P5, PT, R21, R240, !P3 ;  /* 0x000000f01500720c */ /* 0x000fc60005fa1270 */
[----:B------:R-:W-:Y:S01]  /*46830*/  VIADD R5, R16, 0x86 ;  /* 0x0000008610057836 */ /* 0x000fe20000000000 */
[----:B------:R0:W-:Y:S02]  /*46840*/  @P4 STG.E.U16 desc[UR60][R24.64], R7 ;  /* 0x0000000718004986 */ /* 0x0001e4000c10153c */
[----:B------:R-:W2:Y:S02]  /*46850*/  LDC R240, c[0x0][0x228] ;  /* 0x00008a00fff07b82 */ /* 0x000ea40000000800 */
[----:B------:R-:W-:Y:S01]  /*46860*/  ISETP.GE.AND P4, PT, R5, R13, PT ;  /* 0x0000000d0500720c */ /* 0x000fe20003f86270 */
[----:B----4-:R4:W-:Y:S05]  /*46870*/  @P6 STG.E.U16 desc[UR60][R26.64], R250 ;  /* 0x000000fa1a006986 */ /* 0x0109ea000c10153c */
[----:B------:R-:W2:Y:S01]  /*46880*/  LDC R15, c[0x0][0x228] ;  /* 0x00008a00ff0f7b82 */ /* 0x000ea20000000800 */
[----:B0-----:R-:W-:Y:S01]  /*46890*/  PRMT R7, R250, 0x7632, R7 ;  /* 0x00007632fa077816 */ /* 0x001fe20000000007 */
[C---:B------:R-:W-:Y:S01]  /*468a0*/  IMAD.WIDE R24, R0.reuse, 0x2, R18 ;  /* 0x0000000200187825 */ /* 0x040fe200078e0212 */
[----:B------:R-:W-:Y:S01]  /*468b0*/  ISETP.LT.AND P6, PT, R17, R4, !P4 ;  /* 0x000000041100720c */ /* 0x000fe200067c1270 */
[----:B----4-:R-:W4:Y:S02]  /*468c0*/  LDL.LU R250, [R1+0x1ec] ;  /* 0x0001ec0001fa7983 */ /* 0x010f240000300800 */
[----:B------:R-:W-:Y:S01]  /*468d0*/  IMAD.WIDE R4, R0, 0x2, R244 ;  /* 0x0000000200047825 */ /* 0x000fe200078e02f4 */
[----:B------:R-:W-:Y:S01]  /*468e0*/  ISETP.LT.AND P3, PT, R22, R241, !P3 ;  /* 0x000000f11600720c */ /* 0x000fe20005f61270 */
[----:B------:R-:W0:Y:S01]  /*468f0*/  LDC R238, c[0x0][0x228] ;  /* 0x00008a00ffee7b82 */ /* 0x000e220000000800 */
[----:B------:R1:W-:Y:S02]  /*46900*/  @P1 STG.E.U16 desc[UR60][R24.64], R7 ;  /* 0x0000000718001986 */ /* 0x0003e4000c10153c */
[----:B-1----:R-:W-:Y:S01]  /*46910*/  ISETP.LT.AND P1, PT, R20, R9, !P4 ;  /* 0x000000091400720c */ /* 0x002fe20006721270 */
[----:B------:R-:W-:-:S04]  /*46920*/  IMAD.WIDE R26, R0, 0x2, R246 ;  /* 0x00000002001a7825 */ /* 0x000fc800078e02f6 */
[----:B------:R-:W-:Y:S01]  /*46930*/  VIADD R13, R16, 0x87 ;  /* 0x00000087100d7836 */ /* 0x000fe20000000000 */
[----:B------:R-:W1:Y:S01]  /*46940*/  LDC R239, c[0x0][0x228] ;  /* 0x00008a00ffef7b82 */ /* 0x000e620000000800 */
[----:B------:R-:W-:-:S07]  /*46950*/  IMAD.IADD R7, R0, 0x1, R237 ;  /* 0x0000000100077824 */ /* 0x000fce00078e02ed */
[----:B------:R-:W1:Y:S01]  /*46960*/  LDC R241, c[0x0][0x228] ;  /* 0x00008a00fff17b82 */ /* 0x000e620000000800 */
[----:B------:R-:W-:-:S07]  /*46970*/  IMAD.WIDE R24, R7, 0x2, R2 ;  /* 0x0000000207187825 */ /* 0x000fce00078e0202 */
[----:B------:R-:W1:Y:S01]  /*46980*/  LDC R237, c[0x0][0x228] ;  /* 0x00008a00ffed7b82 */ /* 0x000e620000000800 */
[----:B---3--:R3:W-:Y:S01]  /*46990*/  @P5 STG.E.U16 desc[UR60][R4.64], R251 ;  /* 0x000000fb04005986 */ /* 0x0087e2000c10153c */
[----:B------:R-:W-:-:S03]  /*469a0*/  PRMT R9, R251, 0x7632, R9 ;  /* 0x00007632fb097816 */ /* 0x000fc60000000009 */
[----:B---3--:R-:W3:Y:S03]  /*469b0*/  LDL.LU R251, [R1+0x1dc] ;  /* 0x0001dc0001fb7983 */ /* 0x008ee60000300800 */
[----:B------:R-:W1:Y:S01]  /*469c0*/  LDC.64 R4, c[0x0][0x228] ;  /* 0x00008a00ff047b82 */ /* 0x000e620000000a00 */
[----:B------:R-:W-:Y:S01]  /*469d0*/  @P3 STG.E.U16 desc[UR60][R26.64], R9 ;  /* 0x000000091a003986 */ /* 0x000fe2000c10153c */
[----:B--2---:R-:W-:-:S03]  /*469e0*/  PRMT R0, R252, 0x7632, R0 ;  /* 0x00007632fc007816 */ /* 0x004fc60000000000 */
[----:B------:R2:W-:Y:S04]  /*469f0*/  @P6 STG.E.U16 desc[UR60][R24.64], R252 ;  /* 0x000000fc18006986 */ /* 0x0005e8000c10153c */
[----:B--2---:R-:W2:Y:S01]  /*46a00*/  LDL.LU R252, [R1+0x1ac] ;  /* 0x0001ac0001fc7983 */ /* 0x004ea20000300800 */
[----:B------:R-:W-:Y:S02]  /*46a10*/  ISETP.LT.AND P3, PT, R21, R240, !P4 ;  /* 0x000000f01500720c */ /* 0x000fe40006761270 */
[----:B------:R-:W-:Y:S01]  /*46a20*/  ISETP.GE.AND P5, PT, R13, R11, PT ;  /* 0x0000000b0d00720c */ /* 0x000fe20003fa6270 */
[----:B------:R-:W-:Y:S01]  /*46a30*/  IMAD.WIDE R26, R7, 0x2, R18 ;  /* 0x00000002071a7825 */ /* 0x000fe200078e0212 */
[----:B------:R-:W-:Y:S01]  /*46a40*/  ISETP.LT.AND P4, PT, R22, R15, !P4 ;  /* 0x0000000f1600720c */ /* 0x000fe20006781270 */
[----:B------:R-:W2:Y:S01]  /*46a50*/  LDC R240, c[0x0][0x228] ;  /* 0x00008a00fff07b82 */ /* 0x000ea20000000800 */
[----:B------:R-:W-:Y:S01]  /*46a60*/  ISETP.LT.AND P6, PT, R17, R8, !P5 ;  /* 0x000000081100720c */ /* 0x000fe20006fc1270 */
[C---:B------:R-:W-:Y:S01]  /*46a70*/  IMAD.WIDE R8, R7.reuse, 0x2, R244 ;  /* 0x0000000207087825 */ /* 0x040fe200078e02f4 */
[----:B------:R1:W-:Y:S03]  /*46a80*/  @P1 STG.E.U16 desc[UR60][R26.64], R0 ;  /* 0x000000001a001986 */ /* 0x0003e6000c10153c */
[C---:B------:R-:W-:Y:S01]  /*46a90*/  IMAD.WIDE R24, R7.reuse, 0x2, R246 ;  /* 0x0000000207187825 */ /* 0x040fe200078e02f6 */
[----:B0-----:R-:W-:Y:S01]  /*46aa0*/  ISETP.LT.AND P1, PT, R20, R238, !P5 ;  /* 0x000000ee1400720c */ /* 0x001fe20006f21270 */
[----:B------:R-:W0:Y:S02]  /*46ab0*/  LDC R15, c[0x0][0x228] ;  /* 0x00008a00ff0f7b82 */ /* 0x000e240000000800 */
[----:B------:R-:W-:Y:S01]  /*46ac0*/  VIADD R13, R16, 0x88 ;  /* 0x00000088100d7836 */ /* 0x000fe20000000000 */
[----:B----4-:R-:W-:Y:S01]  /*46ad0*/  PRMT R11, R250, 0x7632, R11 ;  /* 0x00007632fa0b7816 */ /* 0x010fe2000000000b */
[----:B------:R4:W-:Y:S01]  /*46ae0*/  @P3 STG.E.U16 desc[UR60][R8.64], R250 ;  /* 0x000000fa08003986 */ /* 0x0009e2000c10153c */
[----:B-1----:R-:W-:-:S03]  /*46af0*/  IMAD.IADD R0, R7, 0x1, R242 ;  /* 0x0000000107007824 */ /* 0x002fc600078e02f2 */
[----:B------:R-:W1:Y:S01]  /*46b00*/  LDC R238, c[0x0][0x248] ;  /* 0x00009200ffee7b82 */ /* 0x000e620000000800 */
[----:B------:R4:W-:Y:S01]  /*46b10*/  @P4 STG.E.U16 desc[UR60][R24.64], R11 ;  /* 0x0000000b18004986 */ /* 0x0009e2000c10153c */
[----:B------:R-:W-:-:S03]  /*46b20*/  ISETP.LT.AND P4, PT, R22, R239, !P5 ;  /* 0x000000ef1600720c */ /* 0x000fc60006f81270 */
[----:B----4-:R-:W4:Y:S01]  /*46b30*/  LDL.LU R250, [R1+0x320] ;  /* 0x0003200001fa7983 */ /* 0x010f220000300800 */
[----:B------:R-:W-:Y:S02]  /*46b40*/  ISETP.LT.AND P5, PT, R21, R241, !P5 ;  /* 0x000000f11500720c */ /* 0x000fe40006fa1270 */
[----:B------:R-:W0:Y:S01]  /*46b50*/  LDC.64 R8, c[0x0][0x228] ;  /* 0x00008a00ff087b82 */ /* 0x000e220000000a00 */
[----:B------:R-:W-:Y:S01]  /*46b60*/  IMAD.WIDE R24, R0, 0x2, R2 ;  /* 0x0000000200187825 */ /* 0x000fe200078e0202 */
[----:B------:R-:W-:-:S03]  /*46b70*/  ISETP.GE.AND P3, PT, R13, R5, PT ;  /* 0x000000050d00720c */ /* 0x000fc60003f66270 */
[----:B------:R-:W-:-:S03]  /*46b80*/  IMAD.WIDE R26, R0, 0x2, R18 ;  /* 0x00000002001a7825 */ /* 0x000fc600078e0212 */
[----:B------:R-:W0:Y:S08]  /*46b90*/  LDC R13, c[0x0][0x228] ;  /* 0x00008a00ff0d7b82 */ /* 0x000e300000000800 */
[----:B------:R-:W4:Y:S01]  /*46ba0*/  LDC R239, c[0x0][0x228] ;  /* 0x00008a00ffef7b82 */ /* 0x000f220000000800 */
[----:B------:R-:W-:-:S07]  /*46bb0*/  VIADD R11, R16, 0x89 ;  /* 0x00000089100b7836 */ /* 0x000fce0000000000 */
[----:B------:R-:W4:Y:S01]  /*46bc0*/  LDC R241, c[0x0][0x228] ;  /* 0x00008a00fff17b82 */ /* 0x000f220000000800 */
[----:B---3--:R-:W-:Y:S01]  /*46bd0*/  PRMT R5, R251, 0x7632, R5 ;  /* 0x00007632fb057816 */ /* 0x008fe20000000005 */
[----:B------:R3:W-:Y:S01]  /*46be0*/  @P6 STG.E.U16 desc[UR60][R24.64], R251 ;  /* 0x000000fb18006986 */ /* 0x0007e2000c10153c */
[----:B------:R-:W-:Y:S01]  /*46bf0*/  ISETP.LT.AND P6, PT, R17, R6, !P3 ;  /* 0x000000061100720c */ /* 0x000fe20005fc1270 */
[----:B------:R-:W-:Y:S02]  /*46c00*/  IMAD.WIDE R6, R0, 0x2, R244 ;  /* 0x0000000200067825 */ /* 0x000fe400078e02f4 */
[----:B---3--:R-:W3:Y:S04]  /*46c10*/  LDL.LU R251, [R1+0x310] ;  /* 0x0003100001fb7983 */ /* 0x008ee80000300800 */
[----:B------:R2:W-:Y:S02]  /*46c20*/  @P1 STG.E.U16 desc[UR60][R26.64], R5 ;  /* 0x000000051a001986 */ /* 0x0005e4000c10153c */
[----:B--2---:R-:W-:-:S02]  /*46c30*/  PRMT R5, R252, 0x7632, R5 ;  /* 0x00007632fc057816 */ /* 0x004fc40000000005 */
[----:B------:R2:W-:Y:S04]  /*46c40*/  @P5 STG.E.U16 desc[UR60][R6.64], R252 ;  /* 0x000000fc06005986 */ /* 0x0005e8000c10153c */
[----:B--2---:R-:W2:Y:S01]  /*46c50*/  LDL.LU R252, [R1+0x350] ;  /* 0x0003500001fc7983 */ /* 0x004ea20000300800 */
[----:B------:R-:W-:Y:S01]  /*46c60*/  ISETP.LT.AND P1, PT, R20, R237, !P3 ;  /* 0x000000ed1400720c */ /* 0x000fe20005f21270 */
[C---:B------:R-:W-:Y:S01]  /*46c70*/  IMAD.WIDE R24, R0.reuse, 0x2, R246 ;  /* 0x0000000200187825 */ /* 0x040fe200078e02f6 */
[----:B------:R-:W4:Y:S03]  /*46c80*/  LDC R237, c[0x0][0x248] ;  /* 0x00009200ffed7b82 */ /* 0x000f260000000800 */
[----:B-1----:R-:W-:Y:S01]  /*46c90*/  IMAD.IADD R0, R0, 0x1, R238 ;  /* 0x0000000100007824 */ /* 0x002fe200078e02ee */
[----:B------:R1:W-:Y:S01]  /*46ca0*/  @P4 STG.E.U16 desc[UR60][R24.64], R5 ;  /* 0x0000000518004986 */ /* 0x0003e2000c10153c */
[----:B0-----:R-:W-:-:S02]  /*46cb0*/  ISETP.LT.AND P4, PT, R21, R13, !P3 ;  /* 0x0000000d1500720c */ /* 0x001fc40005f81270 */
[C---:B------:R-:W-:Y:S01]  /*46cc0*/  IMAD.WIDE R26, R0.reuse, 0x2, R18 ;  /* 0x00000002001a7825 */ /* 0x040fe200078e0212 */
[----:B------:R-:W-:Y:S01]  /*46cd0*/  ISETP.GE.AND P5, PT, R11, R9, PT ;  /* 0x000000090b00720c */ /* 0x000fe20003fa6270 */
[----:B------:R-:W0:Y:S02]  /*46ce0*/  LDC R238, c[0x0][0x228] ;  /* 0x00008a00ffee7b82 */ /* 0x000e240000000800 */
[----:B-1----:R-:W-:-:S06]  /*46cf0*/  IMAD.WIDE R24, R0, 0x2, R2 ;  /* 0x0000000200187825 */ /* 0x002fcc00078e0202 */
[----:B------:R-:W1:Y:S01]  /*46d00*/  LDC.64 R6, c[0x0][0x228] ;  /* 0x00008a00ff067b82 */ /* 0x000e620000000a00 */
[----:B----4-:R-:W-:Y:S01]  /*46d10*/  PRMT R5, R250, 0x7632, R5 ;  /* 0x00007632fa057816 */ /* 0x010fe20000000005 */
[----:B------:R4:W-:Y:S01]  /*46d20*/  @P6 STG.E.U16 desc[UR60][R24.64], R250 ;  /* 0x000000fa18006986 */ /* 0x0009e2000c10153c */
[----:B------:R-:W-:Y:S02]  /*46d30*/  ISETP.LT.AND P3, PT, R22, R239, !P3 ;  /* 0x000000ef1600720c */ /* 0x000fe40005f61270 */
[----:B------:R-:W-:Y:S01]  /*46d40*/  ISETP.LT.AND P6, PT, R17, R14, !P5 ;  /* 0x0000000e1100720c */ /* 0x000fe20006fc1270 */
[----:B------:R4:W-:Y:S02]  /*46d50*/  @P1 STG.E.U16 desc[UR60][R26.64], R5 ;  /* 0x000000051a001986 */ /* 0x0009e4000c10153c */
[----:B------:R-:W1:Y:S02]  /*46d60*/  LDC R11, c[0x0][0x228] ;  /* 0x00008a00ff0b7b82 */ /* 0x000e640000000800 */
[----:B----4-:R-:W4:Y:S01]  /*46d70*/  LDL.LU R250, [R1+0x330] ;  /* 0x0003300001fa7983 */ /* 0x010f220000300800 */
[----:B------:R-:W-:Y:S01]  /*46d80*/  IMAD.WIDE R24, R0, 0x2, R244 ;  /* 0x0000000200187825 */ /* 0x000fe200078e02f4 */
[----:B------:R-:W-:-:S04]  /*46d90*/  ISETP.LT.AND P1, PT, R20, R15, !P5 ;  /* 0x0000000f1400720c */ /* 0x000fc80006f21270 */
[----:B------:R-:W4:Y:S01]  /*46da0*/  LDC R239, c[0x0][0x228] ;  /* 0x00008a00ffef7b82 */ /* 0x000f220000000800 */
[C---:B------:R-:W-:Y:S02]  /*46db0*/  IMAD.IADD R5, R0.reuse, 0x1, R237 ;  /* 0x0000000100057824 */ /* 0x040fe400078e02ed */
[----:B------:R-:W-:-:S05]  /*46dc0*/  IMAD.WIDE R14, R0, 0x2, R246 ;  /* 0x00000002000e7825 */ /* 0x000fca00078e02f6 */
[----:B------:R-:W1:Y:S08]  /*46dd0*/  LDC R27, c[0x0][0x248] ;  /* 0x00009200ff1b7b82 */ /* 0x000e700000000800 */
[----:B------:R-:W1:Y:S01]  /*46de0*/  LDC R26, c[0x0][0x228] ;  /* 0x00008a00ff1a7b82 */ /* 0x000e620000000800 */
[----:B---3--:R-:W-:Y:S01]  /*46df0*/  PRMT R0, R251, 0x7632, R0 ;  /* 0x00007632fb007816 */ /* 0x008fe20000000000 */
[----:B------:R3:W-:Y:S01]  /*46e00*/  @P4 STG.E.U16 desc[UR60][R24.64], R251 ;  /* 0x000000fb18004986 */ /* 0x0007e2000c10153c */
[----:B------:R-:W-:-:S05]  /*46e10*/  VIADD R9, R16, 0x93 ;  /* 0x0000009310097836 */ /* 0x000fca0000000000 */
[----:B------:R-:W4:Y:S01]  /*46e20*/  LDC R237, c[0x0][0x248] ;  /* 0x00009200ffed7b82 */ /* 0x000f220000000800 */
[----:B---3--:R-:W3:Y:S01]  /*46e30*/  LDL.LU R251, [R1+0x324] ;  /* 0x0003240001fb7983 */ /* 0x008ee20000300800 */
[----:B------:R-:W-:-:S03]  /*46e40*/  IMAD.WIDE R24, R5, 0x2, R2 ;  /* 0x0000000205187825 */ /* 0x000fc600078e0202 */
[----:B------:R0:W-:Y:S01]  /*46e50*/  @P3 STG.E.U16 desc[UR60][R14.64], R0 ;  /* 0x000000000e003986 */ /* 0x0001e2000c10153c */
[----:B------:R-:W-:Y:S02]  /*46e60*/  ISETP.LT.AND P4, PT, R21, R240, !P5 ;  /* 0x000000f01500720c */ /* 0x000fe40006f81270 */
[----:B0-----:R-:W0:Y:S01]  /*46e70*/  LDC.64 R14, c[0x0][0x228] ;  /* 0x00008a00ff0e7b82 */ /* 0x001e220000000a00 */
[----:B--2---:R2:W-:Y:S01]  /*46e80*/  @P6 STG.E.U16 desc[UR60][R24.64], R252 ;  /* 0x000000fc18006986 */ /* 0x0045e2000c10153c */
[----:B------:R-:W-:-:S06]  /*46e90*/  PRMT R0, R252, 0x7632, R0 ;  /* 0x00007632fc007816 */ /* 0x000fcc0000000000 */
[----:B------:R-:W3:Y:S01]  /*46ea0*/  LDC R240, c[0x0][0x228] ;  /* 0x00008a00fff07b82 */ /* 0x000ee20000000800 */
[----:B--2---:R-:W2:Y:S01]  /*46eb0*/  LDL.LU R252, [R1+0x314] ;  /* 0x0003140001fc7983 */ /* 0x004ea20000300800 */
[----:B------:R-:W-:Y:S01]  /*46ec0*/  ISETP.LT.AND P6, PT, R17, R12, !P0 ;  /* 0x0000000c1100720c */ /* 0x000fe200047c1270 */
[C---:B------:R-:W-:Y:S02]  /*46ed0*/  IMAD.WIDE R12, R5.reuse, 0x2, R18 ;  /* 0x00000002050c7825 */ /* 0x040fe400078e0212 */
[----:B------:R-:W2:Y:S01]  /*46ee0*/  LDL.LU R249, [R1+0x354] ;  /* 0x0003540001f97983 */ /* 0x000ea20000300800 */
[----:B------:R-:W-:Y:S01]  /*46ef0*/  ISETP.LT.AND P5, PT, R22, R238, !P5 ;  /* 0x000000ee1600720c */ /* 0x000fe20006fa1270 */
[----:B------:R-:W-:Y:S01]  /*46f00*/  IMAD.WIDE R24, R5, 0x2, R244 ;  /* 0x0000000205187825 */ /* 0x000fe200078e02f4 */
[----:B-1----:R-:W-:Y:S01]  /*46f10*/  ISETP.GE.AND P3, PT, R9, R7, PT ;  /* 0x000000070900720c */ /* 0x002fe20003f66270 */
[----:B------:R1:W-:Y:S01]  /*46f20*/  @P1 STG.E.U16 desc[UR60][R12.64], R0 ;  /* 0x000000000c001986 */ /* 0x0003e2000c10153c */
[----:B------:R-:W-:Y:S01]  /*46f30*/  ISETP.LT.AND P1, PT, R21, R26, !P0 ;  /* 0x0000001a1500720c */ /* 0x000fe20004721270 */
[----:B------:R-:W2:Y:S08]  /*46f40*/  LDC R9, c[0x0][0x228] ;  /* 0x00008a00ff097b82 */ /* 0x000eb00000000800 */
[----:B------:R-:W2:Y:S01]  /*46f50*/  LDC R238, c[0x0][0x228] ;  /* 0x00008a00ffee7b82 */ /* 0x000ea20000000800 */
[----:B-1----:R-:W-:Y:S01]  /*46f60*/  IMAD.IADD R0, R5, 0x1, R27 ;  /* 0x0000000105007824 */ /* 0x002fe200078e021b */
[----:B----4-:R1:W-:Y:S01]  /*46f70*/  @P4 STG.E.U16 desc[UR60][R24.64], R250 ;  /* 0x000000fa18004986 */ /* 0x0103e2000c10153c */
[----:B------:R-:W-:-:S02]  /*46f80*/  PRMT R7, R250, 0x7632, R7 ;  /* 0x00007632fa077816 */ /* 0x000fc40000000007 */
[----:B------:R-:W-:Y:S01]  /*46f90*/  IMAD.WIDE R26, R0, 0x2, R2 ;  /* 0x00000002001a7825 */ /* 0x000fe200078e0202 */
[----:B------:R-:W-:Y:S02]  /*46fa0*/  ISETP.LT.AND P4, PT, R20, R11, !P0 ;  /* 0x0000000b1400720c */ /* 0x000fe40004781270 */
[----:B------:R-:W4:Y:S01]  /*46fb0*/  LDC.64 R12, c[0x0][0x228] ;  /* 0x00008a00ff0c7b82 */ /* 0x000f220000000a00 */
[----:B-1----:R-:W4:Y:S01]  /*46fc0*/  LDL.LU R250, [R1+0x334] ;  /* 0x0003340001fa7983 */ /* 0x002f220000300800 */
[----:B------:R-:W-:-:S04]  /*46fd0*/  IMAD.WIDE R24, R5, 0x2, R246 ;  /* 0x0000000205187825 */ /* 0x000fc800078e02f6 */
[----:B------:R-:W-:Y:S01]  /*46fe0*/  VIADD R5, R16, 0x8b ;  /* 0x0000008b10057836 */ /* 0x000fe20000000000 */
[----:B------:R1:W-:Y:S04]  /*46ff0*/  @P5 STG.E.U16 desc[UR60][R24.64], R7 ;  /* 0x0000000718005986 */ /* 0x0003e8000c10153c */
[----:B0-----:R-:W-:Y:S02]  /*47000*/  ISETP.GE.AND P5, PT, R5, R15, PT ;  /* 0x0000000f0500720c */ /* 0x001fe40003fa6270 */
[----:B------:R-:W-:Y:S01]  /*47010*/  ISETP.LT.AND P0, PT, R22, R239, !P0 ;  /* 0x000000ef1600720c */ /* 0x000fe20004701270 */
[----:B------:R-:W0:Y:S01]  /*47020*/  LDC R15, c[0x0][0x248] ;  /* 0x00009200ff0f7b82 */ /* 0x000e220000000800 */
[----:B-1----:R-:W-:Y:S01]  /*47030*/  IMAD.WIDE R24, R0, 0x2, R18 ;  /* 0x0000000200187825 */ /* 0x002fe200078e0212 */
[----:B---3--:R1:W-:Y:S01]  /*47040*/  @P6 STG.E.U16 desc[UR60][R26.64], R251 ;  /* 0x000000fb1a006986 */ /* 0x0083e2000c10153c */
[----:B------:R-:W-:-:S03]  /*47050*/  PRMT R5, R251, 0x7632, R5 ;  /* 0x00007632fb057816 */ /* 0x000fc60000000005 */
[----:B-1----:R-:W3:Y:S01]  /*47060*/  LDL.LU R251, [R1+0x328] ;  /* 0x0003280001fb7983 */ /* 0x002ee20000300800 */
[----:B------:R-:W-:-:S03]  /*47070*/  IMAD.WIDE R26, R0, 0x2, R244 ;  /* 0x00000002001a7825 */ /* 0x000fc600078e02f4 */
[----:B------:R1:W-:Y:S04]  /*47080*/  @P4 STG.E.U16 desc[UR60][R24.64], R5 ;  /* 0x0000000518004986 */ /* 0x0003e8000c10153c */
[----:B--2---:R2:W-:Y:S01]  /*47090*/  @P1 STG.E.U16 desc[UR60][R26.64], R252 ;  /* 0x000000fc1a001986 */ /* 0x0045e2000c10153c */
[----:B-1----:R-:W-:-:S03]  /*470a0*/  PRMT R5, R252, 0x7632, R5 ;  /* 0x00007632fc057816 */ /* 0x002fc60000000005 */
[----:B--2---:R-:W2:Y:S01]  /*470b0*/  LDL.LU R252, [R1+0x318] ;  /* 0x0003180001fc7983 */ /* 0x004ea20000300800 */
[----:B------:R-:W-:Y:S02]  /*470c0*/  ISETP.LT.AND P6, PT, R17, R10, !P5 ;  /* 0x0000000a1100720c */ /* 0x000fe40006fc1270 */
[----:B------:R-:W1:Y:S01]  /*470d0*/  LDC.64 R10, c[0x0][0x228] ;  /* 0x00008a00ff0a7b82 */ /* 0x000e620000000a00 */
[----:B------:R-:W-:Y:S01]  /*470e0*/  ISETP.LT.AND P4, PT, R21, R240, !P5 ;  /* 0x000000f01500720c */ /* 0x000fe20006f81270 */
[----:B------:R-:W-:Y:S01]  /*470f0*/  IMAD.WIDE R24, R0, 0x2, R246 ;  /* 0x0000000200187825 */ /* 0x000fe200078e02f6 */
[----:B------:R-:W-:-:S03]  /*47100*/  ISETP.LT.AND P1, PT, R20, R9, !P5 ;  /* 0x000000091400720c */ /* 0x000fc60006f21270 */
[----:B------:R-:W-:Y:S02]  /*47110*/  IMAD.IADD R0, R0, 0x1, R237 ;  /* 0x0000000100007824 */ /* 0x000fe400078e02ed */
[----:B------:R-:W0:Y:S01]  /*47120*/  LDC R9, c[0x0][0x228] ;  /* 0x00008a00ff097b82 */ /* 0x000e220000000800 */
[----:B------:R-:W-:Y:S01]  /*47130*/  VIADD R7, R16, 0x8c ;  /* 0x0000008c10077836 */ /* 0x000fe20000000000 */
[----:B------:R4:W-:Y:S06]  /*47140*/  @P0 STG.E.U16 desc[UR60][R24.64], R5 ;  /* 0x0000000518000986 */ /* 0x0009ec000c10153c */
[----:B------:R-:W0:Y:S01]  /*47150*/  LDC R240, c[0x0][0x228] ;  /* 0x00008a00fff07b82 */ /* 0x000e220000000800 */
[----:B------:R-:W-:-:S07]  /*47160*/  ISETP.LT.AND P5, PT, R22, R238, !P5 ;  /* 0x000000ee1600720c */ /* 0x000fce0006fa1270 */
[----:B------:R-:W0:Y:S01]  /*47170*/  LDC R237, c[0x0][0x228] ;  /* 0x00008a00ffed7b82 */ /* 0x000e220000000800 */
[C---:B----4-:R-:W-:Y:S01]  /*47180*/  IMAD.WIDE R24, R0.reuse, 0x2, R2 ;  /* 0x0000000200187825 */ /* 0x050fe200078e0202 */
[----:B------:R-:W-:Y:S02]  /*47190*/  PRMT R5, R249, 0x7632, R5 ;  /* 0x00007632f9057816 */ /* 0x000fe40000000005 */
[----:B------:R-:W-:Y:S01]  /*471a0*/  ISETP.GE.AND P0, PT, R7, R13, PT ;  /* 0x0000000d0700720c */ /* 0x000fe20003f06270 */
[----:B------:R-:W-:Y:S01]  /*471b0*/  IMAD.WIDE R26, R0, 0x2, R18 ;  /* 0x00000002001a7825 */ /* 0x000fe200078e0212 */
[----:B------:R4:W-:Y:S02]  /*471c0*/  @P6 STG.E.U16 desc[UR60][R24.64], R249 ;  /* 0x000000f918006986 */ /* 0x0009e4000c10153c */
[----:B------:R-:W2:Y:S01]  /*471d0*/  LDC R13, c[0x0][0x248] ;  /* 0x00009200ff0d7b82 */ /* 0x000ea20000000800 */
[----:B------:R-:W-:Y:S01]  /*471e0*/  VIADD R7, R16, 0x8d ;  /* 0x0000008d10077836 */ /* 0x000fe20000000000 */
[----:B------:R-:W-:Y:S01]  /*471f0*/  @P1 STG.E.U16 desc[UR60][R26.64], R5 ;  /* 0x000000051a001986 */ /* 0x000fe2000c10153c */
[----:B------:R-:W-:Y:S01]  /*47200*/  IMAD.WIDE R238, R0, 0x2, R244 ;  /* 0x0000000200ee7825 */ /* 0x000fe200078e02f4 */
[----:B------:R-:W-:-:S02]  /*47210*/  ISETP.LT.AND P1, PT, R17, R4, !P0 ;  /* 0x000000041100720c */ /* 0x000fc40004721270 */
[----:B-1----:R-:W-:Y:S02]  /*47220*/  ISETP.GE.AND P6, PT, R7, R11, PT ;  /* 0x0000000b0700720c */ /* 0x002fe40003fc6270 */
[----:B------:R-:W-:Y:S01]  /*47230*/  PRMT R7, R250, 0x7632, R7 ;  /* 0x00007632fa077816 */ /* 0x000fe20000000007 */
[C---:B----4-:R-:W-:Y:S01]  /*47240*/  IMAD.WIDE R24, R0.reuse, 0x2, R246 ;  /* 0x0000000200187825 */ /* 0x050fe200078e02f6 */
[----:B------:R1:W-:Y:S03]  /*47250*/  @P4 STG.E.U16 desc[UR60][R238.64], R250 ;  /* 0x000000faee004986 */ /* 0x0003e6000c10153c */
[----:B0-----:R-:W-:Y:S01]  /*47260*/  IMAD.IADD R0, R0, 0x1, R15 ;  /* 0x0000000100007824 */ /* 0x001fe200078e020f */
[----:B------:R0:W-:Y:S01]  /*47270*/  @P5 STG.E.U16 desc[UR60][R24.64], R7 ;  /* 0x0000000718005986 */ /* 0x0001e2000c10153c */
[----:B------:R-:W-:Y:S01]  /*47280*/  ISETP.LT.AND P4, PT, R20, R9, !P0 ;  /* 0x000000091400720c */ /* 0x000fe20004781270 */
[----:B------:R-:W4:Y:S01]  /*47290*/  LDC R15, c[0x0][0x228] ;  /* 0x00008a00ff0f7b82 */ /* 0x000f220000000800 */
[----:B------:R-:W-:Y:S01]  /*472a0*/  ISETP.LT.AND P5, PT, R22, R240, !P0 ;  /* 0x000000f01600720c */ /* 0x000fe200047a1270 */
[----:B-1----:R-:W4:Y:S01]  /*472b0*/  LDL.LU R250, [R1+0x358] ;  /* 0x0003580001fa7983 */ /* 0x002f220000300800 */
[----:B------:R-:W-:Y:S01]  /*472c0*/  ISETP.LT.AND P0, PT, R21, R237, !P0 ;  /* 0x000000ed1500720c */ /* 0x000fe20004701270 */
[----:B------:R-:W-:-:S04]  /*472d0*/  IMAD.WIDE R26, R0, 0x2, R18 ;  /* 0x00000002001a7825 */ /* 0x000fc800078e0212 */
[----:B------:R-:W1:Y:S01]  /*472e0*/  LDC.64 R4, c[0x0][0x228] ;  /* 0x00008a00ff047b82 */ /* 0x000e620000000a00 */
[----:B0-----:R-:W-:Y:S01]  /*472f0*/  IMAD.WIDE R24, R0, 0x2, R2 ;  /* 0x0000000200187825 */ /* 0x001fe200078e0202 */
[----:B---3--:R-:W-:-:S04]  /*47300*/  PRMT R7, R251, 0x7632, R7 ;  /* 0x00007632fb077816 */ /* 0x008fc80000000007 */
[----:B------:R0:W-:Y:S01]  /*47310*/  @P1 STG.E.U16 desc[UR60][R24.64], R251 ;  /* 0x000000fb18001986 */ /* 0x0001e2000c10153c */
[----:B------:R-:W-:Y:S01]  /*47320*/  ISETP.LT.AND P1, PT, R17, R8, !P6 ;  /* 0x000000081100720c */ /* 0x000fe20007721270 */
[----:B------:R-:W-:Y:S01]  /*47330*/  IMAD.WIDE R8, R0, 0x2, R244 ;  /* 0x0000000200087825 */ /* 0x000fe200078e02f4 */
[----:B------:R-:W3:Y:S08]  /*47340*/  LDC.64 R238, c[0x0][0x228] ;  /* 0x00008a00ffee7b82 */ /* 0x000ef00000000a00 */
[----:B------:R-:W3:Y:S01]  /*47350*/  LDC R240, c[0x0][0x228] ;  /* 0x00008a00fff07b82 */ /* 0x000ee20000000800 */
[----:B0-----:R-:W3:Y:S04]  /*47360*/  LDL.LU R251, [R1+0x338] ;  /* 0x0003380001fb7983 */ /* 0x001ee80000300800 */
[----:B------:R2:W-:Y:S03]  /*47370*/  @P4 STG.E.U16 desc[UR60][R26.64], R7 ;  /* 0x000000071a004986 */ /* 0x0005e6000c10153c */
[----:B------:R-:W0:Y:S01]  /*47380*/  LDC R237, c[0x0][0x248] ;  /* 0x00009200ffed7b82 */ /* 0x000e220000000800 */
[----:B--2---:R-:W-:Y:S01]  /*47390*/  PRMT R7, R252, 0x7632, R7 ;  /* 0x00007632fc077816 */ /* 0x004fe20000000007 */
[----:B------:R2:W-:Y:S04]  /*473a0*/  @P0 STG.E.U16 desc[UR60][R8.64], R252 ;  /* 0x000000fc08000986 */ /* 0x0005e8000c10153c */
[----:B--2---:R-:W2:Y:S01]  /*473b0*/  LDL.LU R252, [R1+0x32c] ;  /* 0x00032c0001fc7983 */ /* 0x004ea20000300800 */
[----:B------:R-:W-:Y:S01]  /*473c0*/  IMAD.WIDE R24, R0, 0x2, R246 ;  /* 0x0000000200187825 */ /* 0x000fe200078e02f6 */
[----:B------:R-:W-:-:S02]  /*473d0*/  ISETP.LT.AND P4, PT, R20, R241, !P6 ;  /* 0x000000f11400720c */ /* 0x000fc40007781270 */
[----:B------:R-:W2:Y:S01]  /*473e0*/  LDC R241, c[0x0][0x228] ;  /* 0x00008a00fff17b82 */ /* 0x000ea20000000800 */
[----:B------:R-:W-:Y:S01]  /*473f0*/  IMAD.IADD R0, R0, 0x1, R13 ;  /* 0x0000000100007824 */ /* 0x000fe200078e020d */
[----:B------:R0:W-:Y:S01]  /*47400*/  @P5 STG.E.U16 desc[UR60][R24.64], R7 ;  /* 0x0000000718005986 */ /* 0x0001e2000c10153c */
[----:B------:R-:W-:Y:S01]  /*47410*/  VIADD R11, R16, 0x8f ;  /* 0x0000008f100b7836 */ /* 0x000fe20000000000 */
[----:B----4-:R-:W-:Y:S01]  /*47420*/  ISETP.LT.AND P5, PT, R21, R15, !P6 ;  /* 0x0000000f1500720c */ /* 0x010fe200077a1270 */
[----:B------:R-:W-:-:S03]  /*47430*/  IMAD.WIDE R8, R0, 0x2, R2 ;  /* 0x0000000200087825 */ /* 0x000fc600078e0202 */
[----:B-1----:R-:W-:Y:S01]  /*47440*/  ISETP.GE.AND P0, PT, R11, R5, PT ;  /* 0x000000050b00720c */ /* 0x002fe20003f06270 */
[----:B------:R-:W-:Y:S01]  /*47450*/  IMAD.WIDE R26, R0, 0x2, R244 ;  /* 0x00000002001a7825 */ /* 0x000fe200078e02f4 */
[----:B------:R-:W1:Y:S03]  /*47460*/  LDC R13, c[0x0][0x248] ;  /* 0x00009200ff0d7b82 */ /* 0x000e660000000800 */
[----:B0-----:R-:W-:Y:S02]  /*47470*/  VIADD R7, R16, 0x8e ;  /* 0x0000008e10077836 */ /* 0x001fe40000000000 */
[----:B------:R-:W-:Y:S01]  /*47480*/  IMAD.WIDE R24, R0, 0x2, R18 ;  /* 0x0000000200187825 */ /* 0x000fe200078e0212 */
[----:B---3--:R-:W-:Y:S02]  /*47490*/  ISETP.LT.AND P6, PT, R22, R240, !P6 ;  /* 0x000000f01600720c */ /* 0x008fe400077c1270 */
[----:B------:R-:W0:Y:S08]  /*474a0*/  LDC R11, c[0x0][0x228] ;  /* 0x00008a00ff0b7b82 */ /* 0x000e300000000800 */
[----:B------:R-:W3:Y:S08]  /*474b0*/  LDC R15, c[0x0][0x228] ;  /* 0x00008a00ff0f7b82 */ /* 0x000ef00000000800 */
[----:B------:R-:W4:Y:S01]  /*474c0*/  LDC R240, c[0x0][0x228] ;  /* 0x00008a00fff07b82 */ /* 0x000f220000000800 */
[----:B------:R-:W-:Y:S01]  /*474d0*/  PRMT R5, R250, 0x7632, R5 ;  /* 0x00007632fa057816 */ /* 0x000fe20000000005 */
[----:B------:R1:W-:Y:S01]  /*474e0*/  @P1 STG.E.U16 desc[UR60][R8.64], R250 ;  /* 0x000000fa08001986 */ /* 0x0003e2000c10153c */
[----:B------:R-:W-:-:S05]  /*474f0*/  ISETP.GE.AND P1, PT, R7, R239, PT ;  /* 0x000000ef0700720c */ /* 0x000fca0003f26270 */
[----:B------:R-:W4:Y:S01]  /*47500*/  LDC R7, c[0x0][0x228] ;  /* 0x00008a00ff077b82 */ /* 0x000f220000000800 */
[----:B------:R0:W-:Y:S01]  /*47510*/  @P4 STG.E.U16 desc[UR60][R24.64], R5 ;  /* 0x0000000518004986 */ /* 0x0001e2000c10153c */
[----:B------:R-:W-:-:S06]  /*47520*/  ISETP.LT.AND P4, PT, R17, R236, !P1 ;  /* 0x000000ec1100720c */ /* 0x000fcc0004f81270 */
[----:B------:R-:W4:Y:S01]  /*47530*/  LDC R236, c[0x0][0x228] ;  /* 0x00008a00ffec7b82 */ /* 0x000f220000000800 */
[----:B-1----:R-:W4:Y:S01]  /*47540*/  LDL.LU R250, [R1+0x31c] ;  /* 0x00031c0001fa7983 */ /* 0x002f220000300800 */
[----:B------:R-:W-:-:S04]  /*47550*/  IMAD.WIDE R8, R0, 0x2, R246 ;  /* 0x0000000200087825 */ /* 0x000fc800078e02f6 */
[----:B0-----:R-:W-:Y:S02]  /*47560*/  IMAD.IADD R5, R0, 0x1, R237 ;  /* 0x0000000100057824 */ /* 0x001fe400078e02ed */
[----:B------:R-:W0:Y:S01]  /*47570*/  LDC.64 R24, c[0x0][0x228] ;  /* 0x00008a00ff187b82 */ /* 0x000e220000000a00 */
[----:B------:R-:W-:Y:S01]  /*47580*/  PRMT R0, R251, 0x7632, R0 ;  /* 0x00007632fb007816 */ /* 0x000fe20000000000 */
[----:B------:R1:W-:Y:S06]  /*47590*/  @P5 STG.E.U16 desc[UR60][R26.64], R251 ;  /* 0x000000fb1a005986 */ /* 0x0003ec000c10153c */
[----:B------:R-:W0:Y:S01]  /*475a0*/  LDC R237, c[0x0][0x228] ;  /* 0x00008a00ffed7b82 */ /* 0x000e220000000800 */
[----:B-1----:R-:W4:Y:S01]  /*475b0*/  LDL.LU R251, [R1+0x35c] ;  /* 0x00035c0001fb7983 */ /* 0x002f220000300800 */
[----:B------:R-:W-:-:S06]  /*475c0*/  IMAD.WIDE R26, R5, 0x2, R2 ;  /* 0x00000002051a7825 */ /* 0x000fcc00078e0202 */
[----:B------:R-:W1:Y:S01]  /*475d0*/  LDC R239, c[0x0][0x248] ;  /* 0x00009200ffef7b82 */ /* 0x000e620000000800 */
[----:B------:R2:W-:Y:S02]  /*475e0*/  @P6 STG.E.U16 desc[UR60][R8.64], R0 ;  /* 0x0000000008006986 */ /* 0x0005e4000c10153c */
[----:B--2---:R-:W-:Y:S02]  /*475f0*/  PRMT R0, R252, 0x7632, R0 ;  /* 0x00007632fc007816 */ /* 0x004fe40000000000 */
[----:B------:R2:W-:Y:S04]  /*47600*/  @P4 STG.E.U16 desc[UR60][R26.64], R252 ;  /* 0x000000fc1a004986 */ /* 0x0005e8000c10153c */
[----:B--2---:R-:W2:Y:S01]  /*47610*/  LDL.LU R252, [R1+0x33c] ;  /* 0x00033c0001fc7983 */ /* 0x004ea20000300800 */
[----:B------:R-:W-:-:S02]  /*47620*/  ISETP.LT.AND P5, PT, R20, R241, !P1 ;  /* 0x000000f11400720c */ /* 0x000fc40004fa1270 */
[----:B------:R-:W-:Y:S01]  /*47630*/  ISETP.LT.AND P6, PT, R21, R11, !P1 ;  /* 0x0000000b1500720c */ /* 0x000fe20004fc1270 */
[----:B------:R-:W-:Y:S01]  /*47640*/  IMAD.WIDE R8, R5, 0x2, R18 ;  /* 0x0000000205087825 */ /* 0x000fe200078e0212 */
[----:B---3--:R-:W-:Y:S01]  /*47650*/  ISETP.LT.AND P1, PT, R22, R15, !P1 ;  /* 0x0000000f1600720c */ /* 0x008fe20004f21270 */
[----:B------:R-:W3:Y:S01]  /*47660*/  LDC R11, c[0x0][0x228] ;  /* 0x00008a00ff0b7b82 */ /* 0x000ee20000000800 */
[----:B------:R-:W-:Y:S01]  /*47670*/  ISETP.LT.AND P4, PT, R17, R14, !P0 ;  /* 0x0000000e1100720c */ /* 0x000fe20004781270 */
[----:B------:R-:W-:-:S06]  /*47680*/  IMAD.WIDE R14, R5, 0x2, R244 ;  /* 0x00000002050e7825 */ /* 0x000fcc00078e02f4 */
[----:B------:R0:W-:Y:S01]  /*47690*/  @P5 STG.E.U16 desc[UR60][R8.64], R0 ;  /* 0x0000000008005986 */ /* 0x0001e2000c10153c */
[----:B----4-:R-:W-:Y:S01]  /*476a0*/  ISETP.LT.AND P5, PT, R20, R7, !P0 ;  /* 0x000000071400720c */ /* 0x010fe200047a1270 */
[C---:B------:R-:W-:Y:S01]  /*476b0*/  IMAD.WIDE R26, R5.reuse, 0x2, R246 ;  /* 0x00000002051a7825 */ /* 0x040fe200078e02f6 */
[----:B------:R-:W4:Y:S03]  /*476c0*/  LDC R241, c[0x0][0x228] ;  /* 0x00008a00fff17b82 */ /* 0x000f260000000800 */
[----:B0-----:R-:W-:Y:S02]  /*476d0*/  IMAD.IADD R0, R5, 0x1, R13 ;  /* 0x0000000105007824 */ /* 0x001fe400078e020d */
[----:B------:R-:W-:Y:S01]  /*476e0*/  VIADD R8, R16, 0x90 ;  /* 0x0000009010087836 */ /* 0x000fe20000000000 */
[----:B------:R-:W-:Y:S01]  /*476f0*/  PRMT R7, R250, 0x7632, R7 ;  /* 0x00007632fa077816 */ /* 0x000fe20000000007 */
[----:B------:R0:W-:Y:S04]  /*47700*/  @P6 STG.E.U16 desc[UR60][R14.64], R250 ;  /* 0x000000fa0e006986 */ /* 0x0001e8000c10153c */
[----:B------:R1:W-:Y:S01]  /*47710*/  @P1 STG.E.U16 desc[UR60][R26.64], R7 ;  /* 0x000000071a001986 */ /* 0x0003e2000c10153c */
[----:B------:R-:W-:-:S03]  /*47720*/  ISETP.LT.AND P1, PT, R21, R236, !P0 ;  /* 0x000000ec1500720c */ /* 0x000fc60004721270 */
[----:B0-----:R-:W4:Y:S01]  /*47730*/  LDL.LU R250, [R1+0x360] ;  /* 0x0003600001fa7983 */ /* 0x001f220000300800 */
[----:B------:R-:W-:Y:S01]  /*47740*/  IMAD.WIDE R14, R0, 0x2, R2 ;  /* 0x00000002000e7825 */ /* 0x000fe200078e0202 */
[----:B------:R-:W-:Y:S01]  /*47750*/  ISETP.GE.AND P6, PT, R8, R25, PT ;  /* 0x000000190800720c */ /* 0x000fe20003fc6270 */
[----:B------:R-:W0:Y:S02]  /*47760*/  LDC R236, c[0x0][0x228] ;  /* 0x00008a00ffec7b82 */ /* 0x000e240000000800 */
[C---:B-1----:R-:W-:Y:S01]  /*47770*/  IMAD.WIDE R26, R0.reuse, 0x2, R18 ;  /* 0x00000002001a7825 */ /* 0x042fe200078e0212 */
[----:B------:R-:W-:Y:S01]  /*47780*/  PRMT R5, R251, 0x7632, R5 ;  /* 0x00007632fb057816 */ /* 0x000fe20000000005 */
[----:B------:R1:W-:Y:S01]  /*47790*/  @P4 STG.E.U16 desc[UR60][R14.64], R251 ;  /* 0x000000fb0e004986 */ /* 0x0003e2000c10153c */
[----:B------:R-:W-:Y:S01]  /*477a0*/  ISETP.LT.AND P4, PT, R17, R12, !P6 ;  /* 0x0000000c1100720c */ /* 0x000fe20007781270 */
[----:B------:R-:W-:Y:S02]  /*477b0*/  IMAD.WIDE R12, R0, 0x2, R244 ;  /* 0x00000002000c7825 */ /* 0x000fe400078e02f4 */
[----:B------:R-:W0:Y:S01]  /*477c0*/  LDC.64 R8, c[0x0][0x228] ;  /* 0x00008a00ff087b82 */ /* 0x000e220000000a00 */
[----:B--2---:R-:W-:Y:S01]  /*477d0*/  PRMT R7, R252, 0x7632, R7 ;  /* 0x00007632fc077816 */ /* 0x004fe20000000007 */
[----:B-1----:R-:W2:Y:S01]  /*477e0*/  LDL.LU R251, [R1+0x340] ;  /* 0x0003400001fb7983 */ /* 0x002ea20000300800 */
[----:B---3--:R-:W-:-:S05]  /*477f0*/  ISETP.LT.AND P0, PT, R22, R11, !P0 ;  /* 0x0000000b1600720c */ /* 0x008fca0004701270 */
[----:B------:R-:W1:Y:S01]  /*47800*/  LDC R25, c[0x0][0x228] ;  /* 0x00008a00ff197b82 */ /* 0x000e620000000800 */
[----:B------:R-:W-:Y:S04]  /*47810*/  @P5 STG.E.U16 desc[UR60][R26.64], R5 ;  /* 0x000000051a005986 */ /* 0x000fe8000c10153c */
[----:B------:R3:W-:Y:S04]  /*47820*/  @P1 STG.E.U16 desc[UR60][R12.64], R252 ;  /* 0x000000fc0c001986 */ /* 0x0007e8000c10153c */
[----:B---3--:R-:W3:Y:S01]  /*47830*/  LDL.LU R252, [R1+0x1f0] ;  /* 0x0001f00001fc7983 */ /* 0x008ee20000300800 */
[----:B------:R-:W-:Y:S01]  /*47840*/  ISETP.LT.AND P5, PT, R20, R237, !P6 ;  /* 0x000000ed1400720c */ /* 0x000fe200077a1270 */
[C---:B------:R-:W-:Y:S01]  /*47850*/  IMAD.IADD R5, R0.reuse, 0x1, R239 ;  /* 0x0000000100057824 */ /* 0x040fe200078e02ef */
[----:B------:R-:W1:Y:S01]  /*47860*/  LDC R237, c[0x0][0x248] ;  /* 0x00009200ffed7b82 */ /* 0x000e620000000800 */
[----:B------:R-:W-:Y:S01]  /*47870*/  IMAD.WIDE R14, R0, 0x2, R246 ;  /* 0x00000002000e7825 */ /* 0x000fe200078e02f6 */
[----:B----4-:R-:W-:-:S03]  /*47880*/  ISETP.LT.AND P1, PT, R21, R241, !P6 ;  /* 0x000000f11500720c */ /* 0x010fc60007721270 */
[----:B------:R-:W-:Y:S02]  /*47890*/  VIADD R11, R16, 0x91 ;  /* 0x00000091100b7836 */ /* 0x000fe40000000000 */
[----:B------:R-:W-:Y:S01]  /*478a0*/  IMAD.WIDE R26, R5, 0x2, R2 ;  /* 0x00000002051a7825 */ /* 0x000fe200078e0202 */
[----:B------:R4:W-:Y:S01]  /*478b0*/  @P0 STG.E.U16 desc[UR60][R14.64], R7 ;  /* 0x000000070e000986 */ /* 0x0009e2000c10153c */
[----:B------:R-:W3:Y:S01]  /*478c0*/  LDC.64 R12, c[0x0][0x228] ;  /* 0x00008a00ff0c7b82 */ /* 0x000ee20000000a00 */
[----:B0-----:R-:W-:Y:S02]  /*478d0*/  ISETP.GE.AND P0, PT, R11, R9, PT ;  /* 0x000000090b00720c */ /* 0x001fe40003f06270 */
[----:B------:R-:W-:-:S05]  /*478e0*/  ISETP.LT.AND P6, PT, R22, R240, !P6 ;  /* 0x000000f01600720c */ /* 0x000fca00077c1270 */
[----:B------:R-:W0:Y:S01]  /*478f0*/  LDC R239, c[0x0][0x228] ;  /* 0x00008a00ffef7b82 */ /* 0x000e220000000800 */
[----:B----4-:R-:W-:-:S07]  /*47900*/  IMAD.WIDE R14, R5, 0x2, R18 ;  /* 0x00000002050e7825 */ /* 0x010fce00078e0212 */
[----:B------:R-:W4:Y:S08]  /*47910*/  LDC R9, c[0x0][0x248] ;  /* 0x00009200ff097b82 */ /* 0x000f300000000800 */
[----:B------:R-:W4:Y:S01]  /*47920*/  LDC R240, c[0x0][0x228] ;  /* 0x00008a00fff07b82 */ /* 0x000f220000000800 */
[----:B------:R1:W-:Y:S01]  /*47930*/  @P4 STG.E.U16 desc[UR60][R26.64], R250 ;  /* 0x000000fa1a004986 */ /* 0x0003e2000c10153c */
[----:B------:R-:W-:-:S02]  /*47940*/  PRMT R0, R250, 0x7632, R0 ;  /* 0x00007632fa007816 */ /* 0x000fc40000000000 */
[----:B------:R-:W-:Y:S01]  /*47950*/  ISETP.LT.AND P4, PT, R17, R10, !P0 ;  /* 0x0000000a1100720c */ /* 0x000fe20004781270 */
[----:B------:R-:W-:-:S03]  /*47960*/  IMAD.WIDE R10, R5, 0x2, R244 ;  /* 0x00000002050a7825 */ /* 0x000fc600078e02f4 */
[----:B------:R-:W4:Y:S01]  /*47970*/  LDC R241, c[0x0][0x228] ;  /* 0x00008a00fff17b82 */ /* 0x000f220000000800 */
[----:B-1----:R-:W4:Y:S04]  /*47980*/  LDL.LU R250, [R1+0x364] ;  /* 0x0003640001fa7983 */ /* 0x002f280000300800 */
[----:B------:R1:W-:Y:S02]  /*47990*/  @P5 STG.E.U16 desc[UR60][R14.64], R0 ;  /* 0x000000000e005986 */ /* 0x0003e4000c10153c */
[C---:B-1----:R-:W-:Y:S02]  /*479a0*/  IMAD.IADD R0, R5.reuse, 0x1, R237 ;  /* 0x0000000105007824 */ /* 0x042fe400078e02ed */
[----:B------:R-:W-:-:S04]  /*479b0*/  IMAD.WIDE R14, R5, 0x2, R246 ;  /* 0x00000002050e7825 */ /* 0x000fc800078e02f6 */
[----:B------:R-:W-:Y:S01]  /*479c0*/  IMAD.WIDE R26, R0, 0x2, R2 ;  /* 0x00000002001a7825 */ /* 0x000fe200078e0202 */
[----:B--2---:R1:W-:Y:S01]  /*479d0*/  @P1 STG.E.U16 desc[UR60][R10.64], R251 ;  /* 0x000000fb0a001986 */ /* 0x0043e2000c10153c */
[----:B------:R-:W-:-:S03]  /*479e0*/  PRMT R7, R251, 0x7632, R7 ;  /* 0x00007632fb077816 */ /* 0x000fc60000000007 */
[----:B-1----:R-:W2:Y:S01]  /*479f0*/  LDL.LU R251, [R1+0x344] ;  /* 0x0003440001fb7983 */ /* 0x002ea20000300800 */
[----:B------:R-:W-:Y:S01]  /*47a00*/  ISETP.LT.AND P5, PT, R20, R236, !P0 ;  /* 0x000000ec1400720c */ /* 0x000fe200047a1270 */
[----:B------:R-:W1:Y:S02]  /*47a10*/  LDC.64 R10, c[0x0][0x228] ;  /* 0x00008a00ff0a7b82 */ /* 0x000e640000000a00 */
[----:B------:R0:W-:Y:S04]  /*47a20*/  @P6 STG.E.U16 desc[UR60][R14.64], R7 ;  /* 0x000000070e006986 */ /* 0x0001e8000c10153c */
[----:B---3--:R3:W-:Y:S01]  /*47a30*/  @P4 STG.E.U16 desc[UR60][R26.64], R252 ;  /* 0x000000fc1a004986 */ /* 0x0087e2000c10153c */
[----:B------:R-:W-:Y:S01]  /*47a40*/  PRMT R5, R252, 0x7632, R5 ;  /* 0x00007632fc057816 */ /* 0x000fe20000000005 */
[----:B------:R-:W-:Y:S01]  /*47a50*/  VIADD R236, R16, 0x92 ;  /* 0x0000009210ec7836 */ /* 0x000fe20000000000 */
[----:B0-----:R-:W-:Y:S01]  /*47a60*/  ISETP.LT.AND P1, PT, R21, R239, !P0 ;  /* 0x000000ef1500720c */ /* 0x001fe20004721270 */
[----:B------:R-:W0:Y:S01]  /*47a70*/  LDC R7, c[0x0][0x228] ;  /* 0x00008a00ff077b82 */ /* 0x000e220000000800 */
[----:B---3--:R-:W3:Y:S02]  /*47a80*/  LDL.LU R252, [R1+0x1f4] ;  /* 0x0001f40001fc7983 */ /* 0x008ee40000300800 */
[----:B------:R-:W-:Y:S01]  /*47a90*/  ISETP.GE.AND P6, PT, R236, R13, PT ;  /* 0x0000000dec00720c */ /* 0x000fe20003fc6270 */
[----:B------:R-:W-:Y:S01]  /*47aa0*/  IMAD.WIDE R14, R0, 0x2, R18 ;  /* 0x00000002000e7825 */ /* 0x000fe200078e0212 */
[----:B------:R-:W-:-:S03]  /*47ab0*/  ISETP.LT.AND P0, PT, R22, R25, !P0 ;  /* 0x000000191600720c */ /* 0x000fc60004701270 */
[----:B------:R-:W2:Y:S01]  /*47ac0*/  LDC R239, c[0x0][0x228] ;  /* 0x00008a00ffef7b82 */ /* 0x000ea20000000800 */
[----:B------:R-:W-:Y:S01]  /*47ad0*/  ISETP.LT.AND P4, PT, R17, R238, !P6 ;  /* 0x000000ee1100720c */ /* 0x000fe20007781270 */
[----:B------:R-:W-:-:S06]  /*47ae0*/  IMAD.WIDE R26, R0, 0x2, R244 ;  /* 0x00000002001a7825 */ /* 0x000fcc00078e02f4 */
[----:B------:R-:W0:Y:S01]  /*47af0*/  LDC R238, c[0x0][0x248] ;  /* 0x00009200ffee7b82 */ /* 0x000e220000000800 */
[----:B----4-:R-:W-:Y:S01]  /*47b00*/  IMAD.IADD R9, R0, 0x1, R9 ;  /* 0x0000000100097824 */ /* 0x010fe200078e0209 */
[----:B------:R4:W-:Y:S01]  /*47b10*/  @P5 STG.E.U16 desc[UR60][R14.64], R5 ;  /* 0x000000050e005986 */ /* 0x0009e2000c10153c */
[----:B------:R-:W-:-:S03]  /*47b20*/  ISETP.LT.AND P5, PT, R20, R240, !P6 ;  /* 0x000000f01400720c */ /* 0x000fc600077a1270 */
[----:B------:R1:W-:Y:S01]  /*47b30*/  @P1 STG.E.U16 desc[UR60][R26.64], R28 ;  /* 0x0000001c1a001986 */ /* 0x0003e2000c10153c */
[----:B------:R-:W-:Y:S01]  /*47b40*/  IMAD.WIDE R236, R9, 0x2, R2 ;  /* 0x0000000209ec7825 */ /* 0x000fe200078e0202 */
[----:B------:R-:W-:Y:S01]  /*47b50*/  ISETP.LT.AND P1, PT, R21, R241, !P6 ;  /* 0x000000f11500720c */ /* 0x000fe20007721270 */
[----:B------:R-:W2:Y:S02]  /*47b60*/  LDC R25, c[0x0][0x228] ;  /* 0x00008a00ff197b82 */ /* 0x000ea40000000800 */
[----:B----4-:R-:W-:-:S06]  /*47b70*/  VIADD R5, R16, 0x94 ;  /* 0x0000009410057836 */ /* 0x010fcc0000000000 */
[----:B------:R-:W4:Y:S01]  /*47b80*/  LDC.64 R14, c[0x0][0x228] ;  /* 0x00008a00ff0e7b82 */ /* 0x000f220000000a00 */
[----:B-1----:R-:W-:Y:S01]  /*47b90*/  PRMT R28, R28, 0x7632, R28 ;  /* 0x000076321c1c7816 */ /* 0x002fe2000000001c */
[----:B------:R-:W-:-:S05]  /*47ba0*/  IMAD.WIDE R26, R0, 0x2, R246 ;  /* 0x00000002001a7825 */ /* 0x000fca00078e02f6 */
[----:B------:R1:W-:Y:S01]  /*47bb0*/  @P0 STG.E.U16 desc[UR60][R26.64], R28 ;  /* 0x0000001c1a000986 */ /* 0x0003e2000c10153c */
[----:B------:R-:W-:Y:S01]  /*47bc0*/  ISETP.GE.AND P0, PT, R5, R11, PT ;  /* 0x0000000b0500720c */ /* 0x000fe20003f06270 */
[----:B------:R-:W3:Y:S02]  /*47bd0*/  LDC R13, c[0x0][0x228] ;  /* 0x00008a00ff0d7b82 */ /* 0x000ee40000000800 */
[----:B------:R1:W-:Y:S01]  /*47be0*/  @P4 STG.E.U16 desc[UR60][R236.64], R250 ;  /* 0x000000faec004986 */ /* 0x0003e2000c10153c */
[----:B------:R-:W-:Y:S01]  /*47bf0*/  ISETP.LT.AND P4, PT, R17, R4, !P3 ;  /* 0x000000041100720c */ /* 0x000fe20005f81270 */
[----:B------:R-:W-:Y:S01]  /*47c00*/  IMAD.WIDE R4, R9, 0x2, R18 ;  /* 0x0000000209047825 */ /* 0x000fe200078e0212 */
[----:B0-----:R-:W-:-:S03]  /*47c10*/  ISETP.LT.AND P6, PT, R22, R7, !P6 ;  /* 0x000000071600720c */ /* 0x001fc600077c1270 */
[----:B------:R-:W0:Y:S01]  /*47c20*/  LDC R11, c[0x0][0x228] ;  /* 0x00008a00ff0b7b82 */ /* 0x000e220000000800 */
[C---:B-1----:R-:W-:Y:S01]  /*47c30*/  IMAD.WIDE R26, R9.reuse, 0x2, R244 ;  /* 0x00000002091a7825 */ /* 0x042fe200078e02f4 */
[----:B------:R-:W-:Y:S02]  /*47c40*/  PRMT R237, R250, 0x7632, R237 ;  /* 0x00007632faed7816 */ /* 0x000fe400000000ed */
[----:B------:R-:W3:Y:S01]  /*47c50*/  LDL.LU R250, [R1+0x368] ;  /* 0x0003680001fa7983 */ /* 0x000ee20000300800 */
[----:B------:R-:W-:-:S03]  /*47c60*/  IMAD.IADD R7, R9, 0x1, R238 ;  /* 0x0000000109077824 */ /* 0x000fc600078e02ee */
[----:B------:R-:W1:Y:S01]  /*47c70*/  LDC R0, c[0x0][0x248] ;  /* 0x00009200ff007b82 */ /* 0x000e620000000800 */
[----:B------:R4:W-:Y:S01]  /*47c80*/  @P5 STG.E.U16 desc[UR60][R4.64], R237 ;  /* 0x000000ed04005986 */ /* 0x0009e2000c10153c */
[----:B------:R-:W-:Y:S02]  /*47c90*/  VIADD R28, R16, 0x9b ;  /* 0x0000009b101c7836 */ /* 0x000fe40000000000 */
[----:B----4-:R-:W-:Y:S01]  /*47ca0*/  IMAD.WIDE R4, R9, 0x2, R246 ;  /* 0x0000000209047825 */ /* 0x010fe200078e02f6 */
[----:B--2---:R-:W-:Y:S01]  /*47cb0*/  PRMT R238, R251, 0x7632, R238 ;  /* 0x00007632fbee7816 */ /* 0x004fe200000000ee */
[----:B------:R2:W-:Y:S01]  /*47cc0*/  @P1 STG.E.U16 desc[UR60][R26.64], R251 ;  /* 0x000000fb1a001986 */ /* 0x0005e2000c10153c */
[----:B------:R-:W-:Y:S01]  /*47cd0*/  ISETP.LT.AND P5, PT, R20, R239, !P3 ;  /* 0x000000ef1400720c */ /* 0x000fe20005fa1270 */
[----:B------:R-:W4:Y:S02]  /*47ce0*/  LDC R9, c[0x0][0x228] ;  /* 0x00008a00ff097b82 */ /* 0x000f240000000800 */
[----:B------:R-:W-:Y:S06]  /*47cf0*/  @P6 STG.E.U16 desc[UR60][R4.64], R238 ;  /* 0x000000ee04006986 */ /* 0x000fec000c10153c */
[----:B------:R-:W4:Y:S01]  /*47d00*/  LDC.64 R236, c[0x0][0x228] ;  /* 0x00008a00ffec7b82 */ /* 0x000f220000000a00 */
[----:B--2---:R-:W2:Y:S01]  /*47d10*/  LDL.LU R251, [R1+0x348] ;  /* 0x0003480001fb7983 */ /* 0x004ea20000300800 */
[----:B------:R-:W-:Y:S01]  /*47d20*/  IMAD.WIDE R26, R7, 0x2, R2 ;  /* 0x00000002071a7825 */ /* 0x000fe200078e0202 */
[----:B------:R-:W-:-:S02]  /*47d30*/  ISETP.GE.AND P6, PT, R28, R15, PT ;  /* 0x0000000f1c00720c */ /* 0x000fc40003fc6270 */
[----:B------:R-:W-:-:S03]  /*47d40*/  ISETP.LT.AND P1, PT, R21, R25, !P3 ;  /* 0x000000191500720c */ /* 0x000fc60005f21270 */
[----:B------:R-:W4:Y:S01]  /*47d50*/  LDC R28, c[0x0][0x228] ;  /* 0x00008a00ff1c7b82 */ /* 0x000f220000000800 */
[----:B---3--:R3:W-:Y:S01]  /*47d60*/  @P4 STG.E.U16 desc[UR60][R26.64], R252 ;  /* 0x000000fc1a004986 */ /* 0x0087e2000c10153c */
[----:B------:R-:W-:-:S03]  /*47d70*/  PRMT R15, R252, 0x7632, R15 ;  /* 0x00007632fc0f7816 */ /* 0x000fc6000000000f */
[----:B---3--:R-:W3:Y:S01]  /*47d80*/  LDL.LU R252, [R1+0x1f8] ;  /* 0x0001f80001fc7983 */ /* 0x008ee20000300800 */
[----:B------:R-:W-:Y:S01]  /*47d90*/  IMAD.WIDE R4, R7, 0x2, R18 ;  /* 0x0000000207047825 */ /* 0x000fe200078e0212 */
[----:B0-----:R-:W-:Y:S02]  /*47da0*/  ISETP.LT.AND P3, PT, R22, R11, !P3 ;  /* 0x0000000b1600720c */ /* 0x001fe40005f61270 */
[----:B------:R-:W-:Y:S02]  /*47db0*/  ISETP.LT.AND P4, PT, R17, R24, !P0 ;  /* 0x000000181100720c */ /* 0x000fe40004781270 */
[----:B------:R-:W-:Y:S01]  /*47dc0*/  @P5 STG.E.U16 desc[UR60][R4.64], R15 ;  /* 0x0000000f04005986 */ /* 0x000fe2000c10153c */
[----:B------:R-:W-:Y:S01]  /*47dd0*/  ISETP.LT.AND P5, PT, R20, R13, !P0 ;  /* 0x0000000d1400720c */ /* 0x000fe200047a1270 */
[----:B-1----:R-:W-:Y:S01]  /*47de0*/  IMAD.IADD R13, R7, 0x1, R0 ;  /* 0x00000001070d7824 */ /* 0x002fe200078e0200 */
[----:B------:R-:W-:Y:S01]  /*47df0*/  PRMT R239, R29, 0x7632, R239 ;  /* 0x000076321def7816 */ /* 0x000fe200000000ef */
[----:B------:R-:W-:Y:S01]  /*47e00*/  IMAD.WIDE R24, R7, 0x2, R244 ;  /* 0x0000000207187825 */ /* 0x000fe200078e02f4 */
[----:B------:R-:W0:Y:S04]  /*47e10*/  LDC R0, c[0x0][0x248] ;  /* 0x00009200ff007b82 */ /* 0x000e280000000800 */
[----:B------:R1:W-:Y:S01]  /*47e20*/  @P1 STG.E.U16 desc[UR60][R24.64], R29 ;  /* 0x0000001d18001986 */ /* 0x0003e2000c10153c */
[----:B------:R-:W-:Y:S01]  /*47e30*/  VIADD R238, R16, 0x95 ;  /* 0x0000009510ee7836 */ /* 0x000fe20000000000 */
[----:B----4-:R-:W-:Y:S01]  /*47e40*/  ISETP.LT.AND P1, PT, R21, R9, !P0 ;  /* 0x000000091500720c */ /* 0x010fe20004721270 */
[----:B------:R-:W-:Y:S01]  /*47e50*/  IMAD.WIDE R26, R13, 0x2, R2 ;  /* 0x000000020d1a7825 */ /* 0x000fe200078e0202 */
[----:B------:R-:W-:Y:S01]  /*47e60*/  ISETP.LT.AND P0, PT, R22, R28, !P0 ;  /* 0x0000001c1600720c */ /* 0x000fe20004701270 */
[----:B------:R-:W4:Y:S02]  /*47e70*/  LDC R11, c[0x0][0x228] ;  /* 0x00008a00ff0b7b82 */ /* 0x000f240000000800 */
[----:B-1----:R-:W-:-:S06]  /*47e80*/  IMAD.WIDE R24, R7, 0x2, R246 ;  /* 0x0000000207187825 */ /* 0x002fcc00078e02f6 */
[----:B------:R-:W1:Y:S01]  /*47e90*/  LDC.64 R4, c[0x0][0x228] ;  /* 0x00008a00ff047b82 */ /* 0x000e620000000a00 */
[----:B------:R0:W-:Y:S01]  /*47ea0*/  @P3 STG.E.U16 desc[UR60][R24.64], R239 ;  /* 0x000000ef18003986 */ /* 0x0001e2000c10153c */
[----:B------:R-:W-:-:S06]  /*47eb0*/  ISETP.GE.AND P3, PT, R238, R237, PT ;  /* 0x000000edee00720c */ /* 0x000fcc0003f66270 */
[----:B------:R-:W1:Y:S01]  /*47ec0*/  LDC R7, c[0x0][0x228] ;  /* 0x00008a00ff077b82 */ /* 0x000e620000000800 */
[----:B------:R0:W-:Y:S01]  /*47ed0*/  @P4 STG.E.U16 desc[UR60][R26.64], R250 ;  /* 0x000000fa1a004986 */ /* 0x0001e2000c10153c */
[----:B------:R-:W-:Y:S01]  /*47ee0*/  ISETP.LT.AND P4, PT, R17, R8, !P3 ;  /* 0x000000081100720c */ /* 0x000fe20005f81270 */
[----:B0-----:R-:W-:-:S05]  /*47ef0*/  IMAD.WIDE R24, R13, 0x2, R18 ;  /* 0x000000020d187825 */ /* 0x001fca00078e0212 */
[----:B------:R-:W0:Y:S01]  /*47f00*/  LDC R15, c[0x0][0x228] ;  /* 0x00008a00ff0f7b82 */ /* 0x000e220000000800 */
[----:B------:R-:W-:-:S07]  /*47f10*/  IMAD.WIDE R8, R13, 0x2, R244 ;  /* 0x000000020d087825 */ /* 0x000fce00078e02f4 */
[----:B------:R-:W0:Y:S01]  /*47f20*/  LDC R29, c[0x0][0x228] ;  /* 0x00008a00ff1d7b82 */ /* 0x000e220000000800 */
[----:B------:R-:W-:Y:S02]  /*47f30*/  PRMT R27, R250, 0x7632, R27 ;  /* 0x00007632fa1b7816 */ /* 0x000fe4000000001b */
[----:B------:R-:W4:Y:S01]  /*47f40*/  LDL.LU R250, [R1+0x36c] ;  /* 0x00036c0001fa7983 */ /* 0x000f220000300800 */
[----:B------:R-:W-:-:S03]  /*47f50*/  IMAD.IADD R237, R13, 0x1, R0 ;  /* 0x000000010ded7824 */ /* 0x000fc600078e0200 */
[----:B------:R2:W-:Y:S02]  /*47f60*/  @P5 STG.E.U16 desc[UR60][R24.64], R27 ;  /* 0x0000001b18005986 */ /* 0x0005e4000c10153c */
[----:B--2---:R-:W-:Y:S02]  /*47f70*/  PRMT R28, R251, 0x7632, R28 ;  /* 0x00007632fb1c7816 */ /* 0x004fe4000000001c */
[----:B------:R2:W-:Y:S01]  /*47f80*/  @P1 STG.E.U16 desc[UR60][R8.64], R251 ;  /* 0x000000fb08001986 */ /* 0x0005e2000c10153c */
[----:B------:R-:W-:Y:S01]  /*47f90*/  IMAD.WIDE R24, R13, 0x2, R246 ;  /* 0x000000020d187825 */ /* 0x000fe200078e02f6 */
[----:B------:R-:W0:Y:S04]  /*47fa0*/  LDC R0, c[0x0][0x228] ;  /* 0x00008a00ff007b82 */ /* 0x000e280000000800 */
[----:B------:R1:W-:Y:S01]  /*47fb0*/  @P0 STG.E.U16 desc[UR60][R24.64], R28 ;  /* 0x0000001c18000986 */ /* 0x0003e2000c10153c */
[----:B------:R-:W-:-:S03]  /*47fc0*/  VIADD R240, R16, 0x97 ;  /* 0x0000009710f07836 */ /* 0x000fc60000000000 */
[----:B------:R-:W0:Y:S01]  /*47fd0*/  LDC R238, c[0x0][0x228] ;  /* 0x00008a00ffee7b82 */ /* 0x000e220000000800 */
[----:B--2---:R-:W2:Y:S01]  /*47fe0*/  LDL.LU R251, [R1+0x34c] ;  /* 0x00034c0001fb7983 */ /* 0x004ea20000300800 */
[----:B-1----:R-:W-:Y:S01]  /*47ff0*/  IMAD.WIDE R24, R237, 0x2, R2 ;  /* 0x00000002ed187825 */ /* 0x002fe200078e0202 */
[----:B---3--:R-:W-:-:S05]  /*48000*/  PRMT R13, R252, 0x7632, R13 ;  /* 0x00007632fc0d7816 */ /* 0x008fca000000000d */
[----:B------:R-:W1:Y:S01]  /*48010*/  LDC.64 R8, c[0x0][0x228] ;  /* 0x00008a00ff087b82 */ /* 0x000e620000000a00 */
[----:B------:R3:W-:Y:S07]  /*48020*/  @P4 STG.E.U16 desc[UR60][R24.64], R252 ;  /* 0x000000fc18004986 */ /* 0x0007ee000c10153c */
[----:B------:R-:W2:Y:S01]  /*48030*/  LDC R239, c[0x0][0x228] ;  /* 0x00008a00ffef7b82 */ /* 0x000ea20000000800 */
[----:B---3--:R-:W3:Y:S01]  /*48040*/  LDL.LU R252, [R1+0x1fc] ;  /* 0x0001fc0001fc7983 */ /* 0x008ee20000300800 */
[----:B------:R-:W-:Y:S01]  /*48050*/  VIADD R26, R16, 0x96 ;  /* 0x00000096101a7836 */ /* 0x000fe20000000000 */
[----:B----4-:R-:W-:-:S05]  /*48060*/  ISETP.LT.AND P5, PT, R20, R11, !P3 ;  /* 0x0000000b1400720c */ /* 0x010fca0005fa1270 */
[----:B------:R-:W4:Y:S01]  /*48070*/  LDC R11, c[0x0][0x248] ;  /* 0x00009200ff0b7b82 */ /* 0x000f220000000800 */
[----:B------:R-:W-:Y:S02]  /*48080*/  ISETP.GE.AND P1, PT, R26, R5, PT ;  /* 0x000000051a00720c */ /* 0x000fe40003f26270 */
[----:B------:R-:W-:-:S05]  /*48090*/  ISETP.LT.AND P0, PT, R21, R7, !P3 ;  /* 0x000000071500720c */ /* 0x000fca0005f01270 */
[----:B------:R-:W4:Y:S01]  /*480a0*/  LDC R5, c[0x0][0x228] ;  /* 0x00008a00ff057b82 */ /* 0x000f220000000800 */
[----:B------:R-:W-:Y:S01]  /*480b0*/  IMAD.WIDE R26, R237, 0x2, R18 ;  /* 0x00000002ed1a7825 */ /* 0x000fe200078e0212 */
[----:B0-----:R-:W-:Y:S02]  /*480c0*/  ISETP.LT.AND P3, PT, R22, R15, !P3 ;  /* 0x0000000f1600720c */ /* 0x001fe40005f61270 */
[----:B------:R-:W-:-:S04]  /*480d0*/  ISETP.LT.AND P4, PT, R17, R12, !P1 ;  /* 0x0000000c1100720c */ /* 0x000fc80004f81270 */
[----:B------:R-:W0:Y:S01]  /*480e0*/  LDC R7, c[0x0][0x248] ;  /* 0x00009200ff077b82 */ /* 0x000e220000000800 */
[----:B------:R1:W-:Y:S01]  /*480f0*/  @P5 STG.E.U16 desc[UR60][R26.64], R13 ;  /* 0x0000000d1a005986 */ /* 0x0003e2000c10153c */
[----:B------:R-:W-:-:S06]  /*48100*/  ISETP.LT.AND P5, PT, R20, R29, !P1 ;  /* 0x0000001d1400720c */ /* 0x000fcc0004fa1270 */
[----:B------:R-:W0:Y:S01]  /*48110*/  LDC R15, c[0x0][0x228] ;  /* 0x00008a00ff0f7b82 */ /* 0x000e220000000800 */
[----:B-1----:R-:W-:Y:S01]  /*48120*/  IMAD.WIDE R12, R237, 0x2, R244 ;  /* 0x00000002ed0c7825 */ /* 0x002fe200078e02f4 */
[----:B------:R-:W-:-:S04]  /*48130*/  PRMT R25, R30, 0x7632, R25 ;  /* 0x000076321e197816 */ /* 0x000fc80000000019 */
[----:B------:R-:W-:Y:S01]  /*48140*/  @P0 STG.E.U16 desc[UR60][R12.64], R30 ;  /* 0x0000001e0c000986 */ /* 0x000fe2000c10153c */
[----:B------:R-:W-:Y:S01]  /*48150*/  ISETP.GE.AND P0, PT, R240, R9, PT ;  /* 0x00000009f000720c */ /* 0x000fe20003f06270 */
[C---:B------:R-:W-:Y:S01]  /*48160*/  IMAD.WIDE R28, R237.reuse, 0x2, R246 ;  /* 0x00000002ed1c7825 */ /* 0x040fe200078e02f6 */
[----:B------:R-:W1:Y:S03]  /*48170*/  LDC R9, c[0x0][0x228] ;  /* 0x00008a00ff097b82 */ /* 0x000e660000000800 */
[----:B----4-:R-:W-:Y:S01]  /*48180*/  IMAD.IADD R11, R237, 0x1, R11 ;  /* 0x00000001ed0b7824 */ /* 0x010fe200078e020b */
[----:B------:R4:W-:Y:S01]  /*48190*/  @P3 STG.E.U16 desc[UR60][R28.64], R25 ;  /* 0x000000191c003986 */ /* 0x0009e2000c10153c */
[----:B------:R-:W-:Y:S02]  /*481a0*/  ISETP.LT.AND P3, PT, R21, R0, !P1 ;  /* 0x000000001500720c */ /* 0x000fe40004f61270 */
[----:B------:R-:W-:Y:S01]  /*481b0*/  ISETP.LT.AND P1, PT, R22, R5, !P1 ;  /* 0x000000051600720c */ /* 0x000fe20004f21270 */
[C---:B------:R-:W-:Y:S01]  /*481c0*/  IMAD.WIDE R26, R11.reuse, 0x2, R18 ;  /* 0x000000020b1a7825 */ /* 0x040fe200078e0212 */
[----:B------:R-:W3:Y:S03]  /*481d0*/  LDC R0, c[0x0][0x248] ;  /* 0x00009200ff007b82 */ /* 0x000ee60000000800 */
[----:B----4-:R-:W-:Y:S01]  /*481e0*/  IMAD.WIDE R24, R11, 0x2, R2 ;  /* 0x000000020b187825 */ /* 0x010fe200078e0202 */
[----:B------:R-:W-:-:S04]  /*481f0*/  PRMT R29, R250, 0x7632, R29 ;  /* 0x00007632fa1d7816 */ /* 0x000fc8000000001d */
[----:B------:R-:W4:Y:S01]  /*48200*/  LDC.64 R12, c[0x0][0x228] ;  /* 0x00008a00ff0c7b82 */ /* 0x000f220000000a00 */
[----:B0-----:R-:W-:Y:S01]  /*48210*/  IMAD.IADD R5, R11, 0x1, R7 ;  /* 0x000000010b057824 */ /* 0x001fe200078e0207 */
[----:B------:R-:W-:Y:S01]  /*48220*/  @P4 STG.E.U16 desc[UR60][R24.64], R250 ;  /* 0x000000fa18004986 */ /* 0x000fe2000c10153c */
[----:B------:R-:W-:Y:S01]  /*48230*/  ISETP.LT.AND P4, PT, R17, R6, !P0 ;  /* 0x000000061100720c */ /* 0x000fe20004781270 */
[----:B------:R-:W-:Y:S02]  /*48240*/  IMAD.WIDE R6, R11, 0x2, R246 ;  /* 0x000000020b067825 */ /* 0x000fe400078e02f6 */
[----:B------:R0:W-:Y:S02]  /*48250*/  @P5 STG.E.U16 desc[UR60][R26.64], R29 ;  /* 0x0000001d1a005986 */ /* 0x0001e4000c10153c */
[----:B------:R-:W4:Y:S01]  /*48260*/  LDC R237, c[0x0][0x228] ;  /* 0x00008a00ffed7b82 */ /* 0x000f220000000800 */
[----:B------:R-:W-:-:S07]  /*48270*/  ISETP.LT.AND P5, PT, R20, R15, !P0 ;  /* 0x0000000f1400720c */ /* 0x000fce00047a1270 */
[----:B------:R-:W4:Y:S01]  /*48280*/  LDC R30, c[0x0][0x228] ;  /* 0x00008a00ff1e7b82 */ /* 0x000f220000000800 */
[----:B0-----:R-:W-:-:S04]  /*48290*/  IMAD.WIDE R28, R11, 0x2, R244 ;  /* 0x000000020b1c7825 */ /* 0x001fc800078e02f4 */
[----:B------:R-:W-:-:S04]  /*482a0*/  IMAD.WIDE R24, R5, 0x2, R2 ;  /* 0x0000000205187825 */ /* 0x000fc800078e0202 */
[----:B------:R-:W-:Y:S01]  /*482b0*/  VIADD R26, R16, 0x99 ;  /* 0x00000099101a7836 */ /* 0x000fe20000000000 */
[----:B--2---:R-:W-:Y:S01]  /*482c0*/  PRMT R11, R251, 0x7632, R11 ;  /* 0x00007632fb0b7816 */ /* 0x004fe2000000000b */
[----:B------:R0:W-:Y:S04]  /*482d0*/  @P3 STG.E.U16 desc[UR60][R28.64], R251 ;  /* 0x000000fb1c003986 */ /* 0x0001e8000c10153c */
[----:B------:R2:W-:Y:S01]  /*482e0*/  @P1 STG.E.U16 desc[UR60][R6.64], R11 ;  /* 0x0000000b06001986 */ /* 0x0005e2000c10153c */
[----:B------:R-:W-:Y:S02]  /*482f0*/  ISETP.LT.AND P1, PT, R21, R238, !P0 ;  /* 0x000000ee1500720c */ /* 0x000fe40004721270 */
[C---:B-1----:R-:W-:Y:S01]  /*48300*/  ISETP.LT.AND P0, PT, R22.reuse, R9, !P0 ;  /* 0x000000091600720c */ /* 0x042fe20004701270 */
[----:B------:R-:W1:Y:S01]  /*48310*/  LDC R238, c[0x0][0x228] ;  /* 0x00008a00ffee7b82 */ /* 0x000e620000000800 */
[----:B------:R-:W-:Y:S01]  /*48320*/  ISETP.LT.AND P3, PT, R22, R14, !P6 ;  /* 0x0000000e1600720c */ /* 0x000fe20007761270 */
[----:B------:R-:W-:-:S06]  /*48330*/  IMAD.WIDE R14, R5, 0x2, R18 ;  /* 0x00000002050e7825 */ /* 0x000fcc00078e0212 */
[----:B------:R-:W1:Y:S01]  /*48340*/  LDC R9, c[0x0][0x228] ;  /* 0x00008a00ff097b82 */ /* 0x000e620000000800 */
[----:B---3--:R-:W-:Y:S01]  /*48350*/  PRMT R27, R252, 0x7632, R27 ;  /* 0x00007632fc1b7816 */ /* 0x008fe2000000001b */
[----:B------:R3:W-:Y:S01]  /*48360*/  @P4 STG.E.U16 desc[UR60][R24.64], R252 ;  /* 0x000000fc18004986 */ /* 0x0007e2000c10153c */
[----:B------:R-:W-:-:S05]  /*48370*/  ISETP.LT.AND P4, PT, R17, R10, !P2 ;  /* 0x0000000a1100720c */ /* 0x000fca0005781270 */
[----:B0-----:R-:W0:Y:S01]  /*48380*/  LDC R28, c[0x0][0x248] ;  /* 0x00009200ff1c7b82 */ /* 0x001e220000000800 */
[----:B--2---:R-:W-:Y:S01]  /*48390*/  IMAD.WIDE R10, R5, 0x2, R244 ;  /* 0x00000002050a7825 */ /* 0x004fe200078e02f4 */
[----:B------:R2:W-:Y:S01]  /*483a0*/  @P5 STG.E.U16 desc[UR60][R14.64], R27 ;  /* 0x0000001b0e005986 */ /* 0x0005e2000c10153c */
[----:B----4-:R-:W-:-:S03]  /*483b0*/  ISETP.LT.AND P5, PT, R20, R237, !P2 ;  /* 0x000000ed1400720c */ /* 0x010fc600057a1270 */
[----:B------:R4:W-:Y:S01]  /*483c0*/  @P1 STG.E.U16 desc[UR60][R10.64], R31 ;  /* 0x0000001f0a001986 */ /* 0x0009e2000c10153c */
[----:B------:R-:W-:Y:S01]  /*483d0*/  ISETP.GE.AND P1, PT, R26, R13, PT ;  /* 0x0000000d1a00720c */ /* 0x000fe20003f26270 */
[----:B------:R-:W0:Y:S01]  /*483e0*/  LDC.64 R6, c[0x0][0x228] ;  /* 0x00008a00ff067b82 */ /* 0x000e220000000a00 */
[----:B---3--:R-:W-:Y:S01]  /*483f0*/  IMAD.WIDE R24, R5, 0x2, R246 ;  /* 0x0000000205187825 */ /* 0x008fe200078e02f6 */
[----:B--2---:R-:W-:-:S03]  /*48400*/  PRMT R15, R31, 0x7632, R15 ;  /* 0x000076321f0f7816 */ /* 0x004fc6000000000f */
[----:B------:R-:W-:-:S03]  /*48410*/  IMAD.IADD R5, R5, 0x1, R0 ;  /* 0x0000000105057824 */ /* 0x000fc600078e0200 */
[----:B------:R-:W2:Y:S01]  /*48420*/  LDC R13, c[0x0][0x228] ;  /* 0x00008a00ff0d7b82 */ /* 0x000ea20000000800 */
[----:B------:R3:W-:Y:S01]  /*48430*/  @P0 STG.E.U16 desc[UR60][R24.64], R15 ;  /* 0x0000000f18000986 */ /* 0x0007e2000c10153c */
[----:B------:R-:W-:Y:S01]  /*48440*/  IMAD.WIDE R26, R5, 0x2, R18 ;  /* 0x00000002051a7825 */ /* 0x000fe200078e0212 */
[----:B----4-:R-:W-:-:S05]  /*48450*/  PRMT R11, R32, 0x7632, R11 ;  /* 0x00007632200b7816 */ /* 0x010fca000000000b */
[----:B------:R-:W4:Y:S01]  /*48460*/  LDC R31, c[0x0][0x228] ;  /* 0x00008a00ff1f7b82 */ /* 0x000f220000000800 */
[----:B---3--:R-:W-:-:S07]  /*48470*/  IMAD.WIDE R14, R5, 0x2, R2 ;  /* 0x00000002050e7825 */ /* 0x008fce00078e0202 */
[----:B------:R-:W3:Y:S01]  /*48480*/  LDC R29, c[0x0][0x228] ;  /* 0x00008a00ff1d7b82 */ /* 0x000ee20000000800 */
[----:B------:R0:W-:Y:S01]  /*48490*/  @P4 STG.E.U16 desc[UR60][R14.64], R32 ;  /* 0x000000200e004986 */ /* 0x0001e2000c10153c */
[----:B------:R-:W-:Y:S02]  /*484a0*/  ISETP.LT.AND P4, PT, R21, R30, !P2 ;  /* 0x0000001e1500720c */ /* 0x000fe40005781270 */
[----:B------:R-:W-:-:S04]  /*484b0*/  ISETP.LT.AND P2, PT, R22, R239, !P2 ;  /* 0x000000ef1600720c */ /* 0x000fc80005741270 */
[----:B------:R-:W3:Y:S01]  /*484c0*/  LDC R30, c[0x0][0x248] ;  /* 0x00009200ff1e7b82 */ /* 0x000ee20000000800 */
[----:B------:R2:W-:Y:S01]  /*484d0*/  @P5 STG.E.U16 desc[UR60][R26.64], R11 ;  /* 0x0000000b1a005986 */ /* 0x0005e2000c10153c */
[----:B-1----:R-:W-:Y:S01]  /*484e0*/  ISETP.LT.AND P5, PT, R20, R9, !P1 ;  /* 0x000000091400720c */ /* 0x002fe20004fa1270 */
[----:B0-----:R-:W-:Y:S01]  /*484f0*/  IMAD.IADD R9, R5, 0x1, R28 ;  /* 0x0000000105097824 */ /* 0x001fe200078e021c */
[----:B------:R-:W-:Y:S01]  /*48500*/  ISETP.LT.AND P0, PT, R17, R236, !P1 ;  /* 0x000000ec1100720c */ /* 0x000fe20004f01270 */
[----:B------:R-:W-:-:S03]  /*48510*/  IMAD.WIDE R24, R5, 0x2, R246 ;  /* 0x0000000205187825 */ /* 0x000fc600078e02f6 */
[----:B------:R-:W0:Y:S01]  /*48520*/  LDC R32, c[0x0][0x228] ;  /* 0x00008a00ff207b82 */ /* 0x000e220000000800 */
[----:B--2---:R-:W-:Y:S01]  /*48530*/  IMAD.WIDE R10, R5, 0x2, R244 ;  /* 0x00000002050a7825 */ /* 0x004fe200078e02f4 */
[----:B------:R-:W-:-:S06]  /*48540*/  PRMT R5, R36, 0x7632, R5 ;  /* 0x0000763224057816 */ /* 0x000fcc0000000005 */
[----:B------:R-:W1:Y:S01]  /*48550*/  LDC R28, c[0x0][0x248] ;  /* 0x00009200ff1c7b82 */ /* 0x000e620000000800 */
[----:B------:R-:W-:Y:S01]  /*48560*/  VIADD R0, R16, 0x9a ;  /* 0x0000009a10007836 */ /* 0x000fe20000000000 */
[----:B------:R-:W-:Y:S01]  /*48570*/  @P4 STG.E.U16 desc[UR60][R10.64], R36 ;  /* 0x000000240a004986 */ /* 0x000fe2000c10153c */
[----:B------:R-:W-:-:S03]  /*48580*/  IMAD.WIDE R14, R9, 0x2, R2 ;  /* 0x00000002090e7825 */ /* 0x000fc600078e0202 */
[----:B------:R2:W-:Y:S01]  /*48590*/  @P2 STG.E.U16 desc[UR60][R24.64], R5 ;  /* 0x0000000518002986 */ /* 0x0005e2000c10153c */
[----:B------:R-:W-:Y:S01]  /*485a0*/  ISETP.LT.AND P2, PT, R21, R238, !P1 ;  /* 0x000000ee1500720c */ /* 0x000fe20004f41270 */
[----:B------:R-:W1:Y:S01]  /*485b0*/  LDC R237, c[0x0][0x22c] ;  /* 0x00008b00ffed7b82 */ /* 0x000e620000000800 */
[----:B------:R-:W-:Y:S02]  /*485c0*/  ISETP.LT.AND P1, PT, R22, R13, !P1 ;  /* 0x0000000d1600720c */ /* 0x000fe40004f21270 */
[----:B------:R-:W-:Y:S01]  /*485d0*/  ISETP.GE.AND P4, PT, R0, R7, PT ;  /* 0x000000070000720c */ /* 0x000fe20003f86270 */
[----:B------:R0:W-:Y:S01]  /*485e0*/  @P0 STG.E.U16 desc[UR60][R14.64], R40 ;  /* 0x000000280e000986 */ /* 0x0001e2000c10153c */
[----:B------:R-:W-:Y:S01]  /*485f0*/  PRMT R0, R40, 0x7632, R0 ;  /* 0x0000763228007816 */ /* 0x000fe20000000000 */
[----:B------:R-:W-:Y:S01]  /*48600*/  IMAD.WIDE R26, R9, 0x2, R18 ;  /* 0x00000002091a7825 */ /* 0x000fe200078e0212 */
[----:B------:R-:W-:Y:S02]  /*48610*/  ISETP.LT.AND P0, PT, R17, R4, !P4 ;  /* 0x000000041100720c */ /* 0x000fe40006701270 */
[----:B------:R-:W-:Y:S01]  /*48620*/  PRMT R7, R44, 0x7632, R7 ;  /* 0x000076322c077816 */ /* 0x000fe20000000007 */
[C---:B--2---:R-:W-:Y:S01]  /*48630*/  IMAD.WIDE R4, R9.reuse, 0x2, R244 ;  /* 0x0000000209047825 */ /* 0x044fe200078e02f4 */
[----:B------:R-:W-:Y:S03]  /*48640*/  @P5 STG.E.U16 desc[UR60][R26.64], R0 ;  /* 0x000000001a005986 */ /* 0x000fe6000c10153c */
[C---:B------:R-:W-:Y:S01]  /*48650*/  IMAD.WIDE R10, R9.reuse, 0x2, R246 ;  /* 0x00000002090a7825 */ /* 0x040fe200078e02f6 */
[----:B------:R-:W-:Y:S01]  /*48660*/  @P2 STG.E.U16 desc[UR60][R4.64], R44 ;  /* 0x0000002c04002986 */ /* 0x000fe2000c10153c */
[----:B----4-:R-:W-:Y:S01]  /*48670*/  ISETP.LT.AND P5, PT, R20, R31, !P4 ;  /* 0x0000001f1400720c */ /* 0x010fe200067a1270 */
[----:B------:R-:W2:Y:S01]  /*48680*/  LDC R25, c[0x0][0x22c] ;  /* 0x00008b00ff197b82 */ /* 0x000ea20000000800 */
[----:B---3--:R-:W-:Y:S01]  /*48690*/  IMAD.IADD R13, R9, 0x1, R30 ;  /* 0x00000001090d7824 */ /* 0x008fe200078e021e */
[----:B------:R3:W-:Y:S01]  /*486a0*/  @P1 STG.E.U16 desc[UR60][R10.64], R7 ;  /* 0x000000070a001986 */ /* 0x0007e2000c10153c */
[----:B0-----:R-:W-:-:S02]  /*486b0*/  ISETP.LT.AND P1, PT, R21, R32, !P4 ;  /* 0x000000201500720c */ /* 0x001fc40006721270 */
[----:B------:R-:W-:-:S03]  /*486c0*/  IMAD.WIDE R14, R13, 0x2, R2 ;  /* 0x000000020d0e7825 */ /* 0x000fc600078e0202 */
[----:B------:R-:W0:Y:S01]  /*486d0*/  LDC R24, c[0x0][0x248] ;  /* 0x00009200ff187b82 */ /* 0x000e220000000800 */
[----:B------:R-:W-:Y:S02]  /*486e0*/  ISETP.LT.AND P2, PT, R21, R6, !P6 ;  /* 0x000000061500720c */ /* 0x000fe40007741270 */
[----:B------:R-:W-:Y:S01]  /*486f0*/  ISETP.LT.AND P4, PT, R22, R29, !P4 ;  /* 0x0000001d1600720c */ /* 0x000fe20006781270 */
[----:B------:R1:W-:Y:S01]  /*48700*/  @P0 STG.E.U16 desc[UR60][R14.64], R33 ;  /* 0x000000210e000986 */ /* 0x0003e2000c10153c */
[----:B------:R-:W-:Y:S01]  /*48710*/  PRMT R9, R33, 0x7632, R9 ;  /* 0x0000763221097816 */ /* 0x000fe20000000009 */
[C---:B---3--:R-:W-:Y:S01]  /*48720*/  IMAD.WIDE R6, R13.reuse, 0x2, R18 ;  /* 0x000000020d067825 */ /* 0x048fe200078e0212 */
[----:B------:R-:W-:Y:S01]  /*48730*/  ISETP.LT.AND P0, PT, R20, R12, !P6 ;  /* 0x0000000c1400720c */ /* 0x000fe20007701270 */
[----:B------:R-:W3:Y:S02]  /*48740*/  LDC R27, c[0x0][0x22c] ;  /* 0x00008b00ff1b7b82 */ /* 0x000ee40000000800 */
[----:B------:R-:W-:Y:S01]  /*48750*/  IMAD.WIDE R4, R13, 0x2, R244 ;  /* 0x000000020d047825 */ /* 0x000fe200078e02f4 */
[----:B------:R-:W-:Y:S01]  /*48760*/  ISETP.LT.AND P6, PT, R17, R8, !P6 ;  /* 0x000000081100720c */ /* 0x000fe200077c1270 */
[----:B------:R4:W-:Y:S02]  /*48770*/  @P5 STG.E.U16 desc[UR60][R6.64], R9 ;  /* 0x0000000906005986 */ /* 0x0009e4000c10153c */
[----:B------:R-:W-:-:S02]  /*48780*/  VIADD R0, R16, 0x9c ;  /* 0x0000009c10007836 */ /* 0x000fc40000000000 */
[----:B------:R2:W-:Y:S01]  /*48790*/  @P1 STG.E.U16 desc[UR60][R4.64], R37 ;  /* 0x0000002504001986 */ /* 0x0005e2000c10153c */
[C---:B-1----:R-:W-:Y:S01]  /*487a0*/  IMAD.IADD R15, R13.reuse, 0x1, R28 ;  /* 0x000000010d0f7824 */ /* 0x042fe200078e021c */
[----:B------:R-:W1:Y:S01]  /*487b0*/  LDC R14, c[0x0][0x248] ;  /* 0x00009200ff0e7b82 */ /* 0x000e620000000800 */
[----:B------:R-:W-:Y:S01]  /*487c0*/  ISETP.GE.AND P5, PT, R0, R237, PT ;  /* 0x000000ed0000720c */ /* 0x000fe20003fa6270 */
[----:B------:R-:W-:Y:S02]  /*487d0*/  VIADD R0, R16, 0x9d ;  /* 0x0000009d10007836 */ /* 0x000fe40000000000 */
[----:B----4-:R-:W-:-:S04]  /*487e0*/  IMAD.WIDE R8, R13, 0x2, R246 ;  /* 0x000000020d087825 */ /* 0x010fc800078e02f6 */
[----:B------:R-:W4:Y:S01]  /*487f0*/  LDC R29, c[0x0][0x22c] ;  /* 0x00008b00ff1d7b82 */ /* 0x000f220000000800 */
[----:B--2---:R-:W-:Y:S01]  /*48800*/  PRMT R5, R37, 0x7632, R5 ;  /* 0x0000763225057816 */ /* 0x004fe20000000005 */
[----:B------:R-:W-:Y:S01]  /*48810*/  IMAD.WIDE R10, R15, 0x2, R2 ;  /* 0x000000020f0a7825 */ /* 0x000fe200078e0202 */
[----:B------:R-:W-:-:S03]  /*48820*/  PRMT R7, R41, 0x7632, R7 ;  /* 0x0000763229077816 */ /* 0x000fc60000000007 */
[----:B------:R-:W-:Y:S01]  /*48830*/  IMAD.WIDE R12, R15, 0x2, R18 ;  /* 0x000000020f0c7825 */ /* 0x000fe200078e0212 */
[----:B------:R2:W-:Y:S01]  /*48840*/  @P4 STG.E.U16 desc[UR60][R8.64], R5 ;  /* 0x0000000508004986 */ /* 0x0005e2000c10153c */
[----:B------:R-:W-:Y:S02]  /*48850*/  ISETP.LT.AND P4, PT, R17, R23, !P5 ;  /* 0x000000171100720c */ /* 0x000fe40006f81270 */
[----:B------:R-:W-:Y:S01]  /*48860*/  ISETP.GE.AND P1, PT, R0, R25, PT ;  /* 0x000000190000720c */ /* 0x000fe20003f26270 */
[----:B------:R-:W-:Y:S01]  /*48870*/  @P6 STG.E.U16 desc[UR60][R10.64], R41 ;  /* 0x000000290a006986 */ /* 0x000fe2000c10153c */
[C---:B0-----:R-:W-:Y:S01]  /*48880*/  IMAD.IADD R25, R15.reuse, 0x1, R24 ;  /* 0x000000010f197824 */ /* 0x041fe200078e0218 */
[----:B------:R-:W-:Y:S02]  /*48890*/  ISETP.LT.AND P6, PT, R20, R23, !P5 ;  /* 0x000000171400720c */ /* 0x000fe40006fc1270 */
[----:B------:R0:W-:Y:S01]  /*488a0*/  @P0 STG.E.U16 desc[UR60][R12.64], R7 ;  /* 0x000000070c000986 */ /* 0x0001e2000c10153c */
[----:B--2---:R-:W-:-:S04]  /*488b0*/  IMAD.WIDE R4, R15, 0x2, R244 ;  /* 0x000000020f047825 */ /* 0x004fc800078e02f4 */
[----:B------:R-:W-:-:S04]  /*488c0*/  IMAD.WIDE R8, R25, 0x2, R2 ;  /* 0x0000000219087825 */ /* 0x000fc800078e0202 */
[----:B0-----:R-:W-:Y:S01]  /*488d0*/  IMAD.WIDE R6, R15, 0x2, R246 ;  /* 0x000000020f067825 */ /* 0x001fe200078e02f6 */
[----:B------:R-:W-:Y:S01]  /*488e0*/  PRMT R15, R45, 0x7632, R15 ;  /* 0x000076322d0f7816 */ /* 0x000fe2000000000f */
[----:B------:R0:W-:Y:S01]  /*488f0*/  @P2 STG.E.U16 desc[UR60][R4.64], R45 ;  /* 0x0000002d04002986 */ /* 0x0001e2000c10153c */
[----:B------:R-:W2:Y:S03]  /*48900*/  LDC R12, c[0x0][0x248] ;  /* 0x00009200ff0c7b82 */ /* 0x000ea60000000800 */
[----:B------:R3:W-:Y:S01]  /*48910*/  @P3 STG.E.U16 desc[UR60][R6.64], R15 ;  /* 0x0000000f06003986 */ /* 0x0007e2000c10153c */
[-C--:B------:R-:W-:Y:S01]  /*48920*/  ISETP.LT.AND P3, PT, R21, R23.reuse, !P5 ;  /* 0x000000171500720c */ /* 0x080fe20006f61270 */
[----:B------:R-:W-:Y:S01]  /*48930*/  IMAD.WIDE R10, R25, 0x2, R18 ;  /* 0x00000002190a7825 */ /* 0x000fe200078e0212 */
[----:B------:R-:W-:Y:S01]  /*48940*/  ISETP.LT.AND P5, PT, R22, R23, !P5 ;  /* 0x000000171600720c */ /* 0x000fe20006fa1270 */
[----:B------:R4:W-:Y:S01]  /*48950*/  @P4 STG.E.U16 desc[UR60][R8.64], R34 ;  /* 0x0000002208004986 */ /* 0x0009e2000c10153c */
[----:B------:R-:W-:-:S02]  /*48960*/  PRMT R24, R34, 0x7632, R24 ;  /* 0x0000763222187816 */ /* 0x000fc40000000018 */
[-C--:B------:R-:W-:Y:S01]  /*48970*/  ISETP.LT.AND P4, PT, R17, R23.reuse, !P1 ;  /* 0x000000171100720c */ /* 0x080fe20004f81270 */
[C---:B-1----:R-:W-:Y:S02]  /*48980*/  IMAD.IADD R13, R25.reuse, 0x1, R14 ;  /* 0x00000001190d7824 */ /* 0x042fe400078e020e */
[----:B------:R1:W-:Y:S01]  /*48990*/  @P6 STG.E.U16 desc[UR60][R10.64], R24 ;  /* 0x000000180a006986 */ /* 0x0003e2000c10153c */
[----:B------:R-:W-:Y:S01]  /*489a0*/  ISETP.LT.AND P6, PT, R20, R23, !P1 ;  /* 0x000000171400720c */ /* 0x000fe20004fc1270 */
[C---:B0-----:R-:W-:Y:S01]  /*489b0*/  IMAD.WIDE R4, R25.reuse, 0x2, R244 ;  /* 0x0000000219047825 */ /* 0x041fe200078e02f4 */
[----:B------:R-:W0:Y:S03]  /*489c0*/  LDC R14, c[0x0][0x248] ;  /* 0x00009200ff0e7b82 */ /* 0x000e260000000800 */
[----:B---3--:R-:W-:Y:S01]  /*489d0*/  IMAD.WIDE R6, R25, 0x2, R246 ;  /* 0x0000000219067825 */ /* 0x008fe200078e02f6 */
[----:B------:R3:W-:Y:S03]  /*489e0*/  @P3 STG.E.U16 desc[UR60][R4.64], R38 ;  /* 0x0000002604003986 */ /* 0x0007e6000c10153c */
[C---:B----4-:R-:W-:Y:S01]  /*489f0*/  IMAD.WIDE R8, R13.reuse, 0x2, R2 ;  /* 0x000000020d087825 */ /* 0x050fe200078e0202 */
[----:B-1----:R-:W-:Y:S01]  /*48a00*/  PRMT R24, R38, 0x7632, R24 ;  /* 0x0000763226187816 */ /* 0x002fe20000000018 */
[----:B------:R-:W1:Y:S02]  /*48a10*/  LDC R25, c[0x0][0x22c] ;  /* 0x00008b00ff197b82 */ /* 0x000e640000000800 */
[----:B------:R-:W-:Y:S01]  /*48a20*/  VIADD R0, R16, 0x9e ;  /* 0x0000009e10007836 */ /* 0x000fe20000000000 */
[----:B------:R-:W-:Y:S01]  /*48a30*/  PRMT R26, R42, 0x7632, R26 ;  /* 0x000076322a1a7816 */ /* 0x000fe2000000001a */
[----:B------:R4:W-:Y:S01]  /*48a40*/  @P5 STG.E.U16 desc[UR60][R6.64], R24 ;  /* 0x0000001806005986 */ /* 0x0009e2000c10153c */
[----:B------:R-:W-:-:S02]  /*48a50*/  IMAD.WIDE R10, R13, 0x2, R18 ;  /* 0x000000020d0a7825 */ /* 0x000fc400078e0212 */
[----:B------:R-:W-:Y:S01]  /*48a60*/  ISETP.GE.AND P0, PT, R0, R27, PT ;  /* 0x0000001b0000720c */ /* 0x000fe20003f06270 */
[----:B------:R-:W-:Y:S01]  /*48a70*/  @P4 STG.E.U16 desc[UR60][R8.64], R42 ;  /* 0x0000002a08004986 */ /* 0x000fe2000c10153c */
[-C--:B------:R-:W-:Y:S01]  /*48a80*/  ISETP.LT.AND P4, PT, R21, R23.reuse, !P1 ;  /* 0x000000171500720c */ /* 0x080fe20004f81270 */
[----:B------:R-:W1:Y:S01]  /*48a90*/  LDC R27, c[0x0][0x22c] ;  /* 0x00008b00ff1b7b82 */ /* 0x000e620000000800 */
[-C--:B------:R-:W-:Y:S01]  /*48aa0*/  ISETP.LT.AND P3, PT, R22, R23.reuse, !P1 ;  /* 0x000000171600720c */ /* 0x080fe20004f61270 */
[----:B------:R2:W-:Y:S01]  /*48ab0*/  @P6 STG.E.U16 desc[UR60][R10.64], R26 ;  /* 0x0000001a0a006986 */ /* 0x0005e2000c10153c */
[-C--:B------:R-:W-:Y:S02]  /*48ac0*/  ISETP.LT.AND P5, PT, R17, R23.reuse, !P0 ;  /* 0x000000171100720c */ /* 0x080fe400047a1270 */
[----:B------:R-:W-:Y:S01]  /*48ad0*/  ISETP.LT.AND P6, PT, R20, R23, !P0 ;  /* 0x000000171400720c */ /* 0x000fe200047c1270 */
[----:B---3--:R-:W-:Y:S01]  /*48ae0*/  IMAD.WIDE R4, R13, 0x2, R244 ;  /* 0x000000020d047825 */ /* 0x008fe200078e02f4 */
[----:B----4-:R-:W-:-:S03]  /*48af0*/  PRMT R24, R46, 0x7632, R24 ;  /* 0x000076322e187816 */ /* 0x010fc60000000018 */
[C---:B--2---:R-:W-:Y:S02]  /*48b00*/  IMAD.IADD R15, R13.reuse, 0x1, R12 ;  /* 0x000000010d0f7824 */ /* 0x044fe400078e020c */
[----:B------:R-:W-:Y:S01]  /*48b10*/  IMAD.WIDE R6, R13, 0x2, R246 ;  /* 0x000000020d067825 */ /* 0x000fe200078e02f6 */
[----:B------:R2:W-:Y:S01]  /*48b20*/  @P4 STG.E.U16 desc[UR60][R4.64], R46 ;  /* 0x0000002e04004986 */ /* 0x0005e2000c10153c */
[----:B------:R-:W3:Y:S02]  /*48b30*/  LDC R12, c[0x0][0x248] ;  /* 0x00009200ff0c7b82 */ /* 0x000ee40000000800 */
[----:B------:R-:W-:Y:S01]  /*48b40*/  VIADD R0, R16, 0x9f ;  /* 0x0000009f10007836 */ /* 0x000fe20000000000 */
[----:B------:R-:W-:Y:S01]  /*48b50*/  PRMT R26, R35, 0x7632, R26 ;  /* 0x00007632231a7816 */ /* 0x000fe2000000001a */
[----:B------:R-:W-:Y:S01]  /*48b60*/  IMAD.WIDE R8, R15, 0x2, R2 ;  /* 0x000000020f087825 */ /* 0x000fe200078e0202 */
[----:B------:R4:W-:Y:S01]  /*48b70*/  @P3 STG.E.U16 desc[UR60][R6.64], R24 ;  /* 0x0000001806003986 */ /* 0x0009e2000c10153c */
[----:B------:R-:W-:-:S02]  /*48b80*/  ISETP.LT.AND P4, PT, R21, R23, !P0 ;  /* 0x000000171500720c */ /* 0x000fc40004781270 */
[----:B------:R-:W-:Y:S01]  /*48b90*/  IMAD.WIDE R10, R15, 0x2, R18 ;  /* 0x000000020f0a7825 */ /* 0x000fe200078e0212 */
[----:B------:R-:W-:Y:S02]  /*48ba0*/  ISETP.GE.AND P2, PT, R0, R29, PT ;  /* 0x0000001d0000720c */ /* 0x000fe40003f46270 */
[-C--:B------:R-:W-:Y:S01]  /*48bb0*/  ISETP.LT.AND P3, PT, R22, R23.reuse, !P0 ;  /* 0x000000171600720c */ /* 0x080fe20004761270 */
[----:B------:R4:W-:Y:S01]  /*48bc0*/  @P5 STG.E.U16 desc[UR60][R8.64], R35 ;  /* 0x0000002308005986 */ /* 0x0009e2000c10153c */
[-C--:B------:R-:W-:Y:S01]  /*48bd0*/  ISETP.LT.AND P5, PT, R17, R23.reuse, !P2 ;  /* 0x000000171100720c */ /* 0x080fe200057a1270 */
[C---:B--2---:R-:W-:Y:S01]  /*48be0*/  IMAD.WIDE R4, R15.reuse, 0x2, R244 ;  /* 0x000000020f047825 */ /* 0x044fe200078e02f4 */
[----:B------:R-:W2:Y:S01]  /*48bf0*/  LDC R29, c[0x0][0x22c] ;  /* 0x00008b00ff1d7b82 */ /* 0x000ea20000000800 */
[----:B------:R1:W-:Y:S01]  /*48c00*/  @P6 STG.E.U16 desc[UR60][R10.64], R26 ;  /* 0x0000001a0a006986 */ /* 0x0003e2000c10153c */
[----:B------:R-:W-:Y:S01]  /*48c10*/  ISETP.LT.AND P6, PT, R20, R23, !P2 ;  /* 0x000000171400720c */ /* 0x000fe200057c1270 */
[----:B0-----:R-:W-:Y:S01]  /*48c20*/  IMAD.IADD R13, R15, 0x1, R14 ;  /* 0x000000010f0d7824 */ /* 0x001fe200078e020e */
[----:B----4-:R-:W-:Y:S01]  /*48c30*/  PRMT R24, R39, 0x7632, R24 ;  /* 0x0000763227187816 */ /* 0x010fe20000000018 */
[----:B------:R-:W-:Y:S01]  /*48c40*/  IMAD.WIDE R6, R15, 0x2, R246 ;  /* 0x000000020f067825 */ /* 0x000fe200078e02f6 */
[----:B------:R0:W-:Y:S03]  /*48c50*/  @P4 STG.E.U16 desc[UR60][R4.64], R39 ;  /* 0x0000002704004986 */ /* 0x0001e6000c10153c */
[----:B------:R-:W-:Y:S01]  /*48c60*/  VIADD R0, R16, 0xa0 ;  /* 0x000000a010007836 */ /* 0x000fe20000000000 */
[----:B------:R-:W4:Y:S01]  /*48c70*/  LDC R14, c[0x0][0x248] ;  /* 0x00009200ff0e7b82 */ /* 0x000f220000000800 */
[----:B------:R-:W-:Y:S01]  /*48c80*/  IMAD.WIDE R8, R13, 0x2, R2 ;  /* 0x000000020d087825 */ /* 0x000fe200078e0202 */
[----:B------:R0:W-:Y:S01]  /*48c90*/  @P3 STG.E.U16 desc[UR60][R6.64], R24 ;  /* 0x0000001806003986 */ /* 0x0001e2000c10153c */
[----:B-1----:R-:W-:-:S02]  /*48ca0*/  PRMT R26, R43, 0x7632, R26 ;  /* 0x000076322b1a7816 */ /* 0x002fc4000000001a */
[----:B------:R-:W-:Y:S01]  /*48cb0*/  IMAD.WIDE R10, R13, 0x2, R18 ;  /* 0x000000020d0a7825 */ /* 0x000fe200078e0212 */
[----:B------:R-:W-:Y:S02]  /*48cc0*/  ISETP.LT.AND P4, PT, R21, R23, !P2 ;  /* 0x000000171500720c */ /* 0x000fe40005781270 */
[----:B------:R-:W-:Y:S02]  /*48cd0*/  ISETP.GE.AND P1, PT, R0, R27, PT ;  /* 0x0000001b0000720c */ /* 0x000fe40003f26270 */
[-C--:B------:R-:W-:Y:S01]  /*48ce0*/  ISETP.LT.AND P3, PT, R22, R23.reuse, !P2 ;  /* 0x000000171600720c */ /* 0x080fe20005761270 */
[----:B------:R-:W-:Y:S01]  /*48cf0*/  @P5 STG.E.U16 desc[UR60][R8.64], R43 ;  /* 0x0000002b08005986 */ /* 0x000fe2000c10153c */
[----:B------:R-:W1:Y:S01]  /*48d00*/  LDC R27, c[0x0][0x22c] ;  /* 0x00008b00ff1b7b82 */ /* 0x000e620000000800 */
[-C--:B------:R-:W-:Y:S02]  /*48d10*/  ISETP.LT.AND P5, PT, R17, R23.reuse, !P1 ;  /* 0x000000171100720c */ /* 0x080fe40004fa1270 */
[----:B------:R3:W-:Y:S01]  /*48d20*/  @P6 STG.E.U16 desc[UR60][R10.64], R26 ;  /* 0x0000001a0a006986 */ /* 0x0007e2000c10153c */
[----:B------:R-:W-:Y:S01]  /*48d30*/  ISETP.LT.AND P6, PT, R20, R23, !P1 ;  /* 0x000000171400720c */ /* 0x000fe20004fc1270 */
[----:B0-----:R-:W-:Y:S01]  /*48d40*/  IMAD.WIDE R4, R13, 0x2, R244 ;  /* 0x000000020d047825 */ /* 0x001fe200078e02f4 */
[----:B------:R-:W-:-:S03]  /*48d50*/  PRMT R24, R47, 0x7632, R24 ;  /* 0x000076322f187816 */ /* 0x000fc60000000018 */
[C---:B---3--:R-:W-:Y:S02]  /*48d60*/  IMAD.IADD R15, R13.reuse, 0x1, R12 ;  /* 0x000000010d0f7824 */ /* 0x048fe400078e020c */
        /* <DEDUP_REMOVED lines=11> */
[----:B------:R-:W-:Y:S01]  /*48e20*/  @P5 STG.E.U16 desc[UR60][R8.64], R48 ;  /* 0x0000003008005986 */ /* 0x000fe2000c10153c */
[----:B------:R-:W3:Y:S01]  /*48e30*/  LDC R25, c[0x0][0x22c] ;  /* 0x00008b00ff197b82 */ /* 0x000ee20000000800 */
[-C--:B------:R-:W-:Y:S02]  /*48e40*/  ISETP.LT.AND P5, PT, R17, R23.reuse, !P0 ;  /* 0x000000171100720c */ /* 0x080fe400047a1270 */
[----:B------:R1:W-:Y:S01]  /*48e50*/  @P6 STG.E.U16 desc[UR60][R10.64], R26 ;  /* 0x0000001a0a006986 */ /* 0x0003e2000c10153c */
[----:B------:R-:W-:Y:S01]  /*48e60*/  ISETP.LT.AND P6, PT, R20, R23, !P0 ;  /* 0x000000171400720c */ /* 0x000fe200047c1270 */
[----:B0-----:R-:W-:Y:S01]  /*48e70*/  IMAD.WIDE R4, R15, 0x2, R244 ;  /* 0x000000020f047825 */ /* 0x001fe200078e02f4 */
[----:B--2---:R-:W-:-:S03]  /*48e80*/  PRMT R24, R52, 0x7632, R24 ;  /* 0x0000763234187816 */ /* 0x004fc60000000018 */
[C---:B----4-:R-:W-:Y:S02]  /*48e90*/  IMAD.IADD R13, R15.reuse, 0x1, R14 ;  /* 0x000000010f0d7824 */ /* 0x050fe400078e020e */
[----:B------:R-:W-:Y:S01]  /*48ea0*/  IMAD.WIDE R6, R15, 0x2, R246 ;  /* 0x000000020f067825 */ /* 0x000fe200078e02f6 */
[----:B------:R0:W-:Y:S01]  /*48eb0*/  @P4 STG.E.U16 desc[UR60][R4.64], R52 ;  /* 0x0000003404004986 */ /* 0x0001e2000c10153c */
[----:B------:R-:W2:Y:S02]  /*48ec0*/  LDC R14, c[0x0][0x248] ;  /* 0x00009200ff0e7b82 */ /* 0x000ea40000000800 */
[----:B------:R-:W-:Y:S01]  /*48ed0*/  VIADD R0, R16, 0xa2 ;  /* 0x000000a210007836 */ /* 0x000fe20000000000 */
[----:B-1----:R-:W-:Y:S01]  /*48ee0*/  PRMT R26, R56, 0x7632, R26 ;  /* 0x00007632381a7816 */ /* 0x002fe2000000001a */
[----:B------:R-:W-:Y:S01]  /*48ef0*/  IMAD.WIDE R8, R13, 0x2, R2 ;  /* 0x000000020d087825 */ /* 0x000fe200078e0202 */
[----:B------:R1:W-:Y:S01]  /*48f00*/  @P3 STG.E.U16 desc[UR60][R6.64], R24 ;  /* 0x0000001806003986 */ /* 0x0003e2000c10153c */
[----:B------:R-:W-:-:S02]  /*48f10*/  ISETP.LT.AND P4, PT, R21, R23, !P0 ;  /* 0x000000171500720c */ /* 0x000fc40004781270 */
[----:B------:R-:W-:Y:S01]  /*48f20*/  IMAD.WIDE R10, R13, 0x2, R18 ;  /* 0x000000020d0a7825 */ /* 0x000fe200078e0212 */
[----:B------:R-:W-:Y:S02]  /*48f30*/  ISETP.GE.AND P2, PT, R0, R27, PT ;  /* 0x0000001b0000720c */ /* 0x000fe40003f46270 */
[-C--:B------:R-:W-:Y:S01]  /*48f40*/  ISETP.LT.AND P3, PT, R22, R23.reuse, !P0 ;  /* 0x000000171600720c */ /* 0x080fe20004761270 */
[----:B------:R-:W-:Y:S01]  /*48f50*/  @P5 STG.E.U16 desc[UR60][R8.64], R56 ;  /* 0x0000003808005986 */ /* 0x000fe2000c10153c */
[----:B------:R-:W4:Y:S01]  /*48f60*/  LDC R27, c[0x0][0x22c] ;  /* 0x00008b00ff1b7b82 */ /* 0x000f220000000800 */
[-C--:B------:R-:W-:Y:S02]  /*48f70*/  ISETP.LT.AND P5, PT, R17, R23.reuse, !P2 ;  /* 0x000000171100720c */ /* 0x080fe400057a1270 */
[----:B------:R3:W-:Y:S01]  /*48f80*/  @P6 STG.E.U16 desc[UR60][R10.64], R26 ;  /* 0x0000001a0a006986 */ /* 0x0007e2000c10153c */
[----:B------:R-:W-:Y:S01]  /*48f90*/  ISETP.LT.AND P6, PT, R20, R23, !P2 ;  /* 0x000000171400720c */ /* 0x000fe200057c1270 */
[----:B0-----:R-:W-:Y:S01]  /*48fa0*/  IMAD.WIDE R4, R13, 0x2, R244 ;  /* 0x000000020d047825 */ /* 0x001fe200078e02f4 */
[----:B-1----:R-:W-:-:S03]  /*48fb0*/  PRMT R24, R60, 0x7632, R24 ;  /* 0x000076323c187816 */ /* 0x002fc60000000018 */
[C---:B---3--:R-:W-:Y:S02]  /*48fc0*/  IMAD.IADD R15, R13.reuse, 0x1, R12 ;  /* 0x000000010d0f7824 */ /* 0x048fe400078e020c */
[----:B------:R-:W-:Y:S01]  /*48fd0*/  IMAD.WIDE R6, R13, 0x2, R246 ;  /* 0x000000020d067825 */ /* 0x000fe200078e02f6 */
[----:B------:R0:W-:Y:S01]  /*48fe0*/  @P4 STG.E.U16 desc[UR60][R4.64], R60 ;  /* 0x0000003c04004986 */ /* 0x0001e2000c10153c */
[----:B------:R-:W1:Y:S02]  /*48ff0*/  LDC R12, c[0x0][0x248] ;  /* 0x00009200ff0c7b82 */ /* 0x000e640000000800 */
        /* <DEDUP_REMOVED lines=14> */
[----:B---3--:R-:W-:-:S03]  /*490e0*/  PRMT R24, R53, 0x7632, R24 ;  /* 0x0000763235187816 */ /* 0x008fc60000000018 */
[C---:B--2---:R-:W-:Y:S02]  /*490f0*/  IMAD.IADD R13, R15.reuse, 0x1, R14 ;  /* 0x000000010f0d7824 */ /* 0x044fe400078e020e */
[----:B------:R-:W-:Y:S01]  /*49100*/  IMAD.WIDE R6, R15, 0x2, R246 ;  /* 0x000000020f067825 */ /* 0x000fe200078e02f6 */
[----:B------:R0:W-:Y:S01]  /*49110*/  @P4 STG.E.U16 desc[UR60][R4.64], R53 ;  /* 0x0000003504004986 */ /* 0x0001e2000c10153c */
[----:B------:R-:W2:Y:S02]  /*49120*/  LDC R14, c[0x0][0x248] ;  /* 0x00009200ff0e7b82 */ /* 0x000ea40000000800 */
[----:B------:R-:W-:Y:S01]  /*49130*/  VIADD R0, R16, 0xa4 ;  /* 0x000000a410007836 */ /* 0x000fe20000000000 */
[----:B------:R-:W-:Y:S01]  /*49140*/  PRMT R26, R57, 0x7632, R26 ;  /* 0x00007632391a7816 */ /* 0x000fe2000000001a */
[----:B------:R-:W-:Y:S01]  /*49150*/  IMAD.WIDE R8, R13, 0x2, R2 ;  /* 0x000000020d087825 */ /* 0x000fe200078e0202 */
[----:B------:R3:W-:Y:S01]  /*49160*/  @P3 STG.E.U16 desc[UR60][R6.64], R24 ;  /* 0x0000001806003986 */ /* 0x0007e2000c10153c */
[----:B------:R-:W-:-:S02]  /*49170*/  ISETP.LT.AND P4, PT, R21, R23, !P1 ;  /* 0x000000171500720c */ /* 0x000fc40004f81270 */
[----:B------:R-:W-:Y:S01]  /*49180*/  IMAD.WIDE R10, R13, 0x2, R18 ;  /* 0x000000020d0a7825 */ /* 0x000fe200078e0212 */
[----:B----4-:R-:W-:Y:S02]  /*49190*/  ISETP.GE.AND P0, PT, R0, R27, PT ;  /* 0x0000001b0000720c */ /* 0x010fe40003f06270 */
[-C--:B------:R-:W-:Y:S01]  /*491a0*/  ISETP.LT.AND P3, PT, R22, R23.reuse, !P1 ;  /* 0x000000171600720c */ /* 0x080fe20004f61270 */
[----:B------:R-:W-:Y:S01]  /*491b0*/  @P5 STG.E.U16 desc[UR60][R8.64], R57 ;  /* 0x0000003908005986 */ /* 0x000fe2000c10153c */
[----:B------:R-:W4:Y:S01]  /*491c0*/  LDC R27, c[0x0][0x22c] ;  /* 0x00008b00ff1b7b82 */ /* 0x000f220000000800 */
[-C--:B------:R-:W-:Y:S02]  /*491d0*/  ISETP.LT.AND P5, PT, R17, R23.reuse, !P0 ;  /* 0x000000171100720c */ /* 0x080fe400047a1270 */
[----:B------:R1:W-:Y:S01]  /*491e0*/  @P6 STG.E.U16 desc[UR60][R10.64], R26 ;  /* 0x0000001a0a006986 */ /* 0x0003e2000c10153c */
[----:B------:R-:W-:Y:S01]  /*491f0*/  ISETP.LT.AND P6, PT, R20, R23, !P0 ;  /* 0x000000171400720c */ /* 0x000fe200047c1270 */
[----:B0-----:R-:W-:Y:S01]  /*49200*/  IMAD.WIDE R4, R13, 0x2, R244 ;  /* 0x000000020d047825 */ /* 0x001fe200078e02f4 */
[----:B---3--:R-:W-:-:S03]  /*49210*/  PRMT R24, R61, 0x7632, R24 ;  /* 0x000076323d187816 */ /* 0x008fc60000000018 */
[C---:B-1----:R-:W-:Y:S02]  /*49220*/  IMAD.IADD R15, R13.reuse, 0x1, R12 ;  /* 0x000000010d0f7824 */ /* 0x042fe400078e020c */
        /* <DEDUP_REMOVED lines=723> */
[----:B------:R-:W-:Y:S01]  /*4bf60*/  @P4 STG.E.U16 desc[UR60][R4.64], R140 ;  /* 0x0000008c04004986 */ /* 0x000fe2000c10153c */
[----:B------:R-:W0:Y:S02]  /*4bf70*/  LDC R12, c[0x0][0x248] ;  /* 0x00009200ff0c7b82 */ /* 0x000e240000000800 */
        /* <DEDUP_REMOVED lines=13> */
[----:B--2---:R-:W-:Y:S01]  /*4c050*/  IMAD.IADD R13, R15, 0x1, R14 ;  /* 0x000000010f0d7824 */ /* 0x004fe200078e020e */
[----:B-1----:R-:W-:Y:S01]  /*4c060*/  PRMT R24, R133, 0x7632, R24 ;  /* 0x0000763285187816 */ /* 0x002fe20000000018 */
[----:B------:R-:W-:Y:S01]  /*4c070*/  IMAD.WIDE R4, R15, 0x2, R244 ;  /* 0x000000020f047825 */ /* 0x000fe200078e02f4 */
[----:B------:R-:W1:Y:S03]  /*4c080*/  LDC R14, c[0x0][0x248] ;  /* 0x00009200ff0e7b82 */ /* 0x000e660000000800 */
[----:B------:R-:W-:-:S02]  /*4c090*/  VIADD R0, R16, 0xcc ;  /* 0x000000cc10007836 */ /* 0x000fc40000000000 */
[----:B------:R-:W-:Y:S01]  /*4c0a0*/  IMAD.WIDE R6, R15, 0x2, R246 ;  /* 0x000000020f067825 */ /* 0x000fe200078e02f6 */
[----:B------:R-:W-:Y:S01]  /*4c0b0*/  @P3 STG.E.U16 desc[UR60][R4.64], R133 ;  /* 0x0000008504003986 */ /* 0x000fe2000c10153c */
[----:B----4-:R-:W-:Y:S02]  /*4c0c0*/  PRMT R26, R137, 0x7632, R26 ;  /* 0x00007632891a7816 */ /* 0x010fe4000000001a */
[C---:B------:R-:W-:Y:S01]  /*4c0d0*/  IMAD.WIDE R8, R13.reuse, 0x2, R2 ;  /* 0x000000020d087825 */ /* 0x040fe200078e0202 */
[----:B------:R-:W-:Y:S01]  /*4c0e0*/  ISETP.GE.AND P2, PT, R0, R27, PT ;  /* 0x0000001b0000720c */ /* 0x000fe20003f46270 */
[----:B------:R2:W-:Y:S02]  /*4c0f0*/  @P1 STG.E.U16 desc[UR60][R6.64], R24 ;  /* 0x0000001806001986 */ /* 0x0005e4000c10153c */
[----:B------:R-:W-:Y:S01]  /*4c100*/  IMAD.WIDE R10, R13, 0x2, R18 ;  /* 0x000000020d0a7825 */ /* 0x000fe200078e0212 */
[-C--:B------:R-:W-:Y:S01]  /*4c110*/  ISETP.LT.AND P1, PT, R21, R23.reuse, !P0 ;  /* 0x000000171500720c */ /* 0x080fe20004721270 */
[----:B------:R-:W-:Y:S01]  /*4c120*/  @P5 STG.E.U16 desc[UR60][R8.64], R137 ;  /* 0x0000008908005986 */ /* 0x000fe2000c10153c */
[-C--:B------:R-:W-:Y:S01]  /*4c130*/  ISETP.LT.AND P0, PT, R22, R23.reuse, !P0 ;  /* 0x000000171600720c */ /* 0x080fe20004701270 */
[----:B------:R-:W4:Y:S01]  /*4c140*/  LDC R27, c[0x0][0x22c] ;  /* 0x00008b00ff1b7b82 */ /* 0x000f220000000800 */
[-C--:B------:R-:W-:Y:S01]  /*4c150*/  ISETP.LT.AND P5, PT, R17, R23.reuse, !P2 ;  /* 0x000000171100720c */ /* 0x080fe200057a1270 */
[----:B------:R3:W-:Y:S01]  /*4c160*/  @P6 STG.E.U16 desc[UR60][R10.64], R26 ;  /* 0x0000001a0a006986 */ /* 0x0007e2000c10153c */
[----:B------:R-:W-:Y:S01]  /*4c170*/  ISETP.LT.AND P6, PT, R20, R23, !P2 ;  /* 0x000000171400720c */ /* 0x000fe200057c1270 */
[----:B0-----:R-:W-:-:S02]  /*4c180*/  IMAD.IADD R15, R13, 0x1, R12 ;  /* 0x000000010d0f7824 */ /* 0x001fc400078e020c */
[----:B------:R-:W-:Y:S01]  /*4c190*/  VIADD R0, R16, 0xcd ;  /* 0x000000cd10007836 */ /* 0x000fe20000000000 */
[----:B--2---:R-:W-:Y:S01]  /*4c1a0*/  PRMT R24, R141, 0x7632, R24 ;  /* 0x000076328d187816 */ /* 0x004fe20000000018 */
[C---:B------:R-:W-:Y:S01]  /*4c1b0*/  IMAD.WIDE R4, R13.reuse, 0x2, R244 ;  /* 0x000000020d047825 */ /* 0x040fe200078e02f4 */
[----:B------:R-:W0:Y:S03]  /*4c1c0*/  LDC R12, c[0x0][0x248] ;  /* 0x00009200ff0c7b82 */ /* 0x000e260000000800 */
[----:B------:R-:W-:Y:S01]  /*4c1d0*/  IMAD.WIDE R6, R13, 0x2, R246 ;  /* 0x000000020d067825 */ /* 0x000fe200078e02f6 */
[----:B---3--:R-:W-:Y:S01]  /*4c1e0*/  ISETP.GE.AND P4, PT, R0, R25, PT ;  /* 0x000000190000720c */ /* 0x008fe20003f86270 */
[----:B------:R-:W-:Y:S01]  /*4c1f0*/  @P1 STG.E.U16 desc[UR60][R4.64], R141 ;  /* 0x0000008d04001986 */ /* 0x000fe2000c10153c */
[----:B------:R-:W-:Y:S01]  /*4c200*/  PRMT R26, R130, 0x7632, R26 ;  /* 0x00007632821a7816 */ /* 0x000fe2000000001a */
[C---:B------:R-:W-:Y:S01]  /*4c210*/  IMAD.WIDE R8, R15.reuse, 0x2, R2 ;  /* 0x000000020f087825 */ /* 0x040fe200078e0202 */
[----:B------:R-:W2:Y:S01]  /*4c220*/  LDC R25, c[0x0][0x22c] ;  /* 0x00008b00ff197b82 */ /* 0x000ea20000000800 */
[----:B------:R3:W-:Y:S02]  /*4c230*/  @P0 STG.E.U16 desc[UR60][R6.64], R24 ;  /* 0x0000001806000986 */ /* 0x0007e4000c10153c */
[----:B------:R-:W-:Y:S01]  /*4c240*/  IMAD.WIDE R10, R15, 0x2, R18 ;  /* 0x000000020f0a7825 */ /* 0x000fe200078e0212 */
[-C--:B------:R-:W-:Y:S01]  /*4c250*/  ISETP.LT.AND P0, PT, R21, R23.reuse, !P2 ;  /* 0x000000171500720c */ /* 0x080fe20005701270 */
[----:B------:R-:W-:Y:S01]  /*4c260*/  @P5 STG.E.U16 desc[UR60][R8.64], R130 ;  /* 0x0000008208005986 */ /* 0x000fe2000c10153c */
[----:B------:R-:W-:-:S02]  /*4c270*/  ISETP.LT.AND P2, PT, R22, R23, !P2 ;  /* 0x000000171600720c */ /* 0x000fc40005741270 */
[-C--:B------:R-:W-:Y:S01]  /*4c280*/  ISETP.LT.AND P5, PT, R17, R23.reuse, !P4 ;  /* 0x000000171100720c */ /* 0x080fe200067a1270 */
[----:B------:R4:W-:Y:S01]  /*4c290*/  @P6 STG.E.U16 desc[UR60][R10.64], R26 ;  /* 0x0000001a0a006986 */ /* 0x0009e2000c10153c */
[----:B------:R-:W-:Y:S01]  /*4c2a0*/  ISETP.LT.AND P6, PT, R20, R23, !P4 ;  /* 0x000000171400720c */ /* 0x000fe200067c1270 */
[C---:B-1----:R-:W-:Y:S02]  /*4c2b0*/  IMAD.IADD R13, R15.reuse, 0x1, R14 ;  /* 0x000000010f0d7824 */ /* 0x042fe400078e020e */
[----:B------:R-:W-:Y:S01]  /*4c2c0*/  VIADD R0, R16, 0xce ;  /* 0x000000ce10007836 */ /* 0x000fe20000000000 */
[----:B---3--:R-:W-:Y:S01]  /*4c2d0*/  PRMT R24, R134, 0x7632, R24 ;  /* 0x0000763286187816 */ /* 0x008fe20000000018 */
[C---:B------:R-:W-:Y:S01]  /*4c2e0*/  IMAD.WIDE R4, R15.reuse, 0x2, R244 ;  /* 0x000000020f047825 */ /* 0x040fe200078e02f4 */
[----:B------:R-:W1:Y:S03]  /*4c2f0*/  LDC R14, c[0x0][0x248] ;  /* 0x00009200ff0e7b82 */ /* 0x000e660000000800 */
[----:B------:R-:W-:Y:S01]  /*4c300*/  IMAD.WIDE R6, R15, 0x2, R246 ;  /* 0x000000020f067825 */ /* 0x000fe200078e02f6 */
[----:B----4-:R-:W-:-:S02]  /*4c310*/  ISETP.GE.AND P3, PT, R0, R27, PT ;  /* 0x0000001b0000720c */ /* 0x010fc40003f66270 */
[----:B------:R-:W-:Y:S01]  /*4c320*/  PRMT R26, R138, 0x7632, R26 ;  /* 0x000076328a1a7816 */ /* 0x000fe2000000001a */
[C---:B------:R-:W-:Y:S01]  /*4c330*/  IMAD.WIDE R8, R13.reuse, 0x2, R2 ;  /* 0x000000020d087825 */ /* 0x040fe200078e0202 */
[----:B------:R-:W-:Y:S03]  /*4c340*/  @P0 STG.E.U16 desc[UR60][R4.64], R134 ;  /* 0x0000008604000986 */ /* 0x000fe6000c10153c */
[----:B------:R-:W-:Y:S01]  /*4c350*/  IMAD.WIDE R10, R13, 0x2, R18 ;  /* 0x000000020d0a7825 */ /* 0x000fe200078e0212 */
[----:B------:R3:W-:Y:S01]  /*4c360*/  @P2 STG.E.U16 desc[UR60][R6.64], R24 ;  /* 0x0000001806002986 */ /* 0x0007e2000c10153c */
[-C--:B------:R-:W-:Y:S01]  /*4c370*/  ISETP.LT.AND P0, PT, R21, R23.reuse, !P4 ;  /* 0x000000171500720c */ /* 0x080fe20006701270 */
[----:B------:R-:W4:Y:S01]  /*4c380*/  LDC R27, c[0x0][0x22c] ;  /* 0x00008b00ff1b7b82 */ /* 0x000f220000000800 */
[-C--:B------:R-:W-:Y:S01]  /*4c390*/  ISETP.LT.AND P4, PT, R22, R23.reuse, !P4 ;  /* 0x000000171600720c */ /* 0x080fe20006781270 */
[----:B------:R-:W-:Y:S01]  /*4c3a0*/  @P5 STG.E.U16 desc[UR60][R8.64], R138 ;  /* 0x0000008a08005986 */ /* 0x000fe2000c10153c */
[----:B------:R-:W-:-:S03]  /*4c3b0*/  ISETP.LT.AND P5, PT, R17, R23, !P3 ;  /* 0x000000171100720c */ /* 0x000fc60005fa1270 */
[----:B------:R2:W-:Y:S01]  /*4c3c0*/  @P6 STG.E.U16 desc[UR60][R10.64], R26 ;  /* 0x0000001a0a006986 */ /* 0x0005e2000c10153c */
[-C--:B------:R-:W-:Y:S01]  /*4c3d0*/  ISETP.LT.AND P6, PT, R20, R23.reuse, !P3 ;  /* 0x000000171400720c */ /* 0x080fe20005fc1270 */
[C---:B0-----:R-:W-:Y:S02]  /*4c3e0*/  IMAD.IADD R15, R13.reuse, 0x1, R12 ;  /* 0x000000010d0f7824 */ /* 0x041fe400078e020c */
[----:B------:R-:W-:Y:S01]  /*4c3f0*/  VIADD R0, R16, 0xcf ;  /* 0x000000cf10007836 */ /* 0x000fe20000000000 */
[----:B---3--:R-:W0:Y:S01]  /*4c400*/  LDC R24, c[0x0][0x248] ;  /* 0x00009200ff187b82 */ /* 0x008e220000000800 */
[----:B------:R-:W-:Y:S01]  /*4c410*/  IMAD.WIDE R4, R13, 0x2, R244 ;  /* 0x000000020d047825 */ /* 0x000fe200078e02f4 */
[----:B------:R-:W-:-:S03]  /*4c420*/  ISETP.LT.AND P2, PT, R21, R23, !P3 ;  /* 0x000000171500720c */ /* 0x000fc60005f41270 */
[----:B------:R-:W-:Y:S01]  /*4c430*/  IMAD.WIDE R6, R13, 0x2, R246 ;  /* 0x000000020d067825 */ /* 0x000fe200078e02f6 */
[----:B------:R-:W-:Y:S02]  /*4c440*/  PRMT R13, R142, 0x7632, R13 ;  /* 0x000076328e0d7816 */ /* 0x000fe4000000000d */
[----:B--2---:R-:W-:Y:S01]  /*4c450*/  PRMT R26, R131, 0x7632, R26 ;  /* 0x00007632831a7816 */ /* 0x004fe2000000001a */
[C---:B------:R-:W-:Y:S01]  /*4c460*/  IMAD.WIDE R8, R15.reuse, 0x2, R2 ;  /* 0x000000020f087825 */ /* 0x040fe200078e0202 */
[----:B------:R-:W-:Y:S01]  /*4c470*/  ISETP.GE.AND P1, PT, R0, R25, PT ;  /* 0x000000190000720c */ /* 0x000fe20003f26270 */
[----:B------:R-:W-:Y:S02]  /*4c480*/  @P0 STG.E.U16 desc[UR60][R4.64], R142 ;  /* 0x0000008e04000986 */ /* 0x000fe4000c10153c */
[----:B------:R-:W-:Y:S01]  /*4c490*/  IMAD.WIDE R10, R15, 0x2, R18 ;  /* 0x000000020f0a7825 */ /* 0x000fe200078e0212 */
[-C--:B------:R-:W-:Y:S01]  /*4c4a0*/  ISETP.LT.AND P3, PT, R22, R23.reuse, !P3 ;  /* 0x000000171600720c */ /* 0x080fe20005f61270 */
[----:B------:R2:W-:Y:S04]  /*4c4b0*/  @P4 STG.E.U16 desc[UR60][R6.64], R13 ;  /* 0x0000000d06004986 */ /* 0x0005e8000c10153c */
[----:B------:R-:W-:Y:S01]  /*4c4c0*/  @P5 STG.E.U16 desc[UR60][R8.64], R131 ;  /* 0x0000008308005986 */ /* 0x000fe2000c10153c */
[----:B------:R-:W-:-:S03]  /*4c4d0*/  ISETP.LT.AND P5, PT, R17, R23, !P1 ;  /* 0x000000171100720c */ /* 0x000fc60004fa1270 */
[----:B------:R3:W-:Y:S01]  /*4c4e0*/  @P6 STG.E.U16 desc[UR60][R10.64], R26 ;  /* 0x0000001a0a006986 */ /* 0x0007e2000c10153c */
[----:B------:R-:W-:Y:S01]  /*4c4f0*/  ISETP.LT.AND P6, PT, R20, R23, !P1 ;  /* 0x000000171400720c */ /* 0x000fe20004fc1270 */
[C---:B-1----:R-:W-:Y:S02]  /*4c500*/  IMAD.IADD R25, R15.reuse, 0x1, R14 ;  /* 0x000000010f197824 */ /* 0x042fe400078e020e */
[----:B--2---:R-:W-:-:S04]  /*4c510*/  IMAD.WIDE R12, R15, 0x2, R244 ;  /* 0x000000020f0c7825 */ /* 0x004fc800078e02f4 */
[----:B------:R-:W-:Y:S01]  /*4c520*/  VIADD R0, R16, 0xd0 ;  /* 0x000000d010007836 */ /* 0x000fe20000000000 */
[----:B------:R1:W-:Y:S01]  /*4c530*/  @P2 STG.E.U16 desc[UR60][R12.64], R135 ;  /* 0x000000870c002986 */ /* 0x0003e2000c10153c */
[----:B------:R-:W-:Y:S01]  /*4c540*/  IMAD.WIDE R4, R15, 0x2, R246 ;  /* 0x000000020f047825 */ /* 0x000fe200078e02f6 */
[----:B------:R-:W-:Y:S01]  /*4c550*/  ISETP.LT.AND P4, PT, R21, R23, !P1 ;  /* 0x000000171500720c */ /* 0x000fe20004f81270 */
[----:B------:R-:W2:Y:S01]  /*4c560*/  LDC R14, c[0x0][0x248] ;  /* 0x00009200ff0e7b82 */ /* 0x000ea20000000800 */
[----:B---3--:R-:W-:Y:S01]  /*4c570*/  PRMT R11, R135, 0x7632, R11 ;  /* 0x00007632870b7816 */ /* 0x008fe2000000000b */
[----:B------:R-:W-:Y:S01]  /*4c580*/  IMAD.WIDE R6, R25, 0x2, R2 ;  /* 0x0000000219067825 */ /* 0x000fe200078e0202 */
[----:B----4-:R-:W-:-:S03]  /*4c590*/  ISETP.GE.AND P0, PT, R0, R27, PT ;  /* 0x0000001b0000720c */ /* 0x010fc60003f06270 */
[----:B------:R-:W-:Y:S01]  /*4c5a0*/  IMAD.WIDE R8, R25, 0x2, R18 ;  /* 0x0000000219087825 */ /* 0x000fe200078e0212 */
[----:B-1----:R-:W-:Y:S01]  /*4c5b0*/  PRMT R13, R139, 0x7632, R13 ;  /* 0x000076328b0d7816 */ /* 0x002fe2000000000d */
[----:B------:R1:W-:Y:S01]  /*4c5c0*/  @P3 STG.E.U16 desc[UR60][R4.64], R11 ;  /* 0x0000000b04003986 */ /* 0x0003e2000c10153c */
[-C--:B------:R-:W-:Y:S01]  /*4c5d0*/  ISETP.LT.AND P1, PT, R22, R23.reuse, !P1 ;  /* 0x000000171600720c */ /* 0x080fe20004f21270 */
[----:B------:R-:W3:Y:S02]  /*4c5e0*/  LDC R27, c[0x0][0x22c] ;  /* 0x00008b00ff1b7b82 */ /* 0x000ee40000000800 */
[----:B------:R4:W-:Y:S01]  /*4c5f0*/  @P5 STG.E.U16 desc[UR60][R6.64], R139 ;  /* 0x0000008b06005986 */ /* 0x0009e2000c10153c */
[----:B------:R-:W-:-:S03]  /*4c600*/  ISETP.LT.AND P5, PT, R20, R23, !P0 ;  /* 0x000000171400720c */ /* 0x000fc600047a1270 */
[----:B------:R4:W-:Y:S01]  /*4c610*/  @P6 STG.E.U16 desc[UR60][R8.64], R13 ;  /* 0x0000000d08006986 */ /* 0x0009e2000c10153c */
[-C--:B------:R-:W-:Y:S02]  /*4c620*/  ISETP.LT.AND P6, PT, R17, R23.reuse, !P0 ;  /* 0x000000171100720c */ /* 0x080fe400047c1270 */
[----:B------:R-:W-:Y:S01]  /*4c630*/  ISETP.LT.AND P3, PT, R21, R23, !P0 ;  /* 0x000000171500720c */ /* 0x000fe20004761270 */
[----:B-1----:R-:W-:Y:S01]  /*4c640*/  IMAD.WIDE R10, R25, 0x2, R244 ;  /* 0x00000002190a7825 */ /* 0x002fe200078e02f4 */
[----:B------:R-:W-:-:S03]  /*4c650*/  PRMT R26, R143, 0x7632, R26 ;  /* 0x000076328f1a7816 */ /* 0x000fc6000000001a */
[C---:B0-----:R-:W-:Y:S01]  /*4c660*/  IMAD.IADD R15, R25.reuse, 0x1, R24 ;  /* 0x00000001190f7824 */ /* 0x041fe200078e0218 */
[----:B------:R0:W-:Y:S01]  /*4c670*/  @P4 STG.E.U16 desc[UR60][R10.64], R143 ;  /* 0x0000008f0a004986 */ /* 0x0001e2000c10153c */
[----:B------:R-:W-:Y:S01]  /*4c680*/  VIADD R0, R16, 0xd1 ;  /* 0x000000d110007836 */ /* 0x000fe20000000000 */
[----:B------:R-:W1:Y:S01]  /*4c690*/  LDC R24, c[0x0][0x248] ;  /* 0x00009200ff187b82 */ /* 0x000e620000000800 */
[----:B------:R-:W-:-:S04]  /*4c6a0*/  IMAD.WIDE R4, R25, 0x2, R246 ;  /* 0x0000000219047825 */ /* 0x000fc800078e02f6 */
[----:B----4-:R-:W-:Y:S01]  /*4c6b0*/  IMAD.WIDE R6, R15, 0x2, R2 ;  /* 0x000000020f067825 */ /* 0x010fe200078e0202 */
[----:B------:R-:W-:-:S03]  /*4c6c0*/  ISETP.GE.AND P2, PT, R0, R29, PT ;  /* 0x0000001d0000720c */ /* 0x000fc60003f46270 */
[C---:B------:R-:W-:Y:S01]  /*4c6d0*/  IMAD.WIDE R8, R15.reuse, 0x2, R18 ;  /* 0x000000020f087825 */ /* 0x040fe200078e0212 */
[----:B0-----:R-:W-:Y:S01]  /*4c6e0*/  PRMT R11, R144, 0x7632, R11 ;  /* 0x00007632900b7816 */ /* 0x001fe2000000000b */
[----:B------:R0:W-:Y:S02]  /*4c6f0*/  @P1 STG.E.U16 desc[UR60][R4.64], R26 ;  /* 0x0000001a04001986 */ /* 0x0001e4000c10153c */
[----:B------:R-:W-:Y:S01]  /*4c700*/  IMAD.WIDE R12, R15, 0x2, R244 ;  /* 0x000000020f0c7825 */ /* 0x000fe200078e02f4 */
[----:B------:R-:W4:Y:S01]  /*4c710*/  LDC R29, c[0x0][0x22c] ;  /* 0x00008b00ff1d7b82 */ /* 0x000f220000000800 */
[----:B------:R3:W-:Y:S01]  /*4c720*/  @P6 STG.E.U16 desc[UR60][R6.64], R144 ;  /* 0x0000009006006986 */ /* 0x0007e2000c10153c */
[----:B------:R-:W-:-:S03]  /*4c730*/  ISETP.LT.AND P1, PT, R22, R23, !P0 ;  /* 0x000000171600720c */ /* 0x000fc60004721270 */
[----:B------:R3:W-:Y:S01]  /*4c740*/  @P5 STG.E.U16 desc[UR60][R8.64], R11 ;  /* 0x0000000b08005986 */ /* 0x0007e2000c10153c */
[----:B------:R-:W-:-:S03]  /*4c750*/  ISETP.LT.AND P5, PT, R20, R23, !P2 ;  /* 0x000000171400720c */ /* 0x000fc600057a1270 */
[----:B------:R3:W-:Y:S01]  /*4c760*/  @P3 STG.E.U16 desc[UR60][R12.64], R148 ;  /* 0x000000940c003986 */ /* 0x0007e2000c10153c */
[-C--:B------:R-:W-:Y:S01]  /*4c770*/  ISETP.LT.AND P3, PT, R17, R23.reuse, !P2 ;  /* 0x000000171100720c */ /* 0x080fe20005761270 */
[----:B------:R-:W-:Y:S01]  /*4c780*/  VIADD R0, R16, 0xd2 ;  /* 0x000000d210007836 */ /* 0x000fe20000000000 */
[----:B------:R-:W-:Y:S01]  /*4c790*/  ISETP.LT.AND P6, PT, R21, R23, !P2 ;  /* 0x000000171500720c */ /* 0x000fe200057c1270 */
[C-C-:B--2---:R-:W-:Y:S01]  /*4c7a0*/  IMAD.IADD R25, R15.reuse, 0x1, R14.reuse ;  /* 0x000000010f197824 */ /* 0x144fe200078e020e */
[----:B------:R-:W-:Y:S01]  /*4c7b0*/  PRMT R14, R148, 0x7632, R14 ;  /* 0x00007632940e7816 */ /* 0x000fe2000000000e */
[----:B0-----:R-:W-:Y:S01]  /*4c7c0*/  IMAD.WIDE R4, R15, 0x2, R246 ;  /* 0x000000020f047825 */ /* 0x001fe200078e02f6 */
[----:B---3--:R-:W-:Y:S02]  /*4c7d0*/  ISETP.GE.AND P4, PT, R0, R27, PT ;  /* 0x0000001b0000720c */ /* 0x008fe40003f86270 */
[----:B------:R-:W0:Y:S01]  /*4c7e0*/  LDC R27, c[0x0][0x22c] ;  /* 0x00008b00ff1b7b82 */ /* 0x000e220000000800 */
[C---:B------:R-:W-:Y:S01]  /*4c7f0*/  IMAD.WIDE R6, R25.reuse, 0x2, R2 ;  /* 0x0000000219067825 */ /* 0x040fe200078e0202 */
[----:B------:R-:W-:Y:S01]  /*4c800*/  PRMT R15, R152, 0x7632, R15 ;  /* 0x00007632980f7816 */ /* 0x000fe2000000000f */
[----:B------:R2:W-:Y:S02]  /*4c810*/  @P1 STG.E.U16 desc[UR60][R4.64], R14 ;  /* 0x0000000e04001986 */ /* 0x0005e4000c10153c */
[----:B------:R-:W-:-:S03]  /*4c820*/  IMAD.WIDE R8, R25, 0x2, R18 ;  /* 0x0000000219087825 */ /* 0x000fc600078e0212 */
[----:B------:R-:W3:Y:S01]  /*4c830*/  LDC R12, c[0x0][0x248] ;  /* 0x00009200ff0c7b82 */ /* 0x000ee20000000800 */
[----:B------:R-:W-:Y:S01]  /*4c840*/  IMAD.WIDE R10, R25, 0x2, R244 ;  /* 0x00000002190a7825 */ /* 0x000fe200078e02f4 */
[----:B------:R4:W-:Y:S01]  /*4c850*/  @P3 STG.E.U16 desc[UR60][R6.64], R152 ;  /* 0x0000009806003986 */ /* 0x0009e2000c10153c */
[-C--:B------:R-:W-:Y:S02]  /*4c860*/  ISETP.LT.AND P2, PT, R22, R23.reuse, !P2 ;  /* 0x000000171600720c */ /* 0x080fe40005741270 */
[-C--:B------:R-:W-:Y:S01]  /*4c870*/  ISETP.LT.AND P3, PT, R17, R23.reuse, !P4 ;  /* 0x000000171100720c */ /* 0x080fe20006761270 */
[----:B------:R4:W-:Y:S01]  /*4c880*/  @P5 STG.E.U16 desc[UR60][R8.64], R15 ;  /* 0x0000000f08005986 */ /* 0x0009e2000c10153c */
[-C--:B------:R-:W-:Y:S01]  /*4c890*/  ISETP.LT.AND P5, PT, R20, R23.reuse, !P4 ;  /* 0x000000171400720c */ /* 0x080fe200067a1270 */
[--C-:B-1----:R-:W-:Y:S01]  /*4c8a0*/  IMAD.IADD R13, R25, 0x1, R24.reuse ;  /* 0x00000001190d7824 */ /* 0x102fe200078e0218 */
[----:B--2---:R-:W1:Y:S01]  /*4c8b0*/  LDC R14, c[0x0][0x248] ;  /* 0x00009200ff0e7b82 */ /* 0x004e620000000800 */
[----:B------:R2:W-:Y:S01]  /*4c8c0*/  @P6 STG.E.U16 desc[UR60][R10.64], R156 ;  /* 0x0000009c0a006986 */ /* 0x0005e2000c10153c */
[----:B------:R-:W-:Y:S01]  /*4c8d0*/  ISETP.LT.AND P6, PT, R21, R23, !P4 ;  /* 0x000000171500720c */ /* 0x000fe200067c1270 */
[----:B------:R-:W-:Y:S01]  /*4c8e0*/  VIADD R0, R16, 0xd3 ;  /* 0x000000d310007836 */ /* 0x000fe20000000000 */
[----:B------:R-:W-:Y:S01]  /*4c8f0*/  PRMT R24, R156, 0x7632, R24 ;  /* 0x000076329c187816 */ /* 0x000fe20000000018 */
[----:B------:R-:W-:Y:S01]  /*4c900*/  IMAD.WIDE R4, R25, 0x2, R246 ;  /* 0x0000000219047825 */ /* 0x000fe200078e02f6 */
[----:B------:R-:W-:-:S03]  /*4c910*/  PRMT R26, R145, 0x7632, R26 ;  /* 0x00007632911a7816 */ /* 0x000fc6000000001a */
[C---:B----4-:R-:W-:Y:S01]  /*4c920*/  IMAD.WIDE R6, R13.reuse, 0x2, R2 ;  /* 0x000000020d067825 */ /* 0x050fe200078e0202 */
[----:B------:R-:W-:Y:S01]  /*4c930*/  ISETP.GE.AND P0, PT, R0, R29, PT ;  /* 0x0000001d0000720c */ /* 0x000fe20003f06270 */
[----:B------:R4:W-:Y:S02]  /*4c940*/  @P2 STG.E.U16 desc[UR60][R4.64], R24 ;  /* 0x0000001804002986 */ /* 0x0009e4000c10153c */
[C---:B------:R-:W-:Y:S01]  /*4c950*/  IMAD.WIDE R8, R13.reuse, 0x2, R18 ;  /* 0x000000020d087825 */ /* 0x040fe200078e0212 */
[-C--:B------:R-:W-:Y:S01]  /*4c960*/  ISETP.LT.AND P4, PT, R22, R23.reuse, !P4 ;  /* 0x000000171600720c */ /* 0x080fe20006781270 */
[----:B------:R4:W-:Y:S02]  /*4c970*/  @P3 STG.E.U16 desc[UR60][R6.64], R145 ;  /* 0x0000009106003986 */ /* 0x0009e4000c10153c */
[----:B--2---:R-:W-:Y:S01]  /*4c980*/  IMAD.WIDE R10, R13, 0x2, R244 ;  /* 0x000000020d0a7825 */ /* 0x004fe200078e02f4 */
[-C--:B------:R-:W-:Y:S01]  /*4c990*/  ISETP.LT.AND P3, PT, R17, R23.reuse, !P0 ;  /* 0x000000171100720c */ /* 0x080fe20004761270 */
[----:B------:R-:W2:Y:S01]  /*4c9a0*/  LDC R29, c[0x0][0x22c] ;  /* 0x00008b00ff1d7b82 */ /* 0x000ea20000000800 */
[----:B------:R4:W-:Y:S01]  /*4c9b0*/  @P5 STG.E.U16 desc[UR60][R8.64], R26 ;  /* 0x0000001a08005986 */ /* 0x0009e2000c10153c */
[----:B------:R-:W-:Y:S01]  /*4c9c0*/  VIADD R0, R16, 0xd4 ;  /* 0x000000d410007836 */ /* 0x000fe20000000000 */
[----:B------:R-:W-:-:S02]  /*4c9d0*/  ISETP.LT.AND P5, PT, R20, R23, !P0 ;  /* 0x000000171400720c */ /* 0x000fc400047a1270 */
[----:B------:R1:W-:Y:S01]  /*4c9e0*/  @P6 STG.E.U16 desc[UR60][R10.64], R149 ;  /* 0x000000950a006986 */ /* 0x0003e2000c10153c */
[----:B------:R-:W-:Y:S01]  /*4c9f0*/  ISETP.LT.AND P6, PT, R21, R23, !P0 ;  /* 0x000000171500720c */ /* 0x000fe200047c1270 */
[C---:B---3--:R-:W-:Y:S01]  /*4ca00*/  IMAD.IADD R15, R13.reuse, 0x1, R12 ;  /* 0x000000010d0f7824 */ /* 0x048fe200078e020c */
[----:B0-----:R-:W-:Y:S01]  /*4ca10*/  ISETP.GE.AND P1, PT, R0, R27, PT ;  /* 0x0000001b0000720c */ /* 0x001fe20003f26270 */
[----:B----4-:R-:W-:Y:S01]  /*4ca20*/  IMAD.WIDE R4, R13, 0x2, R246 ;  /* 0x000000020d047825 */ /* 0x010fe200078e02f6 */
[----:B------:R-:W-:Y:S01]  /*4ca30*/  PRMT R27, R149, 0x7632, R27 ;  /* 0x00007632951b7816 */ /* 0x000fe2000000001b */
[----:B------:R-:W0:Y:S02]  /*4ca40*/  LDC R12, c[0x0][0x248] ;  /* 0x00009200ff0c7b82 */ /* 0x000e240000000800 */
[----:B------:R-:W-:Y:S01]  /*4ca50*/  IMAD.WIDE R6, R15, 0x2, R2 ;  /* 0x000000020f067825 */ /* 0x000fe200078e0202 */
[----:B------:R-:W-:Y:S01]  /*4ca60*/  PRMT R24, R153, 0x7632, R24 ;  /* 0x0000763299187816 */ /* 0x000fe20000000018 */
[----:B------:R3:W-:Y:S02]  /*4ca70*/  @P4 STG.E.U16 desc[UR60][R4.64], R27 ;  /* 0x0000001b04004986 */ /* 0x0007e4000c10153c */
[----:B------:R-:W-:-:S02]  /*4ca80*/  IMAD.WIDE R8, R15, 0x2, R18 ;  /* 0x000000020f087825 */ /* 0x000fc400078e0212 */
[----:B------:R-:W-:Y:S01]  /*4ca90*/  @P3 STG.E.U16 desc[UR60][R6.64], R153 ;  /* 0x0000009906003986 */ /* 0x000fe2000c10153c */
[----:B------:R-:W4:Y:S01]  /*4caa0*/  LDC R25, c[0x0][0x22c] ;  /* 0x00008b00ff197b82 */ /* 0x000f220000000800 */
[----:B-1----:R-:W-:Y:S01]  /*4cab0*/  IMAD.WIDE R10, R15, 0x2, R244 ;  /* 0x000000020f0a7825 */ /* 0x002fe200078e02f4 */
[-C--:B------:R-:W-:Y:S01]  /*4cac0*/  ISETP.LT.AND P3, PT, R22, R23.reuse, !P0 ;  /* 0x000000171600720c */ /* 0x080fe20004761270 */
[----:B------:R1:W-:Y:S01]  /*4cad0*/  @P5 STG.E.U16 desc[UR60][R8.64], R24 ;  /* 0x0000001808005986 */ /* 0x0003e2000c10153c */
[-C--:B------:R-:W-:Y:S02]  /*4cae0*/  ISETP.LT.AND P4, PT, R17, R23.reuse, !P1 ;  /* 0x000000171100720c */ /* 0x080fe40004f81270 */
[-C--:B------:R-:W-:Y:S01]  /*4caf0*/  ISETP.LT.AND P5, PT, R20, R23.reuse, !P1 ;  /* 0x000000171400720c */ /* 0x080fe20004fa1270 */
[----:B------:R2:W-:Y:S01]  /*4cb00*/  @P6 STG.E.U16 desc[UR60][R10.64], R157 ;  /* 0x0000009d0a006986 */ /* 0x0005e2000c10153c */
[----:B------:R-:W-:Y:S01]  /*4cb10*/  ISETP.LT.AND P6, PT, R21, R23, !P1 ;  /* 0x000000171500720c */ /* 0x000fe20004fc1270 */
[----:B------:R-:W-:Y:S01]  /*4cb20*/  IMAD.IADD R13, R15, 0x1, R14 ;  /* 0x000000010f0d7824 */ /* 0x000fe200078e020e */
[----:B------:R-:W-:Y:S01]  /*4cb30*/  PRMT R26, R157, 0x7632, R26 ;  /* 0x000076329d1a7816 */ /* 0x000fe2000000001a */
[----:B------:R-:W-:Y:S01]  /*4cb40*/  VIADD R0, R16, 0xd5 ;  /* 0x000000d510007836 */ /* 0x000fe20000000000 */
[----:B------:R-:W4:Y:S01]  /*4cb50*/  LDC R14, c[0x0][0x248] ;  /* 0x00009200ff0e7b82 */ /* 0x000f220000000800 */
[----:B---3--:R-:W-:Y:S01]  /*4cb60*/  IMAD.WIDE R4, R15, 0x2, R246 ;  /* 0x000000020f047825 */ /* 0x008fe200078e02f6 */
[----:B-1----:R-:W-:-:S03]  /*4cb70*/  PRMT R24, R146, 0x7632, R24 ;  /* 0x0000763292187816 */ /* 0x002fc60000000018 */
[C---:B------:R-:W-:Y:S01]  /*4cb80*/  IMAD.WIDE R6, R13.reuse, 0x2, R2 ;  /* 0x000000020d067825 */ /* 0x040fe200078e0202 */
[----:B--2---:R-:W-:Y:S02]  /*4cb90*/  ISETP.GE.AND P2, PT, R0, R29, PT ;  /* 0x0000001d0000720c */ /* 0x004fe40003f46270 */
[----:B------:R-:W1:Y:S01]  /*4cba0*/  LDC R27, c[0x0][0x22c] ;  /* 0x00008b00ff1b7b82 */ /* 0x000e620000000800 */
[C---:B------:R-:W-:Y:S01]  /*4cbb0*/  IMAD.WIDE R8, R13.reuse, 0x2, R18 ;  /* 0x000000020d087825 */ /* 0x040fe200078e0212 */
[-C--:B------:R-:W-:Y:S01]  /*4cbc0*/  ISETP.LT.AND P1, PT, R22, R23.reuse, !P1 ;  /* 0x000000171600720c */ /* 0x080fe20004f21270 */
[----:B------:R2:W-:Y:S02]  /*4cbd0*/  @P3 STG.E.U16 desc[UR60][R4.64], R26 ;  /* 0x0000001a04003986 */ /* 0x0005e4000c10153c */
[----:B------:R-:W-:Y:S02]  /*4cbe0*/  IMAD.WIDE R10, R13, 0x2, R244 ;  /* 0x000000020d0a7825 */ /* 0x000fe400078e02f4 */
[----:B------:R3:W-:Y:S01]  /*4cbf0*/  @P4 STG.E.U16 desc[UR60][R6.64], R146 ;  /* 0x0000009206004986 */ /* 0x0007e2000c10153c */
[-C--:B------:R-:W-:Y:S01]  /*4cc00*/  ISETP.LT.AND P4, PT, R17, R23.reuse, !P2 ;  /* 0x000000171100720c */ /* 0x080fe20005781270 */
[----:B0-----:R-:W-:Y:S01]  /*4cc10*/  IMAD.IADD R15, R13, 0x1, R12 ;  /* 0x000000010d0f7824 */ /* 0x001fe200078e020c */
[----:B------:R-:W-:Y:S01]  /*4cc20*/  PRMT R28, R150, 0x7632, R28 ;  /* 0x00007632961c7816 */ /* 0x000fe2000000001c */
[----:B------:R0:W-:Y:S01]  /*4cc30*/  @P5 STG.E.U16 desc[UR60][R8.64], R24 ;  /* 0x0000001808005986 */ /* 0x0001e2000c10153c */
[-C--:B------:R-:W-:Y:S01]  /*4cc40*/  ISETP.LT.AND P5, PT, R20, R23.reuse, !P2 ;  /* 0x000000171400720c */ /* 0x080fe200057a1270 */
[----:B------:R-:W-:Y:S01]  /*4cc50*/  VIADD R0, R16, 0xd6 ;  /* 0x000000d610007836 */ /* 0x000fe20000000000 */
[----:B------:R-:W1:Y:S01]  /*4cc60*/  LDC R12, c[0x0][0x248] ;  /* 0x00009200ff0c7b82 */ /* 0x000e620000000800 */
[----:B------:R0:W-:Y:S01]  /*4cc70*/  @P6 STG.E.U16 desc[UR60][R10.64], R150 ;  /* 0x000000960a006986 */ /* 0x0001e2000c10153c */
[----:B------:R-:W-:Y:S01]  /*4cc80*/  ISETP.LT.AND P6, PT, R21, R23, !P2 ;  /* 0x000000171500720c */ /* 0x000fe200057c1270 */
[----:B--2---:R-:W-:Y:S01]  /*4cc90*/  IMAD.WIDE R4, R13, 0x2, R246 ;  /* 0x000000020d047825 */ /* 0x004fe200078e02f6 */
[----:B----4-:R-:W-:-:S03]  /*4cca0*/  ISETP.GE.AND P0, PT, R0, R25, PT ;  /* 0x000000190000720c */ /* 0x010fc60003f06270 */
[C---:B---3--:R-:W-:Y:S01]  /*4ccb0*/  IMAD.WIDE R6, R15.reuse, 0x2, R2 ;  /* 0x000000020f067825 */ /* 0x048fe200078e0202 */
[----:B------:R2:W-:Y:S01]  /*4ccc0*/  @P1 STG.E.U16 desc[UR60][R4.64], R28 ;  /* 0x0000001c04001986 */ /* 0x0005e2000c10153c */
[----:B0-----:R-:W-:Y:S01]  /*4ccd0*/  PRMT R24, R154, 0x7632, R24 ;  /* 0x000076329a187816 */ /* 0x001fe20000000018 */
[----:B------:R-:W0:Y:S01]  /*4cce0*/  LDC R25, c[0x0][0x22c] ;  /* 0x00008b00ff197b82 */ /* 0x000e220000000800 */
[----:B------:R-:W-:Y:S01]  /*4ccf0*/  IMAD.WIDE R8, R15, 0x2, R18 ;  /* 0x000000020f087825 */ /* 0x000fe200078e0212 */
[----:B------:R-:W-:-:S03]  /*4cd00*/  ISETP.LT.AND P1, PT, R22, R23, !P2 ;  /* 0x000000171600720c */ /* 0x000fc60005721270 */
[----:B------:R-:W-:Y:S01]  /*4cd10*/  IMAD.WIDE R10, R15, 0x2, R244 ;  /* 0x000000020f0a7825 */ /* 0x000fe200078e02f4 */
[----:B------:R-:W-:Y:S01]  /*4cd20*/  @P4 STG.E.U16 desc[UR60][R6.64], R154 ;  /* 0x0000009a06004986 */ /* 0x000fe2000c10153c */
[-C--:B------:R-:W-:Y:S01]  /*4cd30*/  ISETP.LT.AND P4, PT, R21, R23.reuse, !P0 ;  /* 0x000000171500720c */ /* 0x080fe20004781270 */
[----:B------:R-:W3:Y:S02]  /*4cd40*/  LDC R29, c[0x0][0x22c] ;  /* 0x00008b00ff1d7b82 */ /* 0x000ee40000000800 */
[----:B------:R-:W-:Y:S01]  /*4cd50*/  @P5 STG.E.U16 desc[UR60][R8.64], R24 ;  /* 0x0000001808005986 */ /* 0x000fe2000c10153c */
[----:B------:R-:W-:-:S03]  /*4cd60*/  ISETP.LT.AND P5, PT, R17, R23, !P0 ;  /* 0x000000171100720c */ /* 0x000fc600047a1270 */
[----:B------:R4:W-:Y:S01]  /*4cd70*/  @P6 STG.E.U16 desc[UR60][R10.64], R158 ;  /* 0x0000009e0a006986 */ /* 0x0009e2000c10153c */
[----:B------:R-:W-:Y:S01]  /*4cd80*/  ISETP.LT.AND P6, PT, R20, R23, !P0 ;  /* 0x000000171400720c */ /* 0x000fe200047c1270 */
[----:B------:R-:W-:Y:S02]  /*4cd90*/  VIADD R0, R16, 0xd7 ;  /* 0x000000d710007836 */ /* 0x000fe40000000000 */
[C---:B------:R-:W-:Y:S02]  /*4cda0*/  IMAD.IADD R13, R15.reuse, 0x1, R14 ;  /* 0x000000010f0d7824 */ /* 0x040fe400078e020e */
[----:B--2---:R-:W-:Y:S01]  /*4cdb0*/  IMAD.WIDE R4, R15, 0x2, R246 ;  /* 0x000000020f047825 */ /* 0x004fe200078e02f6 */
[----:B------:R-:W2:Y:S01]  /*4cdc0*/  LDC R14, c[0x0][0x248] ;  /* 0x00009200ff0e7b82 */ /* 0x000ea20000000800 */
[----:B----4-:R-:W-:Y:S02]  /*4cdd0*/  PRMT R11, R158, 0x7632, R11 ;  /* 0x000076329e0b7816 */ /* 0x010fe4000000000b */
[----:B------:R-:W-:Y:S01]  /*4cde0*/  IMAD.WIDE R6, R13, 0x2, R2 ;  /* 0x000000020d067825 */ /* 0x000fe200078e0202 */
[----:B-1----:R-:W-:-:S02]  /*4cdf0*/  ISETP.GE.AND P3, PT, R0, R27, PT ;  /* 0x0000001b0000720c */ /* 0x002fc40003f66270 */
[----:B------:R-:W-:Y:S01]  /*4ce00*/  PRMT R24, R147, 0x7632, R24 ;  /* 0x0000763293187816 */ /* 0x000fe20000000018 */
[C---:B------:R-:W-:Y:S01]  /*4ce10*/  IMAD.WIDE R8, R13.reuse, 0x2, R18 ;  /* 0x000000020d087825 */ /* 0x040fe200078e0212 */
[----:B------:R1:W-:Y:S01]  /*4ce20*/  @P1 STG.E.U16 desc[UR60][R4.64], R11 ;  /* 0x0000000b04001986 */ /* 0x0003e2000c10153c */
[----:B------:R-:W4:Y:S01]  /*4ce30*/  LDC R27, c[0x0][0x22c] ;  /* 0x00008b00ff1b7b82 */ /* 0x000f220000000800 */
[----:B------:R-:W-:Y:S02]  /*4ce40*/  ISETP.LT.AND P0, PT, R22, R23, !P0 ;  /* 0x000000171600720c */ /* 0x000fe40004701270 */
[----:B------:R-:W-:Y:S04]  /*4ce50*/  @P5 STG.E.U16 desc[UR60][R6.64], R147 ;  /* 0x0000009306005986 */ /* 0x000fe8000c10153c */
[----:B------:R0:W-:Y:S01]  /*4ce60*/  @P6 STG.E.U16 desc[UR60][R8.64], R24 ;  /* 0x0000001808006986 */ /* 0x0001e2000c10153c */
[----:B-1----:R-:W-:-:S05]  /*4ce70*/  IMAD.WIDE R10, R13, 0x2, R244 ;  /* 0x000000020d0a7825 */ /* 0x002fca00078e02f4 */
[----:B------:R1:W-:Y:S01]  /*4ce80*/  @P4 STG.E.U16 desc[UR60][R10.64], R151 ;  /* 0x000000970a004986 */ /* 0x0003e2000c10153c */
[-C--:B------:R-:W-:Y:S01]  /*4ce90*/  ISETP.LT.AND P4, PT, R17, R23.reuse, !P3 ;  /* 0x000000171100720c */ /* 0x080fe20005f81270 */
[----:B------:R-:W-:Y:S01]  /*4cea0*/  VIADD R0, R16, 0xd8 ;  /* 0x000000d810007836 */ /* 0x000fe20000000000 */
[-C--:B------:R-:W-:Y:S01]  /*4ceb0*/  ISETP.LT.AND P5, PT, R20, R23.reuse, !P3 ;  /* 0x000000171400720c */ /* 0x080fe20005fa1270 */
[----:B------:R-:W-:Y:S01]  /*4cec0*/  IMAD.IADD R15, R13, 0x1, R12 ;  /* 0x000000010d0f7824 */ /* 0x000fe200078e020c */
[----:B------:R-:W-:Y:S01]  /*4ced0*/  ISETP.LT.AND P6, PT, R21, R23, !P3 ;  /* 0x000000171500720c */ /* 0x000fe20005fc1270 */
[----:B------:R-:W-:Y:S01]  /*4cee0*/  IMAD.WIDE R4, R13, 0x2, R246 ;  /* 0x000000020d047825 */ /* 0x000fe200078e02f6 */
[----:B------:R-:W-:Y:S01]  /*4cef0*/  PRMT R26, R151, 0x7632, R26 ;  /* 0x00007632971a7816 */ /* 0x000fe2000000001a */
[----:B0-----:R-:W0:Y:S01]  /*4cf00*/  LDC R24, c[0x0][0x248] ;  /* 0x00009200ff187b82 */ /* 0x001e220000000800 */
[----:B------:R-:W-:Y:S01]  /*4cf10*/  ISETP.GE.AND P2, PT, R0, R25, PT ;  /* 0x000000190000720c */ /* 0x000fe20003f46270 */
[----:B------:R-:W-:Y:S01]  /*4cf20*/  IMAD.WIDE R6, R15, 0x2, R2 ;  /* 0x000000020f067825 */ /* 0x000fe200078e0202 */
[-C--:B------:R-:W-:Y:S01]  /*4cf30*/  ISETP.LT.AND P3, PT, R22, R23.reuse, !P3 ;  /* 0x000000171600720c */ /* 0x080fe20005f61270 */
[----:B------:R3:W-:Y:S01]  /*4cf40*/  @P0 STG.E.U16 desc[UR60][R4.64], R26 ;  /* 0x0000001a04000986 */ /* 0x0007e2000c10153c */
[----:B------:R-:W-:Y:S01]  /*4cf50*/  PRMT R13, R155, 0x7632, R13 ;  /* 0x000076329b0d7816 */ /* 0x000fe2000000000d */
[----:B------:R-:W-:Y:S01]  /*4cf60*/  IMAD.WIDE R8, R15, 0x2, R18 ;  /* 0x000000020f087825 */ /* 0x000fe200078e0212 */
[-C--:B------:R-:W-:Y:S01]  /*4cf70*/  ISETP.LT.AND P0, PT, R17, R23.reuse, !P2 ;  /* 0x000000171100720c */ /* 0x080fe20005701270 */
[----:B------:R3:W-:Y:S01]  /*4cf80*/  @P4 STG.E.U16 desc[UR60][R6.64], R155 ;  /* 0x0000009b06004986 */ /* 0x0007e2000c10153c */
[----:B------:R-:W-:Y:S01]  /*4cf90*/  ISETP.LT.AND P4, PT, R20, R23, !P2 ;  /* 0x000000171400720c */ /* 0x000fe20005781270 */
[----:B------:R-:W-:-:S02]  /*4cfa0*/  VIADD R0, R16, 0xd9 ;  /* 0x000000d910007836 */ /* 0x000fc40000000000 */
[C---:B-1----:R-:W-:Y:S01]  /*4cfb0*/  IMAD.WIDE R10, R15.reuse, 0x2, R244 ;  /* 0x000000020f0a7825 */ /* 0x042fe200078e02f4 */
[----:B------:R1:W-:Y:S03]  /*4cfc0*/  @P5 STG.E.U16 desc[UR60][R8.64], R13 ;  /* 0x0000000d08005986 */ /* 0x0003e6000c10153c */
[----:B------:R-:W-:Y:S02]  /*4cfd0*/  VIADD R12, R16, 0xda ;  /* 0x000000da100c7836 */ /* 0x000fe40000000000 */
[----:B--2---:R-:W-:Y:S01]  /*4cfe0*/  IMAD.IADD R25, R15, 0x1, R14 ;  /* 0x000000010f197824 */ /* 0x004fe200078e020e */
[----:B----4-:R-:W-:Y:S01]  /*4cff0*/  ISETP.GE.AND P1, PT, R0, R27, PT ;  /* 0x0000001b0000720c */ /* 0x010fe20003f26270 */
[----:B------:R2:W-:Y:S01]  /*4d000*/  @P6 STG.E.U16 desc[UR60][R10.64], R159 ;  /* 0x0000009f0a006986 */ /* 0x0005e2000c10153c */
[----:B------:R-:W-:Y:S01]  /*4d010*/  PRMT R27, R159, 0x7632, R27 ;  /* 0x000076329f1b7816 */ /* 0x000fe2000000001b */
[----:B---3--:R-:W-:Y:S01]  /*4d020*/  IMAD.WIDE R4, R15, 0x2, R246 ;  /* 0x000000020f047825 */ /* 0x008fe200078e02f6 */
[----:B------:R-:W-:Y:S01]  /*4d030*/  ISETP.LT.AND P6, PT, R21, R23, !P2 ;  /* 0x000000171500720c */ /* 0x000fe200057c1270 */
[----:B------:R-:W3:Y:S01]  /*4d040*/  LDC R0, c[0x0][0x22c] ;  /* 0x00008b00ff007b82 */ /* 0x000ee20000000800 */
[----:B------:R-:W-:Y:S01]  /*4d050*/  ISETP.GE.AND P5, PT, R12, R29, PT ;  /* 0x0000001d0c00720c */ /* 0x000fe20003fa6270 */
[C---:B------:R-:W-:Y:S01]  /*4d060*/  IMAD.WIDE R6, R25.reuse, 0x2, R2 ;  /* 0x0000000219067825 */ /* 0x040fe200078e0202 */
[----:B------:R-:W-:Y:S01]  /*4d070*/  PRMT R14, R160, 0x7632, R14 ;  /* 0x00007632a00e7816 */ /* 0x000fe2000000000e */
[----:B------:R4:W-:Y:S02]  /*4d080*/  @P3 STG.E.U16 desc[UR60][R4.64], R27 ;  /* 0x0000001b04003986 */ /* 0x0009e4000c10153c */
[----:B-1----:R-:W-:-:S02]  /*4d090*/  IMAD.WIDE R8, R25, 0x2, R18 ;  /* 0x0000000219087825 */ /* 0x002fc400078e0212 */
[----:B------:R-:W1:Y:S01]  /*4d0a0*/  LDC R12, c[0x0][0x248] ;  /* 0x00009200ff0c7b82 */ /* 0x000e620000000800 */
[----:B------:R4:W-:Y:S01]  /*4d0b0*/  @P0 STG.E.U16 desc[UR60][R6.64], R160 ;  /* 0x000000a006000986 */ /* 0x0009e2000c10153c */
[-C--:B------:R-:W-:Y:S01]  /*4d0c0*/  ISETP.LT.AND P0, PT, R22, R23.reuse, !P2 ;  /* 0x000000171600720c */ /* 0x080fe20005701270 */
[----:B--2---:R-:W-:Y:S01]  /*4d0d0*/  IMAD.WIDE R10, R25, 0x2, R244 ;  /* 0x00000002190a7825 */ /* 0x004fe200078e02f4 */
[-C--:B------:R-:W-:Y:S01]  /*4d0e0*/  ISETP.LT.AND P3, PT, R17, R23.reuse, !P1 ;  /* 0x000000171100720c */ /* 0x080fe20004f61270 */
[----:B------:R2:W-:Y:S01]  /*4d0f0*/  @P4 STG.E.U16 desc[UR60][R8.64], R14 ;  /* 0x0000000e08004986 */ /* 0x0005e2000c10153c */
[-C--:B------:R-:W-:Y:S01]  /*4d100*/  ISETP.LT.AND P4, PT, R20, R23.reuse, !P1 ;  /* 0x000000171400720c */ /* 0x080fe20004f81270 */
[----:B0-----:R-:W-:Y:S02]  /*4d110*/  IMAD.IADD R15, R25, 0x1, R24 ;  /* 0x00000001190f7824 */ /* 0x001fe400078e0218 */
[----:B------:R0:W-:Y:S01]  /*4d120*/  @P6 STG.E.U16 desc[UR60][R10.64], R164 ;  /* 0x000000a40a006986 */ /* 0x0001e2000c10153c */
[----:B------:R-:W-:Y:S01]  /*4d130*/  ISETP.LT.AND P6, PT, R21, R23, !P1 ;  /* 0x000000171500720c */ /* 0x000fe20004fc1270 */
[----:B----4-:R-:W-:Y:S01]  /*4d140*/  IMAD.WIDE R4, R25, 0x2, R246 ;  /* 0x0000000219047825 */ /* 0x010fe200078e02f6 */
[----:B------:R-:W-:Y:S01]  /*4d150*/  PRMT R26, R168, 0x7632, R26 ;  /* 0x00007632a81a7816 */ /* 0x000fe2000000001a */
[----:B------:R-:W4:Y:S02]  /*4d160*/  LDC R24, c[0x0][0x248] ;  /* 0x00009200ff187b82 */ /* 0x000f240000000800 */
[----:B------:R-:W-:-:S04]  /*4d170*/  IMAD.WIDE R6, R15, 0x2, R2 ;  /* 0x000000020f067825 */ /* 0x000fc800078e0202 */
[----:B--2---:R-:W-:Y:S01]  /*4d180*/  IMAD.WIDE R8, R15, 0x2, R18 ;  /* 0x000000020f087825 */ /* 0x004fe200078e0212 */
[----:B0-----:R-:W-:Y:S01]  /*4d190*/  PRMT R11, R164, 0x7632, R11 ;  /* 0x00007632a40b7816 */ /* 0x001fe2000000000b */
[----:B------:R-:W0:Y:S01]  /*4d1a0*/  LDC R14, c[0x0][0x248] ;  /* 0x00009200ff0e7b82 */ /* 0x000e220000000800 */
[----:B------:R-:W-:-:S03]  /*4d1b0*/  ISETP.LT.AND P1, PT, R22, R23, !P1 ;  /* 0x000000171600720c */ /* 0x000fc60004f21270 */
[----:B------:R2:W-:Y:S04]  /*4d1c0*/  @P0 STG.E.U16 desc[UR60][R4.64], R11 ;  /* 0x0000000b04000986 */ /* 0x0005e8000c10153c */
[----:B------:R3:W-:Y:S01]  /*4d1d0*/  @P3 STG.E.U16 desc[UR60][R6.64], R168 ;  /* 0x000000a806003986 */ /* 0x0007e2000c10153c */
[----:B------:R-:W-:-:S03]  /*4d1e0*/  ISETP.LT.AND P3, PT, R17, R23, !P5 ;  /* 0x000000171100720c */ /* 0x000fc60006f61270 */
[----:B------:R-:W-:Y:S01]  /*4d1f0*/  @P4 STG.E.U16 desc[UR60][R8.64], R26 ;  /* 0x0000001a08004986 */ /* 0x000fe2000c10153c */
[----:B------:R-:W-:Y:S01]  /*4d200*/  ISETP.LT.AND P4, PT, R20, R23, !P5 ;  /* 0x000000171400720c */ /* 0x000fe20006f81270 */
[----:B--2---:R-:W-:-:S04]  /*4d210*/  IMAD.WIDE R10, R15, 0x2, R244 ;  /* 0x000000020f0a7825 */ /* 0x004fc800078e02f4 */
[----:B------:R-:W-:Y:S01]  /*4d220*/  VIADD R13, R16, 0xdb ;  /* 0x000000db100d7836 */ /* 0x000fe20000000000 */
[----:B------:R2:W-:Y:S01]  /*4d230*/  @P6 STG.E.U16 desc[UR60][R10.64], R172 ;  /* 0x000000ac0a006986 */ /* 0x0005e2000c10153c */
[----:B-1----:R-:W-:Y:S01]  /*4d240*/  IMAD.IADD R25, R15, 0x1, R12 ;  /* 0x000000010f197824 */ /* 0x002fe200078e020c */
[-C--:B------:R-:W-:Y:S01]  /*4d250*/  ISETP.LT.AND P6, PT, R21, R23.reuse, !P5 ;  /* 0x000000171500720c */ /* 0x080fe20006fc1270 */
[----:B------:R-:W-:Y:S01]  /*4d260*/  IMAD.WIDE R4, R15, 0x2, R246 ;  /* 0x000000020f047825 */ /* 0x000fe200078e02f6 */
[----:B------:R-:W-:Y:S02]  /*4d270*/  ISETP.LT.AND P5, PT, R22, R23, !P5 ;  /* 0x000000171600720c */ /* 0x000fe40006fa1270 */
[----:B---3--:R-:W-:Y:S01]  /*4d280*/  ISETP.GE.AND P2, PT, R13, R0, PT ;  /* 0x000000000d00720c */ /* 0x008fe20003f46270 */
[----:B------:R-:W-:Y:S01]  /*4d290*/  IMAD.WIDE R6, R25, 0x2, R2 ;  /* 0x0000000219067825 */ /* 0x000fe200078e0202 */
[----:B------:R-:W-:Y:S02]  /*4d2a0*/  PRMT R13, R161, 0x7632, R13 ;  /* 0x00007632a10d7816 */ /* 0x000fe4000000000d */
[----:B--2---:R-:W-:Y:S01]  /*4d2b0*/  PRMT R11, R172, 0x7632, R11 ;  /* 0x00007632ac0b7816 */ /* 0x004fe2000000000b */
[----:B------:R-:W-:-:S04]  /*4d2c0*/  IMAD.WIDE R8, R25, 0x2, R18 ;  /* 0x0000000219087825 */ /* 0x000fc800078e0212 */
[----:B------:R1:W-:Y:S01]  /*4d2d0*/  @P1 STG.E.U16 desc[UR60][R4.64], R11 ;  /* 0x0000000b04001986 */ /* 0x0003e2000c10153c */
[----:B------:R-:W-:-:S03]  /*4d2e0*/  VIADD R27, R16, 0xdc ;  /* 0x000000dc101b7836 */ /* 0x000fc60000000000 */
[----:B------:R-:W-:Y:S01]  /*4d2f0*/  @P3 STG.E.U16 desc[UR60][R6.64], R161 ;  /* 0x000000a106003986 */ /* 0x000fe2000c10153c */
[----:B------:R-:W-:-:S03]  /*4d300*/  ISETP.LT.AND P3, PT, R17, R23, !P2 ;  /* 0x000000171100720c */ /* 0x000fc60005761270 */
[----:B------:R2:W-:Y:S01]  /*4d310*/  @P4 STG.E.U16 desc[UR60][R8.64], R13 ;  /* 0x0000000d08004986 */ /* 0x0005e2000c10153c */
[----:B------:R-:W-:Y:S01]  /*4d320*/  ISETP.LT.AND P4, PT, R20, R23, !P2 ;  /* 0x000000171400720c */ /* 0x000fe20005781270 */
[----:B-1----:R-:W-:Y:S01]  /*4d330*/  IMAD.WIDE R10, R25, 0x2, R244 ;  /* 0x00000002190a7825 */ /* 0x002fe200078e02f4 */
[----:B------:R-:W-:-:S03]  /*4d340*/  PRMT R5, R165, 0x7632, R5 ;  /* 0x00007632a5057816 */ /* 0x000fc60000000005 */
[C---:B--2---:R-:W-:Y:S01]  /*4d350*/  IMAD.WIDE R12, R25.reuse, 0x2, R246 ;  /* 0x00000002190c7825 */ /* 0x044fe200078e02f6 */
[----:B------:R-:W-:Y:S03]  /*4d360*/  @P6 STG.E.U16 desc[UR60][R10.64], R165 ;  /* 0x000000a50a006986 */ /* 0x000fe6000c10153c */
[----:B0-----:R-:W-:Y:S02]  /*4d370*/  IMAD.IADD R25, R25, 0x1, R14 ;  /* 0x0000000119197824 */ /* 0x001fe400078e020e */
[----:B------:R-:W0:Y:S01]  /*4d380*/  LDC R14, c[0x0][0x248] ;  /* 0x00009200ff0e7b82 */ /* 0x000e220000000800 */
[----:B------:R1:W-:Y:S01]  /*4d390*/  @P5 STG.E.U16 desc[UR60][R12.64], R5 ;  /* 0x000000050c005986 */ /* 0x0003e2000c10153c */
[----:B------:R-:W-:Y:S02]  /*4d3a0*/  ISETP.GE.AND P0, PT, R27, R0, PT ;  /* 0x000000001b00720c */ /* 0x000fe40003f06270 */
[-C--:B------:R-:W-:Y:S01]  /*4d3b0*/  ISETP.LT.AND P5, PT, R21, R23.reuse, !P2 ;  /* 0x000000171500720c */ /* 0x080fe200057a1270 */
[----:B------:R-:W-:Y:S01]  /*4d3c0*/  VIADD R15, R16, 0xdd ;  /* 0x000000dd100f7836 */ /* 0x000fe20000000000 */
[----:B------:R-:W-:Y:S01]  /*4d3d0*/  ISETP.LT.AND P2, PT, R22, R23, !P2 ;  /* 0x000000171600720c */ /* 0x000fe20005741270 */
[----:B------:R-:W-:Y:S01]  /*4d3e0*/  IMAD.WIDE R6, R25, 0x2, R18 ;  /* 0x0000000219067825 */ /* 0x000fe200078e0212 */
[----:B------:R-:W-:-:S02]  /*4d3f0*/  PRMT R9, R169, 0x7632, R9 ;  /* 0x00007632a9097816 */ /* 0x000fc40000000009 */
[----:B------:R-:W-:Y:S01]  /*4d400*/  ISETP.LT.AND P6, PT, R17, R23, !P0 ;  /* 0x000000171100720c */ /* 0x000fe200047c1270 */
[----:B-1----:R-:W-:Y:S01]  /*4d410*/  IMAD.WIDE R4, R25, 0x2, R2 ;  /* 0x0000000219047825 */ /* 0x002fe200078e0202 */
[----:B------:R-:W-:-:S04]  /*4d420*/  ISETP.GE.AND P1, PT, R15, R0, PT ;  /* 0x000000000f00720c */ /* 0x000fc80003f26270 */
[----:B------:R1:W-:Y:S01]  /*4d430*/  @P3 STG.E.U16 desc[UR60][R4.64], R169 ;  /* 0x000000a904003986 */ /* 0x0003e2000c10153c */
[C---:B----4-:R-:W-:Y:S01]  /*4d440*/  IMAD.IADD R15, R25.reuse, 0x1, R24 ;  /* 0x00000001190f7824 */ /* 0x050fe200078e0218 */
[----:B------:R-:W-:Y:S01]  /*4d450*/  ISETP.LT.AND P3, PT, R20, R23, !P0 ;  /* 0x000000171400720c */ /* 0x000fe20004761270 */
[----:B------:R-:W-:Y:S01]  /*4d460*/  IMAD.WIDE R10, R25, 0x2, R246 ;  /* 0x00000002190a7825 */ /* 0x000fe200078e02f6 */
[----:B------:R2:W-:Y:S01]  /*4d470*/  @P4 STG.E.U16 desc[UR60][R6.64], R9 ;  /* 0x0000000906004986 */ /* 0x0005e2000c10153c */
[----:B------:R-:W3:Y:S02]  /*4d480*/  LDC R24, c[0x0][0x248] ;  /* 0x00009200ff187b82 */ /* 0x000ee40000000800 */
[----:B------:R-:W-:Y:S01]  /*4d490*/  IMAD.WIDE R12, R15, 0x2, R2 ;  /* 0x000000020f0c7825 */ /* 0x000fe200078e0202 */
[----:B-1----:R-:W-:-:S03]  /*4d4a0*/  PRMT R5, R173, 0x7632, R5 ;  /* 0x00007632ad057816 */ /* 0x002fc60000000005 */
[----:B--2---:R-:W-:Y:S01]  /*4d4b0*/  IMAD.WIDE R8, R25, 0x2, R244 ;  /* 0x0000000219087825 */ /* 0x004fe200078e02f4 */
[----:B------:R-:W-:-:S04]  /*4d4c0*/  PRMT R7, R162, 0x7632, R7 ;  /* 0x00007632a2077816 */ /* 0x000fc80000000007 */
[----:B------:R-:W-:Y:S01]  /*4d4d0*/  @P5 STG.E.U16 desc[UR60][R8.64], R173 ;  /* 0x000000ad08005986 */ /* 0x000fe2000c10153c */
[----:B------:R-:W-:-:S03]  /*4d4e0*/  ISETP.LT.AND P5, PT, R17, R23, !P1 ;  /* 0x000000171100720c */ /* 0x000fc60004fa1270 */
[----:B------:R1:W-:Y:S01]  /*4d4f0*/  @P2 STG.E.U16 desc[UR60][R10.64], R5 ;  /* 0x000000050a002986 */ /* 0x0003e2000c10153c */
[-C--:B------:R-:W-:Y:S02]  /*4d500*/  ISETP.LT.AND P2, PT, R21, R23.reuse, !P0 ;  /* 0x000000171500720c */ /* 0x080fe40004741270 */
[-C--:B------:R-:W-:Y:S01]  /*4d510*/  ISETP.LT.AND P0, PT, R22, R23.reuse, !P0 ;  /* 0x000000171600720c */ /* 0x080fe20004701270 */
[----:B------:R2:W-:Y:S01]  /*4d520*/  @P6 STG.E.U16 desc[UR60][R12.64], R162 ;  /* 0x000000a20c006986 */ /* 0x0005e2000c10153c */
[----:B------:R-:W-:Y:S01]  /*4d530*/  ISETP.LT.AND P6, PT, R20, R23, !P1 ;  /* 0x000000171400720c */ /* 0x000fe20004fc1270 */
[C---:B0-----:R-:W-:Y:S02]  /*4d540*/  IMAD.IADD R25, R15.reuse, 0x1, R14 ;  /* 0x000000010f197824 */ /* 0x041fe400078e020e */
[----:B------:R-:W-:Y:S01]  /*4d550*/  VIADD R27, R16, 0xde ;  /* 0x000000de101b7836 */ /* 0x000fe20000000000 */
[----:B------:R-:W0:Y:S01]  /*4d560*/  LDC R14, c[0x0][0x248] ;  /* 0x00009200ff0e7b82 */ /* 0x000e220000000800 */
[----:B-1----:R-:W-:Y:S01]  /*4d570*/  IMAD.WIDE R4, R15, 0x2, R18 ;  /* 0x000000020f047825 */ /* 0x002fe200078e0212 */
[----:B------:R-:W-:-:S04]  /*4d580*/  PRMT R26, R170, 0x7632, R26 ;  /* 0x00007632aa1a7816 */ /* 0x000fc8000000001a */
[----:B------:R1:W-:Y:S01]  /*4d590*/  @P3 STG.E.U16 desc[UR60][R4.64], R7 ;  /* 0x0000000704003986 */ /* 0x0003e2000c10153c */
[----:B------:R-:W-:Y:S01]  /*4d5a0*/  IMAD.WIDE R8, R15, 0x2, R246 ;  /* 0x000000020f087825 */ /* 0x000fe200078e02f6 */
[----:B------:R-:W-:-:S03]  /*4d5b0*/  ISETP.GE.AND P4, PT, R27, R0, PT ;  /* 0x000000001b00720c */ /* 0x000fc60003f86270 */
[----:B------:R-:W-:-:S04]  /*4d5c0*/  IMAD.WIDE R10, R25, 0x2, R2 ;  /* 0x00000002190a7825 */ /* 0x000fc800078e0202 */
[----:B--2---:R-:W-:Y:S01]  /*4d5d0*/  IMAD.WIDE R12, R25, 0x2, R18 ;  /* 0x00000002190c7825 */ /* 0x004fe200078e0212 */
[----:B-1----:R-:W-:-:S03]  /*4d5e0*/  PRMT R5, R166, 0x7632, R5 ;  /* 0x00007632a6057816 */ /* 0x002fc60000000005 */
[----:B------:R-:W-:-:S05]  /*4d5f0*/  IMAD.WIDE R6, R15, 0x2, R244 ;  /* 0x000000020f067825 */ /* 0x000fca00078e02f4 */
[----:B------:R-:W-:Y:S01]  /*4d600*/  @P2 STG.E.U16 desc[UR60][R6.64], R166 ;  /* 0x000000a606002986 */ /* 0x000fe2000c10153c */
[-C--:B------:R-:W-:Y:S02]  /*4d610*/  ISETP.LT.AND P2, PT, R21, R23.reuse, !P1 ;  /* 0x000000171500720c */ /* 0x080fe40004f41270 */
[-C--:B------:R-:W-:Y:S01]  /*4d620*/  ISETP.LT.AND P1, PT, R22, R23.reuse, !P1 ;  /* 0x000000171600720c */ /* 0x080fe20004f21270 */
[----:B------:R1:W-:Y:S04]  /*4d630*/  @P0 STG.E.U16 desc[UR60][R8.64], R5 ;  /* 0x0000000508000986 */ /* 0x0003e8000c10153c */
[----:B------:R-:W-:Y:S01]  /*4d640*/  @P5 STG.E.U16 desc[UR60][R10.64], R170 ;  /* 0x000000aa0a005986 */ /* 0x000fe2000c10153c */
[----:B------:R-:W-:-:S03]  /*4d650*/  ISETP.LT.AND P5, PT, R17, R23, !P4 ;  /* 0x000000171100720c */ /* 0x000fc600067a1270 */
[----:B------:R2:W-:Y:S01]  /*4d660*/  @P6 STG.E.U16 desc[UR60][R12.64], R26 ;  /* 0x0000001a0c006986 */ /* 0x0005e2000c10153c */
[----:B------:R-:W-:Y:S01]  /*4d670*/  ISETP.LT.AND P6, PT, R20, R23, !P4 ;  /* 0x000000171400720c */ /* 0x000fe200067c1270 */
[C---:B---3--:R-:W-:Y:S02]  /*4d680*/  IMAD.IADD R15, R25.reuse, 0x1, R24 ;  /* 0x00000001190f7824 */ /* 0x048fe400078e0218 */
[----:B------:R-:W-:Y:S01]  /*4d690*/  VIADD R27, R16, 0xdf ;  /* 0x000000df101b7836 */ /* 0x000fe20000000000 */
[----:B------:R-:W3:Y:S01]  /*4d6a0*/  LDC R24, c[0x0][0x248] ;  /* 0x00009200ff187b82 */ /* 0x000ee20000000800 */
[----:B-1----:R-:W-:-:S04]  /*4d6b0*/  IMAD.WIDE R4, R25, 0x2, R244 ;  /* 0x0000000219047825 */ /* 0x002fc800078e02f4 */
[----:B------:R-:W-:Y:S01]  /*4d6c0*/  IMAD.WIDE R6, R25, 0x2, R246 ;  /* 0x0000000219067825 */ /* 0x000fe200078e02f6 */
[----:B--2---:R-:W-:-:S03]  /*4d6d0*/  PRMT R13, R174, 0x7632, R13 ;  /* 0x00007632ae0d7816 */ /* 0x004fc6000000000d */
[----:B------:R-:W-:Y:S01]  /*4d6e0*/  IMAD.WIDE R8, R15, 0x2, R2 ;  /* 0x000000020f087825 */ /* 0x000fe200078e0202 */
[----:B------:R-:W-:Y:S01]  /*4d6f0*/  PRMT R26, R163, 0x7632, R26 ;  /* 0x00007632a31a7816 */ /* 0x000fe2000000001a */
[----:B------:R-:W-:Y:S01]  /*4d700*/  @P2 STG.E.U16 desc[UR60][R4.64], R174 ;  /* 0x000000ae04002986 */ /* 0x000fe2000c10153c */
[----:B------:R-:W-:Y:S01]  /*4d710*/  ISETP.GE.AND P3, PT, R27, R0, PT ;  /* 0x000000001b00720c */ /* 0x000fe20003f66270 */
[----:B------:R-:W-:Y:S01]  /*4d720*/  IMAD.WIDE R10, R15, 0x2, R18 ;  /* 0x000000020f0a7825 */ /* 0x000fe200078e0212 */
[-C--:B------:R-:W-:Y:S01]  /*4d730*/  ISETP.LT.AND P0, PT, R21, R23.reuse, !P4 ;  /* 0x000000171500720c */ /* 0x080fe20006701270 */
[----:B------:R1:W-:Y:S01]  /*4d740*/  @P1 STG.E.U16 desc[UR60][R6.64], R13 ;  /* 0x0000000d06001986 */ /* 0x0003e2000c10153c */
[----:B------:R-:W-:-:S03]  /*4d750*/  ISETP.LT.AND P4, PT, R22, R23, !P4 ;  /* 0x000000171600720c */ /* 0x000fc60006781270 */
[----:B------:R-:W-:Y:S01]  /*4d760*/  @P5 STG.E.U16 desc[UR60][R8.64], R163 ;  /* 0x000000a308005986 */ /* 0x000fe2000c10153c */
[----:B------:R-:W-:-:S03]  /*4d770*/  ISETP.LT.AND P5, PT, R17, R23, !P3 ;  /* 0x000000171100720c */ /* 0x000fc60005fa1270 */
[----:B------:R2:W-:Y:S01]  /*4d780*/  @P6 STG.E.U16 desc[UR60][R10.64], R26 ;  /* 0x0000001a0a006986 */ /* 0x0005e2000c10153c */
[-C--:B------:R-:W-:Y:S01]  /*4d790*/  ISETP.LT.AND P6, PT, R20, R23.reuse, !P3 ;  /* 0x000000171400720c */ /* 0x080fe20005fc1270 */
[C---:B0-----:R-:W-:Y:S02]  /*4d7a0*/  IMAD.IADD R25, R15.reuse, 0x1, R14 ;  /* 0x000000010f197824 */ /* 0x041fe400078e020e */
[----:B------:R-:W-:Y:S01]  /*4d7b0*/  VIADD R27, R16, 0xe0 ;  /* 0x000000e0101b7836 */ /* 0x000fe20000000000 */
[----:B------:R-:W0:Y:S01]  /*4d7c0*/  LDC R14, c[0x0][0x248] ;  /* 0x00009200ff0e7b82 */ /* 0x000e220000000800 */
[----:B-1----:R-:W-:Y:S01]  /*4d7d0*/  IMAD.WIDE R12, R15, 0x2, R244 ;  /* 0x000000020f0c7825 */ /* 0x002fe200078e02f4 */
[----:B------:R-:W-:-:S03]  /*4d7e0*/  ISETP.LT.AND P1, PT, R21, R23, !P3 ;  /* 0x000000171500720c */ /* 0x000fc60005f21270 */
[----:B------:R-:W-:Y:S01]  /*4d7f0*/  IMAD.WIDE R4, R15, 0x2, R246 ;  /* 0x000000020f047825 */ /* 0x000fe200078e02f6 */
[----:B--2---:R-:W-:-:S03]  /*4d800*/  PRMT R11, R167, 0x7632, R11 ;  /* 0x00007632a70b7816 */ /* 0x004fc6000000000b */
[----:B------:R-:W-:Y:S01]  /*4d810*/  IMAD.WIDE R6, R25, 0x2, R2 ;  /* 0x0000000219067825 */ /* 0x000fe200078e0202 */
[----:B------:R-:W-:Y:S02]  /*4d820*/  ISETP.GE.AND P2, PT, R27, R0, PT ;  /* 0x000000001b00720c */ /* 0x000fe40003f46270 */
[----:B------:R-:W-:Y:S01]  /*4d830*/  PRMT R26, R171, 0x7632, R26 ;  /* 0x00007632ab1a7816 */ /* 0x000fe2000000001a */
[----:B------:R-:W-:Y:S01]  /*4d840*/  IMAD.WIDE R8, R25, 0x2, R18 ;  /* 0x0000000219087825 */ /* 0x000fe200078e0212 */
[-C--:B------:R-:W-:Y:S01]  /*4d850*/  ISETP.LT.AND P3, PT, R22, R23.reuse, !P3 ;  /* 0x000000171600720c */ /* 0x080fe20005f61270 */
[----:B------:R1:W-:Y:S02]  /*4d860*/  @P0 STG.E.U16 desc[UR60][R12.64], R167 ;  /* 0x000000a70c000986 */ /* 0x0003e4000c10153c */
[----:B------:R-:W-:Y:S02]  /*4d870*/  VIADD R27, R16, 0xe1 ;  /* 0x000000e1101b7836 */ /* 0x000fe40000000000 */
[----:B------:R2:W-:Y:S01]  /*4d880*/  @P4 STG.E.U16 desc[UR60][R4.64], R11 ;  /* 0x0000000b04004986 */ /* 0x0005e2000c10153c */
[----:B------:R-:W-:-:S03]  /*4d890*/  ISETP.LT.AND P4, PT, R17, R23, !P2 ;  /* 0x000000171100720c */ /* 0x000fc60005781270 */
[----:B------:R4:W-:Y:S01]  /*4d8a0*/  @P5 STG.E.U16 desc[UR60][R6.64], R171 ;  /* 0x000000ab06005986 */ /* 0x0009e2000c10153c */
[-C--:B------:R-:W-:Y:S01]  /*4d8b0*/  ISETP.LT.AND P5, PT, R20, R23.reuse, !P2 ;  /* 0x000000171400720c */ /* 0x080fe200057a1270 */
[----:B---3--:R-:W-:Y:S02]  /*4d8c0*/  IMAD.IADD R15, R25, 0x1, R24 ;  /* 0x00000001190f7824 */ /* 0x008fe400078e0218 */
[----:B------:R3:W-:Y:S01]  /*4d8d0*/  @P6 STG.E.U16 desc[UR60][R8.64], R26 ;  /* 0x0000001a08006986 */ /* 0x0007e2000c10153c */
[----:B------:R-:W-:Y:S01]  /*4d8e0*/  ISETP.LT.AND P6, PT, R21, R23, !P2 ;  /* 0x000000171500720c */ /* 0x000fe200057c1270 */
[----:B-1----:R-:W-:Y:S01]  /*4d8f0*/  VIADD R13, R16, 0xe2 ;  /* 0x000000e2100d7836 */ /* 0x002fe20000000000 */
[----:B------:R-:W-:Y:S01]  /*4d900*/  ISETP.GE.AND P0, PT, R27, R0, PT ;  /* 0x000000001b00720c */ /* 0x000fe20003f06270 */
[----:B--2---:R-:W-:Y:S01]  /*4d910*/  IMAD.WIDE R10, R25, 0x2, R244 ;  /* 0x00000002190a7825 */ /* 0x004fe200078e02f4 */
[----:B------:R-:W1:Y:S01]  /*4d920*/  LDC R24, c[0x0][0x248] ;  /* 0x00009200ff187b82 */ /* 0x000e620000000800 */
[----:B------:R-:W-:-:S02]  /*4d930*/  PRMT R27, R175, 0x7632, R27 ;  /* 0x00007632af1b7816 */ /* 0x000fc4000000001b */
[----:B------:R-:W-:Y:S01]  /*4d940*/  IMAD.WIDE R4, R25, 0x2, R246 ;  /* 0x0000000219047825 */ /* 0x000fe200078e02f6 */
[----:B------:R2:W-:Y:S01]  /*4d950*/  @P1 STG.E.U16 desc[UR60][R10.64], R175 ;  /* 0x000000af0a001986 */ /* 0x0005e2000c10153c */
[----:B------:R-:W-:Y:S02]  /*4d960*/  ISETP.GE.AND P1, PT, R13, R0, PT ;  /* 0x000000000d00720c */ /* 0x000fe40003f26270 */
[C---:B----4-:R-:W-:Y:S01]  /*4d970*/  IMAD.WIDE R6, R15.reuse, 0x2, R2 ;  /* 0x000000020f067825 */ /* 0x050fe200078e0202 */
[----:B---3--:R-:W-:Y:S01]  /*4d980*/  PRMT R26, R176, 0x7632, R26 ;  /* 0x00007632b01a7816 */ /* 0x008fe2000000001a */
[----:B------:R3:W-:Y:S01]  /*4d990*/  @P3 STG.E.U16 desc[UR60][R4.64], R27 ;  /* 0x0000001b04003986 */ /* 0x0007e2000c10153c */
[-C--:B------:R-:W-:Y:S01]  /*4d9a0*/  ISETP.LT.AND P2, PT, R22, R23.reuse, !P2 ;  /* 0x000000171600720c */ /* 0x080fe20005741270 */
[----:B------:R-:W-:Y:S01]  /*4d9b0*/  IMAD.WIDE R8, R15, 0x2, R18 ;  /* 0x000000020f087825 */ /* 0x000fe200078e0212 */
[----:B------:R-:W-:-:S03]  /*4d9c0*/  ISETP.LT.AND P3, PT, R17, R23, !P0 ;  /* 0x000000171100720c */ /* 0x000fc60004761270 */
[C---:B------:R-:W-:Y:S01]  /*4d9d0*/  IMAD.WIDE R12, R15.reuse, 0x2, R244 ;  /* 0x000000020f0c7825 */ /* 0x040fe200078e02f4 */
[----:B------:R4:W-:Y:S01]  /*4d9e0*/  @P4 STG.E.U16 desc[UR60][R6.64], R176 ;  /* 0x000000b006004986 */ /* 0x0009e2000c10153c */
[----:B------:R-:W-:Y:S02]  /*4d9f0*/  ISETP.LT.AND P4, PT, R20, R23, !P0 ;  /* 0x000000171400720c */ /* 0x000fe40004781270 */
[--C-:B0-----:R-:W-:Y:S01]  /*4da00*/  IMAD.IADD R25, R15, 0x1, R14.reuse ;  /* 0x000000010f197824 */ /* 0x101fe200078e020e */
[----:B------:R-:W-:Y:S01]  /*4da10*/  @P5 STG.E.U16 desc[UR60][R8.64], R26 ;  /* 0x0000001a08005986 */ /* 0x000fe2000c10153c */
[----:B------:R-:W-:-:S03]  /*4da20*/  PRMT R14, R180, 0x7632, R14 ;  /* 0x00007632b40e7816 */ /* 0x000fc6000000000e */
[----:B------:R0:W-:Y:S01]  /*4da30*/  @P6 STG.E.U16 desc[UR60][R12.64], R180 ;  /* 0x000000b40c006986 */ /* 0x0001e2000c10153c */
[----:B------:R-:W-:Y:S01]  /*4da40*/  ISETP.LT.AND P6, PT, R21, R23, !P0 ;  /* 0x000000171500720c */ /* 0x000fe200047c1270 */
[----:B--2---:R-:W-:Y:S02]  /*4da50*/  VIADD R11, R16, 0xe3 ;  /* 0x000000e3100b7836 */ /* 0x004fe40000000000 */
[----:B---3--:R-:W-:-:S04]  /*4da60*/  IMAD.WIDE R4, R15, 0x2, R246 ;  /* 0x000000020f047825 */ /* 0x008fc800078e02f6 */
[C---:B----4-:R-:W-:Y:S01]  /*4da70*/  IMAD.WIDE R6, R25.reuse, 0x2, R2 ;  /* 0x0000000219067825 */ /* 0x050fe200078e0202 */
[----:B0-----:R-:W0:Y:S03]  /*4da80*/  LDC R12, c[0x0][0x248] ;  /* 0x00009200ff0c7b82 */ /* 0x001e260000000800 */
[----:B------:R-:W-:Y:S01]  /*4da90*/  IMAD.WIDE R8, R25, 0x2, R18 ;  /* 0x0000000219087825 */ /* 0x000fe200078e0212 */
[----:B------:R-:W-:Y:S01]  /*4daa0*/  PRMT R26, R184, 0x7632, R26 ;  /* 0x00007632b81a7816 */ /* 0x000fe2000000001a */
[----:B------:R2:W-:Y:S01]  /*4dab0*/  @P2 STG.E.U16 desc[UR60][R4.64], R14 ;  /* 0x0000000e04002986 */ /* 0x0005e2000c10153c */
[----:B------:R-:W-:Y:S01]  /*4dac0*/  ISETP.GE.AND P5, PT, R11, R0, PT ;  /* 0x000000000b00720c */ /* 0x000fe20003fa6270 */
[----:B------:R-:W-:Y:S01]  /*4dad0*/  IMAD.WIDE R10, R25, 0x2, R244 ;  /* 0x00000002190a7825 */ /* 0x000fe200078e02f4 */
[-C--:B------:R-:W-:Y:S01]  /*4dae0*/  ISETP.LT.AND P0, PT, R22, R23.reuse, !P0 ;  /* 0x000000171600720c */ /* 0x080fe20004701270 */
[----:B------:R3:W-:Y:S01]  /*4daf0*/  @P3 STG.E.U16 desc[UR60][R6.64], R184 ;  /* 0x000000b806003986 */ /* 0x0007e2000c10153c */
[----:B------:R-:W-:-:S02]  /*4db00*/  ISETP.LT.AND P2, PT, R17, R23, !P1 ;  /* 0x000000171100720c */ /* 0x000fc40004f41270 */
[-C--:B------:R-:W-:Y:S01]  /*4db10*/  ISETP.LT.AND P3, PT, R20, R23.reuse, !P1 ;  /* 0x000000171400720c */ /* 0x080fe20004f61270 */
[----:B------:R4:W-:Y:S01]  /*4db20*/  @P4 STG.E.U16 desc[UR60][R8.64], R26 ;  /* 0x0000001a08004986 */ /* 0x0009e2000c10153c */
[----:B-1----:R-:W-:Y:S02]  /*4db30*/  IMAD.IADD R13, R25, 0x1, R24 ;  /* 0x00000001190d7824 */ /* 0x002fe400078e0218 */
[----:B------:R-:W-:Y:S01]  /*4db40*/  VIADD R15, R16, 0xe5 ;  /* 0x000000e5100f7836 */ /* 0x000fe20000000000 */
[----:B------:R1:W-:Y:S01]  /*4db50*/  @P6 STG.E.U16 desc[UR60][R10.64], R188 ;  /* 0x000000bc0a006986 */ /* 0x0003e2000c10153c */
[----:B------:R-:W-:Y:S01]  /*4db60*/  ISETP.LT.AND P6, PT, R21, R23, !P1 ;  /* 0x000000171500720c */ /* 0x000fe20004fc1270 */
[----:B--2---:R-:W-:Y:S01]  /*4db70*/  IMAD.WIDE R4, R25, 0x2, R246 ;  /* 0x0000000219047825 */ /* 0x004fe200078e02f6 */
[----:B------:R-:W2:Y:S01]  /*4db80*/  LDC R14, c[0x0][0x248] ;  /* 0x00009200ff0e7b82 */ /* 0x000ea20000000800 */
[----:B------:R-:W-:Y:S02]  /*4db90*/  PRMT R25, R177, 0x7632, R25 ;  /* 0x00007632b1197816 */ /* 0x000fe40000000019 */
[----:B---3--:R-:W-:-:S04]  /*4dba0*/  IMAD.WIDE R6, R13, 0x2, R2 ;  /* 0x000000020d067825 */ /* 0x008fc800078e0202 */
[----:B----4-:R-:W-:Y:S01]  /*4dbb0*/  IMAD.WIDE R8, R13, 0x2, R18 ;  /* 0x000000020d087825 */ /* 0x010fe200078e0212 */
[----:B------:R-:W3:Y:S01]  /*4dbc0*/  LDC R24, c[0x0][0x248] ;  /* 0x00009200ff187b82 */ /* 0x000ee20000000800 */
[----:B-1----:R-:W-:Y:S02]  /*4dbd0*/  PRMT R11, R188, 0x7632, R11 ;  /* 0x00007632bc0b7816 */ /* 0x002fe4000000000b */
[----:B------:R-:W-:-:S03]  /*4dbe0*/  ISETP.LT.AND P1, PT, R22, R23, !P1 ;  /* 0x000000171600720c */ /* 0x000fc60004f21270 */
[----:B------:R1:W-:Y:S04]  /*4dbf0*/  @P0 STG.E.U16 desc[UR60][R4.64], R11 ;  /* 0x0000000b04000986 */ /* 0x0003e8000c10153c */
[----:B------:R4:W-:Y:S01]  /*4dc00*/  @P2 STG.E.U16 desc[UR60][R6.64], R177 ;  /* 0x000000b106002986 */ /* 0x0009e2000c10153c */
[----:B------:R-:W-:-:S03]  /*4dc10*/  ISETP.LT.AND P2, PT, R17, R23, !P5 ;  /* 0x000000171100720c */ /* 0x000fc60006f41270 */
[----:B------:R-:W-:Y:S01]  /*4dc20*/  @P3 STG.E.U16 desc[UR60][R8.64], R25 ;  /* 0x0000001908003986 */ /* 0x000fe2000c10153c */
[----:B------:R-:W-:Y:S01]  /*4dc30*/  ISETP.LT.AND P3, PT, R20, R23, !P5 ;  /* 0x000000171400720c */ /* 0x000fe20006f61270 */
[----:B-1----:R-:W-:Y:S01]  /*4dc40*/  IMAD.WIDE R10, R13, 0x2, R244 ;  /* 0x000000020d0a7825 */ /* 0x002fe200078e02f4 */
[----:B------:R-:W-:-:S03]  /*4dc50*/  ISETP.GE.AND P0, PT, R15, R0, PT ;  /* 0x000000000f00720c */ /* 0x000fc60003f06270 */
[----:B0-----:R-:W-:Y:S01]  /*4dc60*/  IMAD.IADD R15, R13, 0x1, R12 ;  /* 0x000000010d0f7824 */ /* 0x001fe200078e020c */
[----:B------:R0:W-:Y:S01]  /*4dc70*/  @P6 STG.E.U16 desc[UR60][R10.64], R181 ;  /* 0x000000b50a006986 */ /* 0x0001e2000c10153c */
[----:B------:R-:W-:Y:S01]  /*4dc80*/  VIADD R27, R16, 0xe4 ;  /* 0x000000e4101b7836 */ /* 0x000fe20000000000 */
[-C--:B------:R-:W-:Y:S01]  /*4dc90*/  ISETP.LT.AND P6, PT, R21, R23.reuse, !P5 ;  /* 0x000000171500720c */ /* 0x080fe20006fc1270 */
[----:B------:R-:W-:Y:S01]  /*4dca0*/  IMAD.WIDE R4, R13, 0x2, R246 ;  /* 0x000000020d047825 */ /* 0x000fe200078e02f6 */
[----:B------:R-:W-:Y:S02]  /*4dcb0*/  ISETP.LT.AND P5, PT, R22, R23, !P5 ;  /* 0x000000171600720c */ /* 0x000fe40006fa1270 */
[----:B------:R-:W-:Y:S01]  /*4dcc0*/  PRMT R13, R185, 0x7632, R13 ;  /* 0x00007632b90d7816 */ /* 0x000fe2000000000d */
[----:B----4-:R-:W-:Y:S01]  /*4dcd0*/  IMAD.WIDE R6, R15, 0x2, R2 ;  /* 0x000000020f067825 */ /* 0x010fe200078e0202 */
[----:B------:R-:W-:Y:S02]  /*4dce0*/  ISETP.GE.AND P4, PT, R27, R0, PT ;  /* 0x000000001b00720c */ /* 0x000fe40003f86270 */
[----:B0-----:R-:W-:Y:S01]  /*4dcf0*/  PRMT R11, R181, 0x7632, R11 ;  /* 0x00007632b50b7816 */ /* 0x001fe2000000000b */
[----:B------:R-:W-:-:S04]  /*4dd00*/  IMAD.WIDE R8, R15, 0x2, R18 ;  /* 0x000000020f087825 */ /* 0x000fc800078e0212 */
[----:B------:R0:W-:Y:S01]  /*4dd10*/  @P1 STG.E.U16 desc[UR60][R4.64], R11 ;  /* 0x0000000b04001986 */ /* 0x0001e2000c10153c */
[----:B------:R-:W-:-:S03]  /*4dd20*/  ISETP.LT.AND P1, PT, R17, R23, !P4 ;  /* 0x000000171100720c */ /* 0x000fc60006721270 */
[----:B------:R-:W-:Y:S01]  /*4dd30*/  @P2 STG.E.U16 desc[UR60][R6.64], R185 ;  /* 0x000000b906002986 */ /* 0x000fe2000c10153c */
[----:B------:R-:W-:-:S03]  /*4dd40*/  ISETP.LT.AND P2, PT, R20, R23, !P4 ;  /* 0x000000171400720c */ /* 0x000fc60006741270 */
[----:B------:R1:W-:Y:S01]  /*4dd50*/  @P3 STG.E.U16 desc[UR60][R8.64], R13 ;  /* 0x0000000d08003986 */ /* 0x0003e2000c10153c */
[----:B0-----:R-:W-:Y:S01]  /*4dd60*/  IMAD.WIDE R10, R15, 0x2, R244 ;  /* 0x000000020f0a7825 */ /* 0x001fe200078e02f4 */
[----:B------:R-:W-:-:S03]  /*4dd70*/  PRMT R5, R189, 0x7632, R5 ;  /* 0x00007632bd057816 */ /* 0x000fc60000000005 */
[C---:B-1----:R-:W-:Y:S01]  /*4dd80*/  IMAD.WIDE R12, R15.reuse, 0x2, R246 ;  /* 0x000000020f0c7825 */ /* 0x042fe200078e02f6 */
[----:B------:R-:W-:Y:S03]  /*4dd90*/  @P6 STG.E.U16 desc[UR60][R10.64], R189 ;  /* 0x000000bd0a006986 */ /* 0x000fe6000c10153c */
[----:B--2---:R-:W-:Y:S01]  /*4dda0*/  IMAD.IADD R15, R15, 0x1, R14 ;  /* 0x000000010f0f7824 */ /* 0x004fe200078e020e */
[----:B------:R0:W-:Y:S01]  /*4ddb0*/  @P5 STG.E.U16 desc[UR60][R12.64], R5 ;  /* 0x000000050c005986 */ /* 0x0001e2000c10153c */
[----:B------:R-:W1:Y:S01]  /*4ddc0*/  LDC R14, c[0x0][0x248] ;  /* 0x00009200ff0e7b82 */ /* 0x000e620000000800 */
[-C--:B------:R-:W-:Y:S01]  /*4ddd0*/  ISETP.LT.AND P5, PT, R21, R23.reuse, !P4 ;  /* 0x000000171500720c */ /* 0x080fe200067a1270 */
[----:B------:R-:W-:Y:S01]  /*4dde0*/  IMAD.WIDE R6, R15, 0x2, R18 ;  /* 0x000000020f067825 */ /* 0x000fe200078e0212 */
[-C--:B------:R-:W-:Y:S02]  /*4ddf0*/  ISETP.LT.AND P4, PT, R22, R23.reuse, !P4 ;  /* 0x000000171600720c */ /* 0x080fe40006781270 */
[----:B------:R-:W-:Y:S01]  /*4de00*/  PRMT R9, R178, 0x7632, R9 ;  /* 0x00007632b2097816 */ /* 0x000fe20000000009 */
[----:B------:R-:W-:Y:S01]  /*4de10*/  VIADD R25, R16, 0xe6 ;  /* 0x000000e610197836 */ /* 0x000fe20000000000 */
[----:B------:R-:W-:Y:S01]  /*4de20*/  ISETP.LT.AND P6, PT, R17, R23, !P0 ;  /* 0x000000171100720c */ /* 0x000fe200047c1270 */
[----:B0-----:R-:W-:-:S03]  /*4de30*/  IMAD.WIDE R4, R15, 0x2, R2 ;  /* 0x000000020f047825 */ /* 0x001fc600078e0202 */
[----:B------:R-:W-:Y:S02]  /*4de40*/  ISETP.GE.AND P3, PT, R25, R0, PT ;  /* 0x000000001900720c */ /* 0x000fe40003f66270 */
[----:B------:R0:W-:Y:S01]  /*4de50*/  @P1 STG.E.U16 desc[UR60][R4.64], R178 ;  /* 0x000000b204001986 */ /* 0x0001e2000c10153c */
[C---:B---3--:R-:W-:Y:S01]  /*4de60*/  IMAD.IADD R25, R15.reuse, 0x1, R24 ;  /* 0x000000010f197824 */ /* 0x048fe200078e0218 */
[----:B------:R-:W-:Y:S01]  /*4de70*/  ISETP.LT.AND P1, PT, R20, R23, !P0 ;  /* 0x000000171400720c */ /* 0x000fe20004721270 */
[----:B------:R-:W-:Y:S01]  /*4de80*/  IMAD.WIDE R10, R15, 0x2, R246 ;  /* 0x000000020f0a7825 */ /* 0x000fe200078e02f6 */
[----:B------:R2:W-:Y:S01]  /*4de90*/  @P2 STG.E.U16 desc[UR60][R6.64], R9 ;  /* 0x0000000906002986 */ /* 0x0005e2000c10153c */
[----:B------:R-:W3:Y:S02]  /*4dea0*/  LDC R24, c[0x0][0x248] ;  /* 0x00009200ff187b82 */ /* 0x000ee40000000800 */
[----:B------:R-:W-:Y:S01]  /*4deb0*/  IMAD.WIDE R12, R25, 0x2, R2 ;  /* 0x00000002190c7825 */ /* 0x000fe200078e0202 */
[----:B0-----:R-:W-:-:S03]  /*4dec0*/  PRMT R5, R182, 0x7632, R5 ;  /* 0x00007632b6057816 */ /* 0x001fc60000000005 */
[----:B--2---:R-:W-:Y:S01]  /*4ded0*/  IMAD.WIDE R8, R15, 0x2, R244 ;  /* 0x000000020f087825 */ /* 0x004fe200078e02f4 */
[----:B------:R-:W-:-:S04]  /*4dee0*/  PRMT R7, R186, 0x7632, R7 ;  /* 0x00007632ba077816 */ /* 0x000fc80000000007 */
[----:B------:R-:W-:Y:S04]  /*4def0*/  @P5 STG.E.U16 desc[UR60][R8.64], R182 ;  /* 0x000000b608005986 */ /* 0x000fe8000c10153c */
[----:B------:R0:W-:Y:S01]  /*4df00*/  @P4 STG.E.U16 desc[UR60][R10.64], R5 ;  /* 0x000000050a004986 */ /* 0x0001e2000c10153c */
[-C--:B------:R-:W-:Y:S02]  /*4df10*/  ISETP.LT.AND P4, PT, R21, R23.reuse, !P0 ;  /* 0x000000171500720c */ /* 0x080fe40004781270 */
[-C--:B------:R-:W-:Y:S01]  /*4df20*/  ISETP.LT.AND P0, PT, R22, R23.reuse, !P0 ;  /* 0x000000171600720c */ /* 0x080fe20004701270 */
[----:B------:R-:W-:Y:S01]  /*4df30*/  @P6 STG.E.U16 desc[UR60][R12.64], R186 ;  /* 0x000000ba0c006986 */ /* 0x000fe2000c10153c */
[-C--:B------:R-:W-:Y:S02]  /*4df40*/  ISETP.LT.AND P5, PT, R17, R23.reuse, !P3 ;  /* 0x000000171100720c */ /* 0x080fe40005fa1270 */
[----:B------:R-:W-:Y:S01]  /*4df50*/  ISETP.LT.AND P6, PT, R20, R23, !P3 ;  /* 0x000000171400720c */ /* 0x000fe20005fc1270 */
[----:B0-----:R-:W-:-:S04]  /*4df60*/  IMAD.WIDE R4, R25, 0x2, R18 ;  /* 0x0000000219047825 */ /* 0x001fc800078e0212 */
[----:B-1----:R-:W-:Y:S01]  /*4df70*/  IMAD.IADD R15, R25, 0x1, R14 ;  /* 0x00000001190f7824 */ /* 0x002fe200078e020e */
[----:B------:R0:W-:Y:S01]  /*4df80*/  @P1 STG.E.U16 desc[UR60][R4.64], R7 ;  /* 0x0000000704001986 */ /* 0x0001e2000c10153c */
[----:B------:R-:W-:Y:S01]  /*4df90*/  VIADD R27, R16, 0xe7 ;  /* 0x000000e7101b7836 */ /* 0x000fe20000000000 */
[----:B------:R-:W-:Y:S01]  /*4dfa0*/  PRMT R26, R179, 0x7632, R26 ;  /* 0x00007632b31a7816 */ /* 0x000fe2000000001a */
[----:B------:R-:W-:Y:S01]  /*4dfb0*/  IMAD.WIDE R8, R25, 0x2, R246 ;  /* 0x0000000219087825 */ /* 0x000fe200078e02f6 */
[----:B------:R-:W1:Y:S03]  /*4dfc0*/  LDC R14, c[0x0][0x248] ;  /* 0x00009200ff0e7b82 */ /* 0x000e660000000800 */
[----:B------:R-:W-:-:S04]  /*4dfd0*/  IMAD.WIDE R10, R15, 0x2, R2 ;  /* 0x000000020f0a7825 */ /* 0x000fc800078e0202 */
[----:B0-----:R-:W-:Y:S01]  /*4dfe0*/  IMAD.WIDE R6, R25, 0x2, R244 ;  /* 0x0000000219067825 */ /* 0x001fe200078e02f4 */
[----:B------:R-:W-:Y:S02]  /*4dff0*/  PRMT R5, R190, 0x7632, R5 ;  /* 0x00007632be057816 */ /* 0x000fe40000000005 */
[----:B------:R-:W-:Y:S01]  /*4e000*/  ISETP.GE.AND P2, PT, R27, R0, PT ;  /* 0x000000001b00720c */ /* 0x000fe20003f46270 */
[----:B------:R-:W-:Y:S01]  /*4e010*/  IMAD.WIDE R12, R15, 0x2, R18 ;  /* 0x000000020f0c7825 */ /* 0x000fe200078e0212 */
[----:B------:R-:W-:Y:S04]  /*4e020*/  @P4 STG.E.U16 desc[UR60][R6.64], R190 ;  /* 0x000000be06004986 */ /* 0x000fe8000c10153c */
[----:B------:R0:W-:Y:S01]  /*4e030*/  @P0 STG.E.U16 desc[UR60][R8.64], R5 ;  /* 0x0000000508000986 */ /* 0x0001e2000c10153c */
[----:B------:R-:W-:-:S02]  /*4e040*/  ISETP.LT.AND P0, PT, R21, R23, !P3 ;  /* 0x000000171500720c */ /* 0x000fc40005f01270 */
[-C--:B------:R-:W-:Y:S01]  /*4e050*/  ISETP.LT.AND P3, PT, R22, R23.reuse, !P3 ;  /* 0x000000171600720c */ /* 0x080fe20005f61270 */
[----:B------:R-:W-:Y:S01]  /*4e060*/  @P5 STG.E.U16 desc[UR60][R10.64], R179 ;  /* 0x000000b30a005986 */ /* 0x000fe2000c10153c */
[----:B------:R-:W-:-:S03]  /*4e070*/  ISETP.LT.AND P5, PT, R17, R23, !P2 ;  /* 0x000000171100720c */ /* 0x000fc600057a1270 */
[----:B------:R2:W-:Y:S01]  /*4e080*/  @P6 STG.E.U16 desc[UR60][R12.64], R26 ;  /* 0x0000001a0c006986 */ /* 0x0005e2000c10153c */
[-C--:B------:R-:W-:Y:S01]  /*4e090*/  ISETP.LT.AND P6, PT, R20, R23.reuse, !P2 ;  /* 0x000000171400720c */ /* 0x080fe200057c1270 */
[----:B---3--:R-:W-:Y:S02]  /*4e0a0*/  IMAD.IADD R25, R15, 0x1, R24 ;  /* 0x000000010f197824 */ /* 0x008fe400078e0218 */
[----:B------:R-:W-:Y:S01]  /*4e0b0*/  VIADD R27, R16, 0xe8 ;  /* 0x000000e8101b7836 */ /* 0x000fe20000000000 */
[----:B------:R-:W-:Y:S01]  /*4e0c0*/  ISETP.LT.AND P4, PT, R21, R23, !P2 ;  /* 0x000000171500720c */ /* 0x000fe20005781270 */
[C---:B0-----:R-:W-:Y:S01]  /*4e0d0*/  IMAD.WIDE R4, R15.reuse, 0x2, R244 ;  /* 0x000000020f047825 */ /* 0x041fe200078e02f4 */
[----:B------:R-:W0:Y:S03]  /*4e0e0*/  LDC R24, c[0x0][0x248] ;  /* 0x00009200ff187b82 */ /* 0x000e260000000800 */
[----:B------:R-:W-:Y:S01]  /*4e0f0*/  IMAD.WIDE R6, R15, 0x2, R246 ;  /* 0x000000020f067825 */ /* 0x000fe200078e02f6 */
[----:B--2---:R-:W-:-:S03]  /*4e100*/  PRMT R13, R183, 0x7632, R13 ;  /* 0x00007632b70d7816 */ /* 0x004fc6000000000d */
[----:B------:R-:W-:Y:S01]  /*4e110*/  IMAD.WIDE R8, R25, 0x2, R2 ;  /* 0x0000000219087825 */ /* 0x000fe200078e0202 */
[----:B------:R-:W-:Y:S01]  /*4e120*/  PRMT R26, R187, 0x7632, R26 ;  /* 0x00007632bb1a7816 */ /* 0x000fe2000000001a */
[----:B------:R-:W-:Y:S02]  /*4e130*/  @P0 STG.E.U16 desc[UR60][R4.64], R183 ;  /* 0x000000b704000986 */ /* 0x000fe4000c10153c */
[----:B------:R-:W-:Y:S01]  /*4e140*/  IMAD.WIDE R10, R25, 0x2, R18 ;  /* 0x00000002190a7825 */ /* 0x000fe200078e0212 */
[----:B------:R-:W-:Y:S01]  /*4e150*/  ISETP.GE.AND P1, PT, R27, R0, PT ;  /* 0x000000001b00720c */ /* 0x000fe20003f26270 */
[----:B------:R2:W-:Y:S01]  /*4e160*/  @P3 STG.E.U16 desc[UR60][R6.64], R13 ;  /* 0x0000000d06003986 */ /* 0x0005e2000c10153c */
[----:B------:R-:W-:-:S03]  /*4e170*/  ISETP.LT.AND P2, PT, R22, R23, !P2 ;  /* 0x000000171600720c */ /* 0x000fc60005741270 */
[----:B------:R-:W-:Y:S01]  /*4e180*/  @P5 STG.E.U16 desc[UR60][R8.64], R187 ;  /* 0x000000bb08005986 */ /* 0x000fe2000c10153c */
[----:B------:R-:W-:-:S03]  /*4e190*/  ISETP.LT.AND P5, PT, R20, R23, !P1 ;  /* 0x000000171400720c */ /* 0x000fc60004fa1270 */
[----:B------:R3:W-:Y:S01]  /*4e1a0*/  @P6 STG.E.U16 desc[UR60][R10.64], R26 ;  /* 0x0000001a0a006986 */ /* 0x0007e2000c10153c */
[----:B------:R-:W-:Y:S01]  /*4e1b0*/  ISETP.LT.AND P6, PT, R17, R23, !P1 ;  /* 0x000000171100720c */ /* 0x000fe20004fc1270 */
[----:B--2---:R-:W-:-:S04]  /*4e1c0*/  IMAD.WIDE R12, R25, 0x2, R244 ;  /* 0x00000002190c7825 */ /* 0x004fc800078e02f4 */
[----:B-1----:R-:W-:Y:S01]  /*4e1d0*/  IMAD.IADD R15, R25, 0x1, R14 ;  /* 0x00000001190f7824 */ /* 0x002fe200078e020e */
[----:B------:R-:W-:Y:S01]  /*4e1e0*/  @P4 STG.E.U16 desc[UR60][R12.64], R191 ;  /* 0x000000bf0c004986 */ /* 0x000fe2000c10153c */
[----:B------:R-:W-:Y:S01]  /*4e1f0*/  VIADD R27, R16, 0xe9 ;  /* 0x000000e9101b7836 */ /* 0x000fe20000000000 */
[----:B------:R-:W-:Y:S01]  /*4e200*/  ISETP.LT.AND P4, PT, R21, R23, !P1 ;  /* 0x000000171500720c */ /* 0x000fe20004f81270 */
[----:B------:R-:W-:Y:S01]  /*4e210*/  IMAD.WIDE R4, R25, 0x2, R246 ;  /* 0x0000000219047825 */ /* 0x000fe200078e02f6 */
[----:B---3--:R-:W-:Y:S01]  /*4e220*/  PRMT R11, R191, 0x7632, R11 ;  /* 0x00007632bf0b7816 */ /* 0x008fe2000000000b */
[----:B------:R-:W1:Y:S01]  /*4e230*/  LDC R14, c[0x0][0x248] ;  /* 0x00009200ff0e7b82 */ /* 0x000e620000000800 */
[----:B------:R-:W-:Y:S01]  /*4e240*/  PRMT R26, R192, 0x7632, R26 ;  /* 0x00007632c01a7816 */ /* 0x000fe2000000001a */
[----:B------:R-:W-:Y:S01]  /*4e250*/  IMAD.WIDE R6, R15, 0x2, R2 ;  /* 0x000000020f067825 */ /* 0x000fe200078e0202 */
[----:B------:R-:W-:-:S03]  /*4e260*/  ISETP.GE.AND P0, PT, R27, R0, PT ;  /* 0x000000001b00720c */ /* 0x000fc60003f06270 */
[----:B------:R-:W-:Y:S01]  /*4e270*/  IMAD.WIDE R8, R15, 0x2, R18 ;  /* 0x000000020f087825 */ /* 0x000fe200078e0212 */
[----:B------:R2:W-:Y:S01]  /*4e280*/  @P2 STG.E.U16 desc[UR60][R4.64], R11 ;  /* 0x0000000b04002986 */ /* 0x0005e2000c10153c */
[----:B------:R-:W-:-:S03]  /*4e290*/  ISETP.LT.AND P1, PT, R22, R23, !P1 ;  /* 0x000000171600720c */ /* 0x000fc60004f21270 */
[----:B------:R-:W-:Y:S01]  /*4e2a0*/  @P6 STG.E.U16 desc[UR60][R6.64], R192 ;  /* 0x000000c006006986 */ /* 0x000fe2000c10153c */
[----:B------:R-:W-:-:S03]  /*4e2b0*/  ISETP.LT.AND P6, PT, R17, R23, !P0 ;  /* 0x000000171100720c */ /* 0x000fc600047c1270 */
[----:B------:R3:W-:Y:S01]  /*4e2c0*/  @P5 STG.E.U16 desc[UR60][R8.64], R26 ;  /* 0x0000001a08005986 */ /* 0x0007e2000c10153c */
[-C--:B------:R-:W-:Y:S02]  /*4e2d0*/  ISETP.LT.AND P5, PT, R20, R23.reuse, !P0 ;  /* 0x000000171400720c */ /* 0x080fe400047a1270 */
[----:B------:R-:W-:Y:S01]  /*4e2e0*/  ISETP.LT.AND P2, PT, R21, R23, !P0 ;  /* 0x000000171500720c */ /* 0x000fe20004741270 */
[----:B--2---:R-:W-:-:S04]  /*4e2f0*/  IMAD.WIDE R10, R15, 0x2, R244 ;  /* 0x000000020f0a7825 */ /* 0x004fc800078e02f4 */
[C---:B------:R-:W-:Y:S02]  /*4e300*/  VIADD R13, R16.reuse, 0xeb ;  /* 0x000000eb100d7836 */ /* 0x040fe40000000000 */
[C---:B0-----:R-:W-:Y:S01]  /*4e310*/  IMAD.IADD R25, R15.reuse, 0x1, R24 ;  /* 0x000000010f197824 */ /* 0x041fe200078e0218 */
[----:B------:R0:W-:Y:S01]  /*4e320*/  @P4 STG.E.U16 desc[UR60][R10.64], R196 ;  /* 0x000000c40a004986 */ /* 0x0001e2000c10153c */
[----:B------:R-:W-:Y:S02]  /*4e330*/  VIADD R27, R16, 0xea ;  /* 0x000000ea101b7836 */ /* 0x000fe40000000000 */
[----:B------:R-:W-:Y:S01]  /*4e340*/  IMAD.WIDE R4, R15, 0x2, R246 ;  /* 0x000000020f047825 */ /* 0x000fe200078e02f6 */
[-C--:B------:R-:W-:Y:S01]  /*4e350*/  ISETP.GE.AND P4, PT, R13, R0.reuse, PT ;  /* 0x000000000d00720c */ /* 0x080fe20003f86270 */
[----:B------:R-:W2:Y:S01]  /*4e360*/  LDC R24, c[0x0][0x248] ;  /* 0x00009200ff187b82 */ /* 0x000ea20000000800 */
[----:B---3--:R-:W-:Y:S01]  /*4e370*/  PRMT R26, R200, 0x7632, R26 ;  /* 0x00007632c81a7816 */ /* 0x008fe2000000001a */
[----:B------:R-:W-:Y:S01]  /*4e380*/  IMAD.WIDE R6, R25, 0x2, R2 ;  /* 0x0000000219067825 */ /* 0x000fe200078e0202 */
[----:B------:R-:W-:-:S02]  /*4e390*/  ISETP.GE.AND P3, PT, R27, R0, PT ;  /* 0x000000001b00720c */ /* 0x000fc40003f66270 */
[----:B0-----:R-:W-:Y:S01]  /*4e3a0*/  PRMT R11, R196, 0x7632, R11 ;  /* 0x00007632c40b7816 */ /* 0x001fe2000000000b */
[----:B------:R-:W-:-:S04]  /*4e3b0*/  IMAD.WIDE R8, R25, 0x2, R18 ;  /* 0x0000000219087825 */ /* 0x000fc800078e0212 */
[----:B------:R-:W-:Y:S01]  /*4e3c0*/  IMAD.WIDE R12, R25, 0x2, R244 ;  /* 0x00000002190c7825 */ /* 0x000fe200078e02f4 */
[----:B------:R0:W-:Y:S01]  /*4e3d0*/  @P1 STG.E.U16 desc[UR60][R4.64], R11 ;  /* 0x0000000b04001986 */ /* 0x0001e2000c10153c */
[----:B------:R-:W-:-:S03]  /*4e3e0*/  ISETP.LT.AND P0, PT, R22, R23, !P0 ;  /* 0x000000171600720c */ /* 0x000fc60004701270 */
[----:B------:R-:W-:Y:S01]  /*4e3f0*/  @P6 STG.E.U16 desc[UR60][R6.64], R200 ;  /* 0x000000c806006986 */ /* 0x000fe2000c10153c */
[----:B------:R-:W-:-:S03]  /*4e400*/  ISETP.LT.AND P1, PT, R17, R23, !P3 ;  /* 0x000000171100720c */ /* 0x000fc60005f21270 */
[----:B------:R3:W-:Y:S01]  /*4e410*/  @P5 STG.E.U16 desc[UR60][R8.64], R26 ;  /* 0x0000001a08005986 */ /* 0x0007e2000c10153c */
[----:B------:R-:W-:-:S03]  /*4e420*/  ISETP.LT.AND P6, PT, R21, R23, !P3 ;  /* 0x000000171500720c */ /* 0x000fc60005fc1270 */
[----:B------:R4:W-:Y:S01]  /*4e430*/  @P2 STG.E.U16 desc[UR60][R12.64], R204 ;  /* 0x000000cc0c002986 */ /* 0x0009e2000c10153c */
[----:B------:R-:W-:Y:S01]  /*4e440*/  ISETP.LT.AND P2, PT, R20, R23, !P3 ;  /* 0x000000171400720c */ /* 0x000fe20005f41270 */
[C-C-:B-1----:R-:W-:Y:S02]  /*4e450*/  IMAD.IADD R15, R25.reuse, 0x1, R14.reuse ;  /* 0x00000001190f7824 */ /* 0x142fe400078e020e */
[----:B0-----:R-:W-:Y:S01]  /*4e460*/  VIADD R11, R16, 0xec ;  /* 0x000000ec100b7836 */ /* 0x001fe20000000000 */
[----:B------:R-:W-:Y:S01]  /*4e470*/  PRMT R14, R204, 0x7632, R14 ;  /* 0x00007632cc0e7816 */ /* 0x000fe2000000000e */
[----:B------:R-:W-:Y:S01]  /*4e480*/  IMAD.WIDE R4, R25, 0x2, R246 ;  /* 0x0000000219047825 */ /* 0x000fe200078e02f6 */
[----:B---3--:R-:W-:-:S03]  /*4e490*/  PRMT R26, R193, 0x7632, R26 ;  /* 0x00007632c11a7816 */ /* 0x008fc6000000001a */
[----:B------:R-:W-:Y:S01]  /*4e4a0*/  IMAD.WIDE R6, R15, 0x2, R2 ;  /* 0x000000020f067825 */ /* 0x000fe200078e0202 */
[----:B------:R-:W-:Y:S01]  /*4e4b0*/  ISETP.GE.AND P5, PT, R11, R0, PT ;  /* 0x000000000b00720c */ /* 0x000fe20003fa6270 */
[----:B----4-:R-:W0:Y:S02]  /*4e4c0*/  LDC R12, c[0x0][0x248] ;  /* 0x00009200ff0c7b82 */ /* 0x010e240000000800 */
[C---:B------:R-:W-:Y:S01]  /*4e4d0*/  IMAD.WIDE R8, R15.reuse, 0x2, R18 ;  /* 0x000000020f087825 */ /* 0x040fe200078e0212 */
[----:B------:R1:W-:Y:S03]  /*4e4e0*/  @P0 STG.E.U16 desc[UR60][R4.64], R14 ;  /* 0x0000000e04000986 */ /* 0x0003e6000c10153c */
[----:B------:R-:W-:Y:S01]  /*4e4f0*/  IMAD.WIDE R10, R15, 0x2, R244 ;  /* 0x000000020f0a7825 */ /* 0x000fe200078e02f4 */
[----:B------:R3:W-:Y:S01]  /*4e500*/  @P1 STG.E.U16 desc[UR60][R6.64], R193 ;  /* 0x000000c106001986 */ /* 0x0007e2000c10153c */
[----:B------:R-:W-:-:S02]  /*4e510*/  ISETP.LT.AND P3, PT, R22, R23, !P3 ;  /* 0x000000171600720c */ /* 0x000fc40005f61270 */
[-C--:B------:R-:W-:Y:S01]  /*4e520*/  ISETP.LT.AND P1, PT, R17, R23.reuse, !P4 ;  /* 0x000000171100720c */ /* 0x080fe20006721270 */
[----:B------:R4:W-:Y:S01]  /*4e530*/  @P2 STG.E.U16 desc[UR60][R8.64], R26 ;  /* 0x0000001a08002986 */ /* 0x0009e2000c10153c */
[----:B------:R-:W-:-:S03]  /*4e540*/  ISETP.LT.AND P2, PT, R20, R23, !P4 ;  /* 0x000000171400720c */ /* 0x000fc60006741270 */
[----:B------:R4:W-:Y:S01]  /*4e550*/  @P6 STG.E.U16 desc[UR60][R10.64], R197 ;  /* 0x000000c50a006986 */ /* 0x0009e2000c10153c */
[----:B------:R-:W-:Y:S01]  /*4e560*/  ISETP.LT.AND P6, PT, R21, R23, !P4 ;  /* 0x000000171500720c */ /* 0x000fe200067c1270 */
[--C-:B--2---:R-:W-:Y:S01]  /*4e570*/  IMAD.IADD R13, R15, 0x1, R24.reuse ;  /* 0x000000010f0d7824 */ /* 0x104fe200078e0218 */
[----:B------:R-:W-:Y:S01]  /*4e580*/  PRMT R24, R197, 0x7632, R24 ;  /* 0x00007632c5187816 */ /* 0x000fe20000000018 */
[----:B-1----:R-:W-:Y:S01]  /*4e590*/  IMAD.WIDE R4, R15, 0x2, R246 ;  /* 0x000000020f047825 */ /* 0x002fe200078e02f6 */
[----:B------:R-:W1:Y:S03]  /*4e5a0*/  LDC R14, c[0x0][0x248] ;  /* 0x00009200ff0e7b82 */ /* 0x000e660000000800 */
[----:B---3--:R-:W-:Y:S01]  /*4e5b0*/  IMAD.WIDE R6, R13, 0x2, R2 ;  /* 0x000000020d067825 */ /* 0x008fe200078e0202 */
[----:B----4-:R-:W-:-:S03]  /*4e5c0*/  PRMT R26, R201, 0x7632, R26 ;  /* 0x00007632c91a7816 */ /* 0x010fc6000000001a */
[C---:B------:R-:W-:Y:S01]  /*4e5d0*/  IMAD.WIDE R8, R13.reuse, 0x2, R18 ;  /* 0x000000020d087825 */ /* 0x040fe200078e0212 */
[----:B------:R2:W-:Y:S03]  /*4e5e0*/  @P3 STG.E.U16 desc[UR60][R4.64], R24 ;  /* 0x0000001804003986 */ /* 0x0005e6000c10153c */
[----:B------:R-:W-:Y:S01]  /*4e5f0*/  IMAD.WIDE R10, R13, 0x2, R244 ;  /* 0x000000020d0a7825 */ /* 0x000fe200078e02f4 */
[----:B------:R3:W-:Y:S01]  /*4e600*/  @P1 STG.E.U16 desc[UR60][R6.64], R201 ;  /* 0x000000c906001986 */ /* 0x0007e2000c10153c */
[-C--:B------:R-:W-:Y:S02]  /*4e610*/  ISETP.LT.AND P1, PT, R22, R23.reuse, !P4 ;  /* 0x000000171600720c */ /* 0x080fe40006721270 */
[-C--:B------:R-:W-:Y:S01]  /*4e620*/  ISETP.LT.AND P3, PT, R17, R23.reuse, !P5 ;  /* 0x000000171100720c */ /* 0x080fe20006f61270 */
[----:B------:R-:W-:Y:S04]  /*4e630*/  @P2 STG.E.U16 desc[UR60][R8.64], R26 ;  /* 0x0000001a08002986 */ /* 0x000fe8000c10153c */
[----:B------:R4:W-:Y:S01]  /*4e640*/  @P6 STG.E.U16 desc[UR60][R10.64], R205 ;  /* 0x000000cd0a006986 */ /* 0x0009e2000c10153c */
[----:B------:R-:W-:Y:S01]  /*4e650*/  ISETP.LT.AND P6, PT, R20, R23, !P5 ;  /* 0x000000171400720c */ /* 0x000fe20006fc1270 */
[----:B0-----:R-:W-:-:S02]  /*4e660*/  IMAD.IADD R15, R13, 0x1, R12 ;  /* 0x000000010d0f7824 */ /* 0x001fc400078e020c */
[----:B------:R-:W-:Y:S01]  /*4e670*/  VIADD R25, R16, 0xed ;  /* 0x000000ed10197836 */ /* 0x000fe20000000000 */
[----:B------:R-:W-:Y:S01]  /*4e680*/  ISETP.LT.AND P4, PT, R21, R23, !P5 ;  /* 0x000000171500720c */ /* 0x000fe20006f81270 */
[----:B--2---:R-:W-:Y:S01]  /*4e690*/  IMAD.WIDE R4, R13, 0x2, R246 ;  /* 0x000000020d047825 */ /* 0x004fe200078e02f6 */
[----:B------:R-:W-:Y:S01]  /*4e6a0*/  PRMT R12, R194, 0x7632, R12 ;  /* 0x00007632c20c7816 */ /* 0x000fe2000000000c */
[----:B------:R-:W0:Y:S02]  /*4e6b0*/  LDC R24, c[0x0][0x248] ;  /* 0x00009200ff187b82 */ /* 0x000e240000000800 */
[----:B---3--:R-:W-:Y:S01]  /*4e6c0*/  IMAD.WIDE R6, R15, 0x2, R2 ;  /* 0x000000020f067825 */ /* 0x008fe200078e0202 */
[----:B----4-:R-:W-:-:S03]  /*4e6d0*/  PRMT R11, R205, 0x7632, R11 ;  /* 0x00007632cd0b7816 */ /* 0x010fc6000000000b */
[----:B------:R-:W-:Y:S01]  /*4e6e0*/  IMAD.WIDE R8, R15, 0x2, R18 ;  /* 0x000000020f087825 */ /* 0x000fe200078e0212 */
[----:B------:R-:W-:Y:S01]  /*4e6f0*/  ISETP.GE.AND P0, PT, R25, R0, PT ;  /* 0x000000001900720c */ /* 0x000fe20003f06270 */
[----:B------:R2:W-:Y:S02]  /*4e700*/  @P1 STG.E.U16 desc[UR60][R4.64], R11 ;  /* 0x0000000b04001986 */ /* 0x0005e4000c10153c */
[----:B------:R-:W-:Y:S02]  /*4e710*/  VIADD R25, R16, 0xef ;  /* 0x000000ef10197836 */ /* 0x000fe40000000000 */
[----:B------:R3:W-:Y:S01]  /*4e720*/  @P3 STG.E.U16 desc[UR60][R6.64], R194 ;  /* 0x000000c206003986 */ /* 0x0007e2000c10153c */
[----:B------:R-:W-:-:S03]  /*4e730*/  ISETP.LT.AND P3, PT, R22, R23, !P5 ;  /* 0x000000171600720c */ /* 0x000fc60006f61270 */
[----:B------:R-:W-:Y:S01]  /*4e740*/  @P6 STG.E.U16 desc[UR60][R8.64], R12 ;  /* 0x0000000c08006986 */ /* 0x000fe2000c10153c */
[-C--:B------:R-:W-:Y:S02]  /*4e750*/  ISETP.LT.AND P6, PT, R17, R23.reuse, !P0 ;  /* 0x000000171100720c */ /* 0x080fe400047c1270 */
[----:B------:R-:W-:Y:S01]  /*4e760*/  ISETP.LT.AND P5, PT, R20, R23, !P0 ;  /* 0x000000171400720c */ /* 0x000fe200047a1270 */
[----:B--2---:R-:W-:Y:S01]  /*4e770*/  IMAD.WIDE R10, R15, 0x2, R244 ;  /* 0x000000020f0a7825 */ /* 0x004fe200078e02f4 */
[----:B------:R-:W-:-:S03]  /*4e780*/  ISETP.GE.AND P1, PT, R25, R0, PT ;  /* 0x000000001900720c */ /* 0x000fc60003f26270 */
[----:B-1----:R-:W-:Y:S01]  /*4e790*/  IMAD.IADD R25, R15, 0x1, R14 ;  /* 0x000000010f197824 */ /* 0x002fe200078e020e */
[----:B------:R1:W-:Y:S01]  /*4e7a0*/  @P4 STG.E.U16 desc[UR60][R10.64], R198 ;  /* 0x000000c60a004986 */ /* 0x0003e2000c10153c */
[----:B------:R-:W-:Y:S01]  /*4e7b0*/  VIADD R27, R16, 0xee ;  /* 0x000000ee101b7836 */ /* 0x000fe20000000000 */
[-C--:B------:R-:W-:Y:S01]  /*4e7c0*/  ISETP.LT.AND P4, PT, R21, R23.reuse, !P0 ;  /* 0x000000171500720c */ /* 0x080fe20004781270 */
[----:B------:R-:W-:Y:S01]  /*4e7d0*/  IMAD.WIDE R4, R15, 0x2, R246 ;  /* 0x000000020f047825 */ /* 0x000fe200078e02f6 */
[----:B------:R-:W2:Y:S01]  /*4e7e0*/  LDC R14, c[0x0][0x248] ;  /* 0x00009200ff0e7b82 */ /* 0x000ea20000000800 */
[----:B------:R-:W-:Y:S02]  /*4e7f0*/  ISETP.LT.AND P0, PT, R22, R23, !P0 ;  /* 0x000000171600720c */ /* 0x000fe40004701270 */
[----:B---3--:R-:W-:Y:S01]  /*4e800*/  IMAD.WIDE R6, R25, 0x2, R2 ;  /* 0x0000000219067825 */ /* 0x008fe200078e0202 */
[----:B------:R-:W-:Y:S02]  /*4e810*/  ISETP.GE.AND P2, PT, R27, R0, PT ;  /* 0x000000001b00720c */ /* 0x000fe40003f46270 */
[----:B-1----:R-:W-:Y:S01]  /*4e820*/  PRMT R11, R198, 0x7632, R11 ;  /* 0x00007632c60b7816 */ /* 0x002fe2000000000b */
[----:B------:R-:W-:Y:S01]  /*4e830*/  IMAD.WIDE R8, R25, 0x2, R18 ;  /* 0x0000000219087825 */ /* 0x000fe200078e0212 */
[----:B------:R-:W-:-:S03]  /*4e840*/  PRMT R13, R202, 0x7632, R13 ;  /* 0x00007632ca0d7816 */ /* 0x000fc6000000000d */
[----:B------:R1:W-:Y:S04]  /*4e850*/  @P3 STG.E.U16 desc[UR60][R4.64], R11 ;  /* 0x0000000b04003986 */ /* 0x0003e8000c10153c */
[----:B------:R-:W-:Y:S01]  /*4e860*/  @P6 STG.E.U16 desc[UR60][R6.64], R202 ;  /* 0x000000ca06006986 */ /* 0x000fe2000c10153c */
[----:B------:R-:W-:-:S03]  /*4e870*/  ISETP.LT.AND P6, PT, R17, R23, !P2 ;  /* 0x000000171100720c */ /* 0x000fc600057c1270 */
[----:B------:R3:W-:Y:S01]  /*4e880*/  @P5 STG.E.U16 desc[UR60][R8.64], R13 ;  /* 0x0000000d08005986 */ /* 0x0007e2000c10153c */
[C---:B-1----:R-:W-:Y:S01]  /*4e890*/  IMAD.WIDE R10, R25.reuse, 0x2, R244 ;  /* 0x00000002190a7825 */ /* 0x042fe200078e02f4 */
[----:B------:R-:W-:Y:S02]  /*4e8a0*/  PRMT R5, R206, 0x7632, R5 ;  /* 0x00007632ce057816 */ /* 0x000fe40000000005 */
[-C--:B------:R-:W-:Y:S01]  /*4e8b0*/  ISETP.LT.AND P5, PT, R20, R23.reuse, !P2 ;  /* 0x000000171400720c */ /* 0x080fe200057a1270 */
[C---:B---3--:R-:W-:Y:S01]  /*4e8c0*/  IMAD.WIDE R12, R25.reuse, 0x2, R246 ;  /* 0x00000002190c7825 */ /* 0x048fe200078e02f6 */
[----:B------:R-:W-:Y:S03]  /*4e8d0*/  @P4 STG.E.U16 desc[UR60][R10.64], R206 ;  /* 0x000000ce0a004986 */ /* 0x000fe6000c10153c */
[----:B0-----:R-:W-:Y:S01]  /*4e8e0*/  IMAD.IADD R25, R25, 0x1, R24 ;  /* 0x0000000119197824 */ /* 0x001fe200078e0218 */
[----:B------:R0:W-:Y:S01]  /*4e8f0*/  @P0 STG.E.U16 desc[UR60][R12.64], R5 ;  /* 0x000000050c000986 */ /* 0x0001e2000c10153c */
[----:B------:R-:W1:Y:S01]  /*4e900*/  LDC R24, c[0x0][0x248] ;  /* 0x00009200ff187b82 */ /* 0x000e620000000800 */
[----:B------:R-:W-:Y:S01]  /*4e910*/  VIADD R15, R16, 0xf0 ;  /* 0x000000f0100f7836 */ /* 0x000fe20000000000 */
[-C--:B------:R-:W-:Y:S01]  /*4e920*/  ISETP.LT.AND P0, PT, R21, R23.reuse, !P2 ;  /* 0x000000171500720c */ /* 0x080fe20005701270 */
[----:B------:R-:W-:Y:S01]  /*4e930*/  IMAD.WIDE R6, R25, 0x2, R18 ;  /* 0x0000000219067825 */ /* 0x000fe200078e0212 */
[----:B------:R-:W-:-:S03]  /*4e940*/  ISETP.LT.AND P2, PT, R22, R23, !P2 ;  /* 0x000000171600720c */ /* 0x000fc60005741270 */
[----:B0-----:R-:W-:Y:S01]  /*4e950*/  IMAD.WIDE R4, R25, 0x2, R2 ;  /* 0x0000000219047825 */ /* 0x001fe200078e0202 */
[----:B------:R-:W-:-:S04]  /*4e960*/  PRMT R9, R195, 0x7632, R9 ;  /* 0x00007632c3097816 */ /* 0x000fc80000000009 */
[----:B------:R0:W-:Y:S01]  /*4e970*/  @P6 STG.E.U16 desc[UR60][R4.64], R195 ;  /* 0x000000c304006986 */ /* 0x0001e2000c10153c */
[-C--:B------:R-:W-:Y:S02]  /*4e980*/  ISETP.LT.AND P6, PT, R17, R23.reuse, !P1 ;  /* 0x000000171100720c */ /* 0x080fe40004fc1270 */
[----:B------:R-:W-:Y:S01]  /*4e990*/  ISETP.GE.AND P3, PT, R15, R0, PT ;  /* 0x000000000f00720c */ /* 0x000fe20003f66270 */
[C---:B--2---:R-:W-:Y:S01]  /*4e9a0*/  IMAD.IADD R15, R25.reuse, 0x1, R14 ;  /* 0x00000001190f7824 */ /* 0x044fe200078e020e */
[----:B------:R2:W-:Y:S01]  /*4e9b0*/  @P5 STG.E.U16 desc[UR60][R6.64], R9 ;  /* 0x0000000906005986 */ /* 0x0005e2000c10153c */
[----:B------:R-:W-:Y:S01]  /*4e9c0*/  ISETP.LT.AND P5, PT, R20, R23, !P1 ;  /* 0x000000171400720c */ /* 0x000fe20004fa1270 */
[----:B------:R-:W-:Y:S01]  /*4e9d0*/  IMAD.WIDE R10, R25, 0x2, R246 ;  /* 0x00000002190a7825 */ /* 0x000fe200078e02f6 */
[----:B------:R-:W3:Y:S03]  /*4e9e0*/  LDC R14, c[0x0][0x248] ;  /* 0x00009200ff0e7b82 */ /* 0x000ee60000000800 */
[----:B------:R-:W-:Y:S01]  /*4e9f0*/  IMAD.WIDE R12, R15, 0x2, R2 ;  /* 0x000000020f0c7825 */ /* 0x000fe200078e0202 */
[----:B0-----:R-:W-:-:S03]  /*4ea00*/  PRMT R5, R199, 0x7632, R5 ;  /* 0x00007632c7057816 */ /* 0x001fc60000000005 */
[----:B--2---:R-:W-:Y:S01]  /*4ea10*/  IMAD.WIDE R8, R25, 0x2, R244 ;  /* 0x0000000219087825 */ /* 0x004fe200078e02f4 */
[----:B------:R-:W-:-:S04]  /*4ea20*/  PRMT R7, R203, 0x7632, R7 ;  /* 0x00007632cb077816 */ /* 0x000fc80000000007 */
[----:B------:R-:W-:Y:S01]  /*4ea30*/  @P0 STG.E.U16 desc[UR60][R8.64], R199 ;  /* 0x000000c708000986 */ /* 0x000fe2000c10153c */
[-C--:B------:R-:W-:Y:S02]  /*4ea40*/  ISETP.LT.AND P0, PT, R21, R23.reuse, !P1 ;  /* 0x000000171500720c */ /* 0x080fe40004f01270 */
[-C--:B------:R-:W-:Y:S01]  /*4ea50*/  ISETP.LT.AND P1, PT, R22, R23.reuse, !P1 ;  /* 0x000000171600720c */ /* 0x080fe20004f21270 */
[----:B------:R0:W-:Y:S01]  /*4ea60*/  @P2 STG.E.U16 desc[UR60][R10.64], R5 ;  /* 0x000000050a002986 */ /* 0x0001e2000c10153c */
[----:B------:R-:W-:-:S03]  /*4ea70*/  ISETP.LT.AND P2, PT, R20, R23, !P3 ;  /* 0x000000171400720c */ /* 0x000fc60005f41270 */
[----:B------:R2:W-:Y:S01]  /*4ea80*/  @P6 STG.E.U16 desc[UR60][R12.64], R203 ;  /* 0x000000cb0c006986 */ /* 0x0005e2000c10153c */
[----:B------:R-:W-:Y:S01]  /*4ea90*/  ISETP.LT.AND P6, PT, R17, R23, !P3 ;  /* 0x000000171100720c */ /* 0x000fe20005fc1270 */
[C---:B-1----:R-:W-:Y:S02]  /*4eaa0*/  IMAD.IADD R25, R15.reuse, 0x1, R24 ;  /* 0x000000010f197824 */ /* 0x042fe400078e0218 */
[----:B------:R-:W-:Y:S01]  /*4eab0*/  VIADD R27, R16, 0xf1 ;  /* 0x000000f1101b7836 */ /* 0x000fe20000000000 */
[----:B------:R-:W1:Y:S01]  /*4eac0*/  LDC R24, c[0x0][0x248] ;  /* 0x00009200ff187b82 */ /* 0x000e620000000800 */
[----:B0-----:R-:W-:Y:S01]  /*4ead0*/  IMAD.WIDE R4, R15, 0x2, R18 ;  /* 0x000000020f047825 */ /* 0x001fe200078e0212 */
[----:B------:R-:W-:-:S04]  /*4eae0*/  PRMT R26, R208, 0x7632, R26 ;  /* 0x00007632d01a7816 */ /* 0x000fc8000000001a */
[----:B------:R0:W-:Y:S01]  /*4eaf0*/  @P5 STG.E.U16 desc[UR60][R4.64], R7 ;  /* 0x0000000704005986 */ /* 0x0001e2000c10153c */
[----:B------:R-:W-:Y:S01]  /*4eb00*/  IMAD.WIDE R8, R15, 0x2, R246 ;  /* 0x000000020f087825 */ /* 0x000fe200078e02f6 */
[----:B------:R-:W-:-:S03]  /*4eb10*/  ISETP.GE.AND P4, PT, R27, R0, PT ;  /* 0x000000001b00720c */ /* 0x000fc60003f86270 */
[----:B------:R-:W-:-:S04]  /*4eb20*/  IMAD.WIDE R10, R25, 0x2, R2 ;  /* 0x00000002190a7825 */ /* 0x000fc800078e0202 */
[----:B--2---:R-:W-:Y:S01]  /*4eb30*/  IMAD.WIDE R12, R25, 0x2, R18 ;  /* 0x00000002190c7825 */ /* 0x004fe200078e0212 */
[----:B0-----:R-:W-:-:S03]  /*4eb40*/  PRMT R5, R207, 0x7632, R5 ;  /* 0x00007632cf057816 */ /* 0x001fc60000000005 */
        /* <DEDUP_REMOVED lines=12> */
[----:B0-----:R-:W-:-:S04]  /*4ec10*/  IMAD.WIDE R4, R25, 0x2, R244 ;  /* 0x0000000219047825 */ /* 0x001fc800078e02f4 */
        /* <DEDUP_REMOVED lines=9> */
[-C--:B------:R-:W-:Y:S02]  /*4ecb0*/  ISETP.LT.AND P4, PT, R22, R23.reuse, !P4 ;  /* 0x000000171600720c */ /* 0x080fe40006781270 */
[-C--:B------:R-:W-:Y:S01]  /*4ecc0*/  ISETP.LT.AND P3, PT, R17, R23.reuse, !P5 ;  /* 0x000000171100720c */ /* 0x080fe20006f61270 */
[----:B------:R-:W-:Y:S04]  /*4ecd0*/  @P6 STG.E.U16 desc[UR60][R8.64], R216 ;  /* 0x000000d808006986 */ /* 0x000fe8000c10153c */
[----:B------:R2:W-:Y:S01]  /*4ece0*/  @P2 STG.E.U16 desc[UR60][R10.64], R26 ;  /* 0x0000001a0a002986 */ /* 0x0005e2000c10153c */
[----:B------:R-:W-:Y:S01]  /*4ecf0*/  ISETP.LT.AND P2, PT, R20, R23, !P5 ;  /* 0x000000171400720c */ /* 0x000fe20006f41270 */
[----:B------:R-:W-:-:S02]  /*4ed00*/  VIADD R27, R16, 0xf3 ;  /* 0x000000f3101b7836 */ /* 0x000fc40000000000 */
[----:B-1----:R-:W-:Y:S01]  /*4ed10*/  IMAD.IADD R25, R15, 0x1, R24 ;  /* 0x000000010f197824 */ /* 0x002fe200078e0218 */
[----:B------:R-:W-:Y:S01]  /*4ed20*/  ISETP.LT.AND P6, PT, R21, R23, !P5 ;  /* 0x000000171500720c */ /* 0x000fe20006fc1270 */
[----:B0-----:R-:W-:Y:S01]  /*4ed30*/  IMAD.WIDE R12, R15, 0x2, R244 ;  /* 0x000000020f0c7825 */ /* 0x001fe200078e02f4 */
[----:B------:R-:W-:Y:S01]  /*4ed40*/  ISETP.GE.AND P0, PT, R27, R0, PT ;  /* 0x000000001b00720c */ /* 0x000fe20003f06270 */
[----:B------:R-:W0:Y:S02]  /*4ed50*/  LDC R24, c[0x0][0x248] ;  /* 0x00009200ff187b82 */ /* 0x000e240000000800 */
[----:B------:R-:W-:Y:S01]  /*4ed60*/  IMAD.WIDE R4, R15, 0x2, R246 ;  /* 0x000000020f047825 */ /* 0x000fe200078e02f6 */
[----:B--2---:R-:W-:-:S03]  /*4ed70*/  PRMT R11, R220, 0x7632, R11 ;  /* 0x00007632dc0b7816 */ /* 0x004fc6000000000b */
[----:B------:R-:W-:Y:S01]  /*4ed80*/  IMAD.WIDE R6, R25, 0x2, R2 ;  /* 0x0000000219067825 */ /* 0x000fe200078e0202 */
[----:B------:R-:W-:Y:S01]  /*4ed90*/  PRMT R26, R209, 0x7632, R26 ;  /* 0x00007632d11a7816 */ /* 0x000fe2000000001a */
[----:B------:R-:W-:Y:S02]  /*4eda0*/  @P1 STG.E.U16 desc[UR60][R12.64], R220 ;  /* 0x000000dc0c001986 */ /* 0x000fe4000c10153c */
[----:B------:R-:W-:Y:S01]  /*4edb0*/  IMAD.WIDE R8, R25, 0x2, R18 ;  /* 0x0000000219087825 */ /* 0x000fe200078e0212 */
[-C--:B------:R-:W-:Y:S01]  /*4edc0*/  ISETP.LT.AND P5, PT, R22, R23.reuse, !P5 ;  /* 0x000000171600720c */ /* 0x080fe20006fa1270 */
[----:B------:R1:W-:Y:S01]  /*4edd0*/  @P4 STG.E.U16 desc[UR60][R4.64], R11 ;  /* 0x0000000b04004986 */ /* 0x0003e2000c10153c */
[----:B------:R-:W-:-:S03]  /*4ede0*/  ISETP.LT.AND P4, PT, R17, R23, !P0 ;  /* 0x000000171100720c */ /* 0x000fc60004781270 */
[----:B------:R-:W-:Y:S01]  /*4edf0*/  @P3 STG.E.U16 desc[UR60][R6.64], R209 ;  /* 0x000000d106003986 */ /* 0x000fe2000c10153c */
[----:B------:R-:W-:-:S03]  /*4ee00*/  ISETP.LT.AND P3, PT, R20, R23, !P0 ;  /* 0x000000171400720c */ /* 0x000fc60004761270 */
[----:B------:R2:W-:Y:S01]  /*4ee10*/  @P2 STG.E.U16 desc[UR60][R8.64], R26 ;  /* 0x0000001a08002986 */ /* 0x0005e2000c10153c */
[----:B------:R-:W-:Y:S01]  /*4ee20*/  ISETP.LT.AND P2, PT, R21, R23, !P0 ;  /* 0x000000171500720c */ /* 0x000fe20004741270 */
[----:B-1----:R-:W-:-:S04]  /*4ee30*/  IMAD.WIDE R10, R25, 0x2, R244 ;  /* 0x00000002190a7825 */ /* 0x002fc800078e02f4 */
[C---:B------:R-:W-:Y:S02]  /*4ee40*/  VIADD R13, R16.reuse, 0xf5 ;  /* 0x000000f5100d7836 */ /* 0x040fe40000000000 */
[C---:B---3--:R-:W-:Y:S01]  /*4ee50*/  IMAD.IADD R15, R25.reuse, 0x1, R14 ;  /* 0x00000001190f7824 */ /* 0x048fe200078e020e */
[----:B------:R1:W-:Y:S01]  /*4ee60*/  @P6 STG.E.U16 desc[UR60][R10.64], R213 ;  /* 0x000000d50a006986 */ /* 0x0003e2000c10153c */
[----:B------:R-:W-:Y:S02]  /*4ee70*/  VIADD R27, R16, 0xf4 ;  /* 0x000000f4101b7836 */ /* 0x000fe40000000000 */
[----:B------:R-:W-:Y:S01]  /*4ee80*/  IMAD.WIDE R4, R25, 0x2, R246 ;  /* 0x0000000219047825 */ /* 0x000fe200078e02f6 */
[----:B------:R-:W-:Y:S01]  /*4ee90*/  ISETP.GE.AND P6, PT, R13, R0, PT ;  /* 0x000000000d00720c */ /* 0x000fe20003fc6270 */
[----:B------:R-:W3:Y:S01]  /*4eea0*/  LDC R14, c[0x0][0x248] ;  /* 0x00009200ff0e7b82 */ /* 0x000ee20000000800 */
[----:B--2---:R-:W-:Y:S01]  /*4eeb0*/  PRMT R26, R217, 0x7632, R26 ;  /* 0x00007632d91a7816 */ /* 0x004fe2000000001a */
[----:B------:R-:W-:Y:S01]  /*4eec0*/  IMAD.WIDE R6, R15, 0x2, R2 ;  /* 0x000000020f067825 */ /* 0x000fe200078e0202 */
[----:B-1----:R-:W-:-:S03]  /*4eed0*/  PRMT R11, R213, 0x7632, R11 ;  /* 0x00007632d50b7816 */ /* 0x002fc6000000000b */
[----:B------:R-:W-:Y:S01]  /*4eee0*/  IMAD.WIDE R8, R15, 0x2, R18 ;  /* 0x000000020f087825 */ /* 0x000fe200078e0212 */
[----:B------:R-:W-:-:S03]  /*4eef0*/  ISETP.GE.AND P1, PT, R27, R0, PT ;  /* 0x000000001b00720c */ /* 0x000fc60003f26270 */
[----:B------:R-:W-:Y:S01]  /*4ef00*/  IMAD.WIDE R12, R15, 0x2, R244 ;  /* 0x000000020f0c7825 */ /* 0x000fe200078e02f4 */
[----:B------:R1:W-:Y:S01]  /*4ef10*/  @P5 STG.E.U16 desc[UR60][R4.64], R11 ;  /* 0x0000000b04005986 */ /* 0x0003e2000c10153c */
[----:B------:R-:W-:-:S03]  /*4ef20*/  ISETP.LT.AND P0, PT, R22, R23, !P0 ;  /* 0x000000171600720c */ /* 0x000fc60004701270 */
[----:B------:R2:W-:Y:S04]  /*4ef30*/  @P4 STG.E.U16 desc[UR60][R6.64], R217 ;  /* 0x000000d906004986 */ /* 0x0005e8000c10153c */
[----:B------:R-:W-:Y:S04]  /*4ef40*/  @P3 STG.E.U16 desc[UR60][R8.64], R26 ;  /* 0x0000001a08003986 */ /* 0x000fe8000c10153c */
[----:B------:R4:W-:Y:S01]  /*4ef50*/  @P2 STG.E.U16 desc[UR60][R12.64], R221 ;  /* 0x000000dd0c002986 */ /* 0x0009e2000c10153c */
[-C--:B------:R-:W-:Y:S01]  /*4ef60*/  ISETP.LT.AND P2, PT, R17, R23.reuse, !P1 ;  /* 0x000000171100720c */ /* 0x080fe20004f41270 */
[C---:B0-----:R-:W-:Y:S01]  /*4ef70*/  IMAD.IADD R25, R15.reuse, 0x1, R24 ;  /* 0x000000010f197824 */ /* 0x041fe200078e0218 */
[----:B------:R-:W-:Y:S01]  /*4ef80*/  ISETP.LT.AND P3, PT, R20, R23, !P1 ;  /* 0x000000171400720c */ /* 0x000fe20004f61270 */
[----:B-1----:R-:W-:Y:S01]  /*4ef90*/  IMAD.WIDE R4, R15, 0x2, R246 ;  /* 0x000000020f047825 */ /* 0x002fe200078e02f6 */
[----:B------:R-:W-:-:S02]  /*4efa0*/  PRMT R24, R221, 0x7632, R24 ;  /* 0x00007632dd187816 */ /* 0x000fc40000000018 */
[-C--:B------:R-:W-:Y:S01]  /*4efb0*/  ISETP.LT.AND P4, PT, R21, R23.reuse, !P1 ;  /* 0x000000171500720c */ /* 0x080fe20004f81270 */
[C---:B--2---:R-:W-:Y:S01]  /*4efc0*/  IMAD.WIDE R6, R25.reuse, 0x2, R2 ;  /* 0x0000000219067825 */ /* 0x044fe200078e0202 */
[----:B----4-:R-:W0:Y:S03]  /*4efd0*/  LDC R12, c[0x0][0x248] ;  /* 0x00009200ff0c7b82 */ /* 0x010e260000000800 */
[----:B------:R-:W-:Y:S01]  /*4efe0*/  VIADD R11, R16, 0xf6 ;  /* 0x000000f6100b7836 */ /* 0x000fe20000000000 */
[----:B------:R1:W-:Y:S01]  /*4eff0*/  @P0 STG.E.U16 desc[UR60][R4.64], R24 ;  /* 0x0000001804000986 */ /* 0x0003e2000c10153c */
[-C--:B------:R-:W-:Y:S01]  /*4f000*/  ISETP.LT.AND P1, PT, R22, R23.reuse, !P1 ;  /* 0x000000171600720c */ /* 0x080fe20004f21270 */
[----:B------:R-:W-:Y:S02]  /*4f010*/  IMAD.WIDE R8, R25, 0x2, R18 ;  /* 0x0000000219087825 */ /* 0x000fe400078e0212 */
[----:B------:R2:W-:Y:S01]  /*4f020*/  @P2 STG.E.U16 desc[UR60][R6.64], R210 ;  /* 0x000000d206002986 */ /* 0x0005e2000c10153c */
[----:B------:R-:W-:-:S02]  /*4f030*/  ISETP.LT.AND P2, PT, R17, R23, !P6 ;  /* 0x000000171100720c */ /* 0x000fc40007741270 */
[----:B------:R-:W-:Y:S02]  /*4f040*/  PRMT R26, R210, 0x7632, R26 ;  /* 0x00007632d21a7816 */ /* 0x000fe4000000001a */
[----:B------:R-:W-:Y:S01]  /*4f050*/  ISETP.GE.AND P5, PT, R11, R0, PT ;  /* 0x000000000b00720c */ /* 0x000fe20003fa6270 */
[C---:B------:R-:W-:Y:S01]  /*4f060*/  IMAD.WIDE R10, R25.reuse, 0x2, R244 ;  /* 0x00000002190a7825 */ /* 0x040fe200078e02f4 */
[----:B------:R-:W-:Y:S01]  /*4f070*/  PRMT R28, R214, 0x7632, R28 ;  /* 0x00007632d61c7816 */ /* 0x000fe2000000001c */
[----:B------:R4:W-:Y:S02]  /*4f080*/  @P3 STG.E.U16 desc[UR60][R8.64], R26 ;  /* 0x0000001a08003986 */ /* 0x0009e4000c10153c */
[C---:B---3--:R-:W-:Y:S01]  /*4f090*/  IMAD.IADD R13, R25.reuse, 0x1, R14 ;  /* 0x00000001190d7824 */ /* 0x048fe200078e020e */
[-C--:B------:R-:W-:Y:S01]  /*4f0a0*/  ISETP.LT.AND P3, PT, R20, R23.reuse, !P6 ;  /* 0x000000171400720c */ /* 0x080fe20007761270 */
[----:B------:R3:W-:Y:S01]  /*4f0b0*/  @P4 STG.E.U16 desc[UR60][R10.64], R214 ;  /* 0x000000d60a004986 */ /* 0x0007e2000c10153c */
[----:B-1----:R-:W-:Y:S01]  /*4f0c0*/  IMAD.WIDE R4, R25, 0x2, R246 ;  /* 0x0000000219047825 */ /* 0x002fe200078e02f6 */
[----:B------:R-:W-:Y:S01]  /*4f0d0*/  ISETP.LT.AND P4, PT, R21, R23, !P6 ;  /* 0x000000171500720c */ /* 0x000fe20007781270 */
[----:B------:R-:W1:Y:S02]  /*4f0e0*/  LDC R14, c[0x0][0x248] ;  /* 0x00009200ff0e7b82 */ /* 0x000e640000000800 */
[----:B--2---:R-:W-:Y:S01]  /*4f0f0*/  IMAD.WIDE R6, R13, 0x2, R2 ;  /* 0x000000020d067825 */ /* 0x004fe200078e0202 */
[----:B------:R2:W-:Y:S01]  /*4f100*/  @P1 STG.E.U16 desc[UR60][R4.64], R28 ;  /* 0x0000001c04001986 */ /* 0x0005e2000c10153c */
[----:B------:R-:W-:-:S02]  /*4f110*/  PRMT R24, R218, 0x7632, R24 ;  /* 0x00007632da187816 */ /* 0x000fc40000000018 */
[----:B------:R-:W-:Y:S01]  /*4f120*/  VIADD R15, R16, 0xf7 ;  /* 0x000000f7100f7836 */ /* 0x000fe20000000000 */
[----:B------:R2:W-:Y:S01]  /*4f130*/  @P2 STG.E.U16 desc[UR60][R6.64], R218 ;  /* 0x000000da06002986 */ /* 0x0005e2000c10153c */
[-C--:B------:R-:W-:Y:S01]  /*4f140*/  ISETP.LT.AND P2, PT, R22, R23.reuse, !P6 ;  /* 0x000000171600720c */ /* 0x080fe20007741270 */
[----:B----4-:R-:W-:Y:S01]  /*4f150*/  IMAD.WIDE R8, R13, 0x2, R18 ;  /* 0x000000020d087825 */ /* 0x010fe200078e0212 */
[----:B------:R-:W-:Y:S01]  /*4f160*/  ISETP.LT.AND P1, PT, R17, R23, !P5 ;  /* 0x000000171100720c */ /* 0x000fe20006f21270 */
[----:B------:R-:W4:Y:S02]  /*4f170*/  LDC R26, c[0x0][0x248] ;  /* 0x00009200ff1a7b82 */ /* 0x000f240000000800 */
[----:B---3--:R-:W-:Y:S01]  /*4f180*/  IMAD.WIDE R10, R13, 0x2, R244 ;  /* 0x000000020d0a7825 */ /* 0x008fe200078e02f4 */
[----:B------:R-:W-:Y:S01]  /*4f190*/  ISETP.GE.AND P0, PT, R15, R0, PT ;  /* 0x000000000f00720c */ /* 0x000fe20003f06270 */
[----:B------:R3:W-:Y:S02]  /*4f1a0*/  @P3 STG.E.U16 desc[UR60][R8.64], R24 ;  /* 0x0000001808003986 */ /* 0x0007e4000c10153c */
[----:B0-----:R-:W-:-:S02]  /*4f1b0*/  IMAD.IADD R15, R13, 0x1, R12 ;  /* 0x000000010d0f7824 */ /* 0x001fc400078e020c */
[----:B------:R0:W-:Y:S01]  /*4f1c0*/  @P4 STG.E.U16 desc[UR60][R10.64], R222 ;  /* 0x000000de0a004986 */ /* 0x0001e2000c10153c */
[----:B--2---:R-:W-:Y:S01]  /*4f1d0*/  IMAD.WIDE R4, R13, 0x2, R246 ;  /* 0x000000020d047825 */ /* 0x004fe200078e02f6 */
[----:B------:R-:W-:-:S03]  /*4f1e0*/  ISETP.LT.AND P6, PT, R20, R23, !P5 ;  /* 0x000000171400720c */ /* 0x000fc60006fc1270 */
[----:B------:R-:W-:Y:S01]  /*4f1f0*/  IMAD.WIDE R6, R15, 0x2, R2 ;  /* 0x000000020f067825 */ /* 0x000fe200078e0202 */
[----:B------:R-:W-:Y:S02]  /*4f200*/  ISETP.LT.AND P4, PT, R21, R23, !P5 ;  /* 0x000000171500720c */ /* 0x000fe40006f81270 */
[----:B------:R-:W-:Y:S01]  /*4f210*/  PRMT R28, R215, 0x7632, R28 ;  /* 0x00007632d71c7816 */ /* 0x000fe2000000001c */
[----:B------:R-:W-:Y:S01]  /*4f220*/  VIADD R25, R16, 0xf9 ;  /* 0x000000f910197836 */ /* 0x000fe20000000000 */
[----:B---3--:R-:W2:Y:S01]  /*4f230*/  LDC R24, c[0x0][0x248] ;  /* 0x00009200ff187b82 */ /* 0x008ea20000000800 */
[----:B0-----:R-:W-:Y:S01]  /*4f240*/  PRMT R11, R222, 0x7632, R11 ;  /* 0x00007632de0b7816 */ /* 0x001fe2000000000b */
[----:B------:R-:W-:-:S04]  /*4f250*/  IMAD.WIDE R8, R15, 0x2, R18 ;  /* 0x000000020f087825 */ /* 0x000fc800078e0212 */
[----:B------:R0:W-:Y:S01]  /*4f260*/  @P2 STG.E.U16 desc[UR60][R4.64], R11 ;  /* 0x0000000b04002986 */ /* 0x0001e2000c10153c */
[----:B------:R-:W-:-:S03]  /*4f270*/  PRMT R13, R211, 0x7632, R13 ;  /* 0x00007632d30d7816 */ /* 0x000fc6000000000d */
[----:B------:R-:W-:Y:S01]  /*4f280*/  @P1 STG.E.U16 desc[UR60][R6.64], R211 ;  /* 0x000000d306001986 */ /* 0x000fe2000c10153c */
[----:B------:R-:W-:-:S03]  /*4f290*/  ISETP.LT.AND P1, PT, R22, R23, !P5 ;  /* 0x000000171600720c */ /* 0x000fc60006f21270 */
[----:B------:R3:W-:Y:S01]  /*4f2a0*/  @P6 STG.E.U16 desc[UR60][R8.64], R13 ;  /* 0x0000000d08006986 */ /* 0x0007e2000c10153c */
[----:B0-----:R-:W-:-:S04]  /*4f2b0*/  IMAD.WIDE R10, R15, 0x2, R244 ;  /* 0x000000020f0a7825 */ /* 0x001fc800078e02f4 */
[----:B------:R-:W-:Y:S02]  /*4f2c0*/  VIADD R5, R16, 0xfa ;  /* 0x000000fa10057836 */ /* 0x000fe40000000000 */
[----:B---3--:R-:W-:Y:S01]  /*4f2d0*/  IMAD.WIDE R12, R15, 0x2, R246 ;  /* 0x000000020f0c7825 */ /* 0x008fe200078e02f6 */
[----:B------:R-:W-:Y:S04]  /*4f2e0*/  @P4 STG.E.U16 desc[UR60][R10.64], R215 ;  /* 0x000000d70a004986 */ /* 0x000fe8000c10153c */
[----:B------:R-:W-:Y:S01]  /*4f2f0*/  @P1 STG.E.U16 desc[UR60][R12.64], R28 ;  /* 0x0000001c0c001986 */ /* 0x000fe2000c10153c */
[----:B------:R-:W-:-:S03]  /*4f300*/  ISETP.GE.AND P1, PT, R5, R0, PT ;  /* 0x000000000500720c */ /* 0x000fc60003f26270 */
[----:B------:R0:W3:Y:S04]  /*4f310*/  LDS.128 R4, [R227] ;  /* 0x00000000e3047984 */ /* 0x0000e80000000c00 */
[----:B0-----:R-:W3:Y:S01]  /*4f320*/  LDL.LU R227, [R1+0x1c98] ;  /* 0x001c980001e37983 */ /* 0x001ee20000300800 */
[-C--:B------:R-:W-:Y:S01]  /*4f330*/  ISETP.LT.AND P5, PT, R17, R23.reuse, !P0 ;  /* 0x000000171100720c */ /* 0x080fe200047a1270 */
[----:B------:R-:W-:Y:S01]  /*4f340*/  VIADD R27, R16, 0xf8 ;  /* 0x000000f8101b7836 */ /* 0x000fe20000000000 */
[-C--:B------:R-:W-:Y:S01]  /*4f350*/  ISETP.LT.AND P6, PT, R20, R23.reuse, !P0 ;  /* 0x000000171400720c */ /* 0x080fe200047c1270 */
[----:B------:R-:W0:Y:S01]  /*4f360*/  LDC R28, c[0x0][0x248] ;  /* 0x00009200ff1c7b82 */ /* 0x000e220000000800 */
[----:B------:R-:W-:Y:S01]  /*4f370*/  ISETP.GE.AND P2, PT, R25, R0, PT ;  /* 0x000000001900720c */ /* 0x000fe20003f46270 */
[----:B-1----:R-:W-:Y:S01]  /*4f380*/  IMAD.IADD R25, R15, 0x1, R14 ;  /* 0x000000010f197824 */ /* 0x002fe200078e020e */
[----:B------:R-:W-:-:S02]  /*4f390*/  ISETP.LT.AND P4, PT, R21, R23, !P0 ;  /* 0x000000171500720c */ /* 0x000fc40004781270 */
[----:B------:R-:W-:Y:S01]  /*4f3a0*/  PRMT R11, R219, 0x7632, R11 ;  /* 0x00007632db0b7816 */ /* 0x000fe2000000000b */
[----:B------:R-:W-:-:S04]  /*4f3b0*/  IMAD.WIDE R8, R25, 0x2, R2 ;  /* 0x0000000219087825 */ /* 0x000fc800078e0202 */
[----:B------:R-:W-:Y:S01]  /*4f3c0*/  IMAD.WIDE R14, R25, 0x2, R18 ;  /* 0x00000002190e7825 */ /* 0x000fe200078e0212 */
[----:B------:R-:W-:Y:S01]  /*4f3d0*/  @P5 STG.E.U16 desc[UR60][R8.64], R219 ;  /* 0x000000db08005986 */ /* 0x000fe2000c10153c */
[-C--:B------:R-:W-:Y:S02]  /*4f3e0*/  ISETP.LT.AND P0, PT, R22, R23.reuse, !P0 ;  /* 0x000000171600720c */ /* 0x080fe40004701270 */
[----:B------:R-:W-:Y:S01]  /*4f3f0*/  ISETP.GE.AND P3, PT, R27, R0, PT ;  /* 0x000000001b00720c */ /* 0x000fe20003f66270 */
[----:B------:R1:W-:Y:S03]  /*4f400*/  @P6 STG.E.U16 desc[UR60][R14.64], R11 ;  /* 0x0000000b0e006986 */ /* 0x0003e6000c10153c */
[-C--:B------:R-:W-:Y:S02]  /*4f410*/  ISETP.LT.AND P5, PT, R17, R23.reuse, !P3 ;  /* 0x000000171100720c */ /* 0x080fe40005fa1270 */
[----:B------:R-:W-:Y:S01]  /*4f420*/  ISETP.LT.AND P6, PT, R20, R23, !P3 ;  /* 0x000000171400720c */ /* 0x000fe20005fc1270 */
[----:B-1----:R-:W-:Y:S01]  /*4f430*/  IMAD.WIDE R10, R25, 0x2, R244 ;  /* 0x00000002190a7825 */ /* 0x002fe200078e02f4 */
[----:B------:R-:W-:-:S04]  /*4f440*/  PRMT R29, R223, 0x7632, R29 ;  /* 0x00007632df1d7816 */ /* 0x000fc8000000001d */
[----:B------:R1:W-:Y:S01]  /*4f450*/  @P4 STG.E.U16 desc[UR60][R10.64], R223 ;  /* 0x000000df0a004986 */ /* 0x0003e2000c10153c */
[----:B------:R-:W-:Y:S01]  /*4f460*/  ISETP.LT.AND P4, PT, R21, R23, !P3 ;  /* 0x000000171500720c */ /* 0x000fe20005f81270 */
[C---:B--2---:R-:W-:Y:S02]  /*4f470*/  IMAD.IADD R27, R25.reuse, 0x1, R24 ;  /* 0x00000001191b7824 */ /* 0x044fe400078e0218 */
[----:B------:R-:W-:-:S04]  /*4f480*/  IMAD.WIDE R8, R25, 0x2, R246 ;  /* 0x0000000219087825 */ /* 0x000fc800078e02f6 */
[----:B------:R-:W-:Y:S01]  /*4f490*/  VIADD R25, R16, 0xfb ;  /* 0x000000fb10197836 */ /* 0x000fe20000000000 */
[----:B------:R4:W-:Y:S01]  /*4f4a0*/  @P0 STG.E.U16 desc[UR60][R8.64], R29 ;  /* 0x0000001d08000986 */ /* 0x0009e2000c10153c */
[----:B------:R-:W-:Y:S01]  /*4f4b0*/  IMAD.WIDE R12, R27, 0x2, R2 ;  /* 0x000000021b0c7825 */ /* 0x000fe200078e0202 */
[----:B-1----:R-:W-:-:S03]  /*4f4c0*/  PRMT R11, R224, 0x7632, R11 ;  /* 0x00007632e00b7816 */ /* 0x002fc6000000000b */
[----:B------:R-:W-:Y:S01]  /*4f4d0*/  IMAD.WIDE R14, R27, 0x2, R18 ;  /* 0x000000021b0e7825 */ /* 0x000fe200078e0212 */
[----:B------:R-:W-:-:S03]  /*4f4e0*/  ISETP.GE.AND P0, PT, R25, R0, PT ;  /* 0x000000001900720c */ /* 0x000fc60003f06270 */
[----:B------:R-:W-:Y:S01]  /*4f4f0*/  IMAD.WIDE R24, R27, 0x2, R244 ;  /* 0x000000021b187825 */ /* 0x000fe200078e02f4 */
[----:B------:R-:W-:Y:S01]  /*4f500*/  @P5 STG.E.U16 desc[UR60][R12.64], R224 ;  /* 0x000000e00c005986 */ /* 0x000fe2000c10153c */
[----:B------:R-:W-:-:S03]  /*4f510*/  ISETP.LT.AND P3, PT, R22, R23, !P3 ;  /* 0x000000171600720c */ /* 0x000fc60005f61270 */
[----:B------:R1:W-:Y:S01]  /*4f520*/  @P6 STG.E.U16 desc[UR60][R14.64], R11 ;  /* 0x0000000b0e006986 */ /* 0x0003e2000c10153c */
[----:B------:R-:W-:-:S03]  /*4f530*/  ISETP.LT.AND P5, PT, R20, R23, !P2 ;  /* 0x000000171400720c */ /* 0x000fc600057a1270 */
[----:B------:R2:W-:Y:S01]  /*4f540*/  @P4 STG.E.U16 desc[UR60][R24.64], R228 ;  /* 0x000000e418004986 */ /* 0x0005e2000c10153c */
[-C--:B------:R-:W-:Y:S01]  /*4f550*/  ISETP.LT.AND P4, PT, R17, R23.reuse, !P2 ;  /* 0x000000171100720c */ /* 0x080fe20005781270 */
[----:B----4-:R-:W-:Y:S01]  /*4f560*/  IMAD.IADD R29, R27, 0x1, R26 ;  /* 0x000000011b1d7824 */ /* 0x010fe200078e021a */
[-C--:B------:R-:W-:Y:S01]  /*4f570*/  ISETP.LT.AND P6, PT, R21, R23.reuse, !P2 ;  /* 0x000000171500720c */ /* 0x080fe200057c1270 */
[----:B------:R-:W-:Y:S01]  /*4f580*/  IMAD.WIDE R8, R27, 0x2, R246 ;  /* 0x000000021b087825 */ /* 0x000fe200078e02f6 */
[----:B------:R-:W-:Y:S01]  /*4f590*/  ISETP.LT.AND P2, PT, R22, R23, !P2 ;  /* 0x000000171600720c */ /* 0x000fe20005741270 */
[----:B------:R-:W4:Y:S01]  /*4f5a0*/  LDC R26, c[0x0][0x248] ;  /* 0x00009200ff1a7b82 */ /* 0x000f220000000800 */
[----:B-1----:R-:W-:Y:S01]  /*4f5b0*/  PRMT R15, R228, 0x7632, R15 ;  /* 0x00007632e40f7816 */ /* 0x002fe2000000000f */
[----:B------:R-:W-:Y:S01]  /*4f5c0*/  IMAD.WIDE R10, R29, 0x2, R2 ;  /* 0x000000021d0a7825 */ /* 0x000fe200078e0202 */
[----:B--2---:R-:W-:-:S03]  /*4f5d0*/  PRMT R25, R232, 0x7632, R25 ;  /* 0x00007632e8197816 */ /* 0x004fc60000000019 */
[----:B------:R-:W-:Y:S01]  /*4f5e0*/  IMAD.WIDE R12, R29, 0x2, R18 ;  /* 0x000000021d0c7825 */ /* 0x000fe200078e0212 */
[----:B------:R1:W-:Y:S04]  /*4f5f0*/  @P3 STG.E.U16 desc[UR60][R8.64], R15 ;  /* 0x0000000f08003986 */ /* 0x0003e8000c10153c */
[----:B------:R-:W-:Y:S01]  /*4f600*/  @P4 STG.E.U16 desc[UR60][R10.64], R232 ;  /* 0x000000e80a004986 */ /* 0x000fe2000c10153c */
[----:B------:R-:W-:-:S03]  /*4f610*/  ISETP.LT.AND P4, PT, R17, R23, !P1 ;  /* 0x000000171100720c */ /* 0x000fc60004f81270 */
[----:B------:R2:W-:Y:S01]  /*4f620*/  @P5 STG.E.U16 desc[UR60][R12.64], R25 ;  /* 0x000000190c005986 */ /* 0x0005e2000c10153c */
[----:B------:R-:W-:Y:S01]  /*4f630*/  ISETP.LT.AND P5, PT, R20, R23, !P1 ;  /* 0x000000171400720c */ /* 0x000fe20004fa1270 */
[----:B-1----:R-:W-:Y:S01]  /*4f640*/  IMAD.WIDE R14, R29, 0x2, R244 ;  /* 0x000000021d0e7825 */ /* 0x002fe200078e02f4 */
[----:B---3--:R-:W-:-:S03]  /*4f650*/  PRMT R9, R4, 0x7632, R9 ;  /* 0x0000763204097816 */ /* 0x008fc60000000009 */
[C---:B--2---:R-:W-:Y:S01]  /*4f660*/  IMAD.WIDE R24, R29.reuse, 0x2, R246 ;  /* 0x000000021d187825 */ /* 0x044fe200078e02f6 */
[----:B------:R1:W-:Y:S03]  /*4f670*/  @P6 STG.E.U16 desc[UR60][R14.64], R4 ;  /* 0x000000040e006986 */ /* 0x0003e6000c10153c */
[----:B0-----:R-:W-:Y:S01]  /*4f680*/  IMAD.IADD R29, R29, 0x1, R28 ;  /* 0x000000011d1d7824 */ /* 0x001fe200078e021c */
[----:B------:R0:W-:Y:S01]  /*4f690*/  @P2 STG.E.U16 desc[UR60][R24.64], R9 ;  /* 0x0000000918002986 */ /* 0x0001e2000c10153c */
[-C--:B------:R-:W-:Y:S01]  /*4f6a0*/  ISETP.LT.AND P6, PT, R21, R23.reuse, !P1 ;  /* 0x000000171500720c */ /* 0x080fe20004fc1270 */
[----:B------:R-:W2:Y:S01]  /*4f6b0*/  LDC R28, c[0x0][0x248] ;  /* 0x00009200ff1c7b82 */ /* 0x000ea20000000800 */
[----:B------:R-:W-:Y:S01]  /*4f6c0*/  IMAD.WIDE R10, R29, 0x2, R18 ;  /* 0x000000021d0a7825 */ /* 0x000fe200078e0212 */
[----:B------:R-:W-:Y:S02]  /*4f6d0*/  PRMT R13, R225, 0x7632, R13 ;  /* 0x00007632e10d7816 */ /* 0x000fe4000000000d */
[----:B------:R-:W-:Y:S01]  /*4f6e0*/  ISETP.LT.AND P1, PT, R22, R23, !P1 ;  /* 0x000000171600720c */ /* 0x000fe20004f21270 */
[----:B------:R-:W-:-:S02]  /*4f6f0*/  VIADD R27, R16, 0xfd ;  /* 0x000000fd101b7836 */ /* 0x000fc40000000000 */
[----:B------:R-:W-:Y:S01]  /*4f700*/  VIADD R31, R16, 0xfc ;  /* 0x000000fc101f7836 */ /* 0x000fe20000000000 */
[----:B-1----:R-:W1:Y:S01]  /*4f710*/  LDC R4, c[0x0][0x248] ;  /* 0x00009200ff047b82 */ /* 0x002e620000000800 */
[----:B0-----:R-:W-:-:S05]  /*4f720*/  IMAD.WIDE R8, R29, 0x2, R2 ;  /* 0x000000021d087825 */ /* 0x001fca00078e0202 */
[----:B------:R-:W-:Y:S04]  /*4f730*/  @P4 STG.E.U16 desc[UR60][R8.64], R225 ;  /* 0x000000e108004986 */ /* 0x000fe8000c10153c */
[----:B------:R0:W-:Y:S01]  /*4f740*/  @P5 STG.E.U16 desc[UR60][R10.64], R13 ;  /* 0x0000000d0a005986 */ /* 0x0001e2000c10153c */
[----:B------:R-:W-:Y:S02]  /*4f750*/  ISETP.LT.AND P5, PT, R17, R23, !P0 ;  /* 0x000000171100720c */ /* 0x000fe400047a1270 */
[----:B------:R-:W-:Y:S01]  /*4f760*/  ISETP.GE.AND P2, PT, R27, R0, PT ;  /* 0x000000001b00720c */ /* 0x000fe20003f46270 */
[C---:B----4-:R-:W-:Y:S02]  /*4f770*/  IMAD.IADD R27, R29.reuse, 0x1, R26 ;  /* 0x000000011d1b7824 */ /* 0x050fe400078e021a */
[----:B------:R-:W-:-:S04]  /*4f780*/  IMAD.WIDE R14, R29, 0x2, R246 ;  /* 0x000000021d0e7825 */ /* 0x000fc800078e02f6 */
[----:B0-----:R-:W-:Y:S01]  /*4f790*/  IMAD.WIDE R12, R29, 0x2, R244 ;  /* 0x000000021d0c7825 */ /* 0x001fe200078e02f4 */
[----:B------:R-:W-:-:S04]  /*4f7a0*/  PRMT R11, R229, 0x7632, R11 ;  /* 0x00007632e50b7816 */ /* 0x000fc8000000000b */
[----:B------:R0:W-:Y:S01]  /*4f7b0*/  @P6 STG.E.U16 desc[UR60][R12.64], R229 ;  /* 0x000000e50c006986 */ /* 0x0001e2000c10153c */
[-C--:B------:R-:W-:Y:S01]  /*4f7c0*/  ISETP.LT.AND P6, PT, R20, R23.reuse, !P0 ;  /* 0x000000171400720c */ /* 0x080fe200047c1270 */
[----:B------:R-:W-:Y:S01]  /*4f7d0*/  IMAD.WIDE R8, R27, 0x2, R2 ;  /* 0x000000021b087825 */ /* 0x000fe200078e0202 */
[-C--:B------:R-:W-:Y:S01]  /*4f7e0*/  ISETP.GE.AND P3, PT, R31, R0.reuse, PT ;  /* 0x000000001f00720c */ /* 0x080fe20003f66270 */
[----:B------:R3:W-:Y:S01]  /*4f7f0*/  @P1 STG.E.U16 desc[UR60][R14.64], R11 ;  /* 0x0000000b0e001986 */ /* 0x0007e2000c10153c */
[-C--:B------:R-:W-:Y:S01]  /*4f800*/  ISETP.LT.AND P1, PT, R21, R23.reuse, !P0 ;  /* 0x000000171500720c */ /* 0x080fe20004721270 */
[----:B------:R-:W-:Y:S01]  /*4f810*/  VIADD R25, R16, 0xfe ;  /* 0x000000fe10197836 */ /* 0x000fe20000000000 */
[-C--:B------:R-:W-:Y:S01]  /*4f820*/  ISETP.LT.AND P0, PT, R22, R23.reuse, !P0 ;  /* 0x000000171600720c */ /* 0x080fe20004701270 */
[----:B------:R4:W-:Y:S01]  /*4f830*/  @P5 STG.E.U16 desc[UR60][R8.64], R233 ;  /* 0x000000e908005986 */ /* 0x0009e2000c10153c */
[----:B------:R-:W-:Y:S02]  /*4f840*/  ISETP.LT.AND P5, PT, R17, R23, !P3 ;  /* 0x000000171100720c */ /* 0x000fe40005fa1270 */
[----:B------:R-:W-:Y:S01]  /*4f850*/  ISETP.GE.AND P4, PT, R25, R0, PT ;  /* 0x000000001900720c */ /* 0x000fe20003f86270 */
[----:B0-----:R-:W-:-:S04]  /*4f860*/  IMAD.WIDE R12, R27, 0x2, R244 ;  /* 0x000000021b0c7825 */ /* 0x001fc800078e02f4 */
[----:B---3--:R-:W-:Y:S01]  /*4f870*/  IMAD.WIDE R10, R27, 0x2, R18 ;  /* 0x000000021b0a7825 */ /* 0x008fe200078e0212 */
[----:B----4-:R-:W-:-:S03]  /*4f880*/  PRMT R9, R233, 0x7632, R9 ;  /* 0x00007632e9097816 */ /* 0x010fc60000000009 */
[----:B------:R-:W-:Y:S01]  /*4f890*/  IMAD.WIDE R24, R27, 0x2, R246 ;  /* 0x000000021b187825 */ /* 0x000fe200078e02f6 */
[----:B------:R-:W-:-:S03]  /*4f8a0*/  PRMT R15, R5, 0x7632, R15 ;  /* 0x00007632050f7816 */ /* 0x000fc6000000000f */
[----:B--2---:R-:W-:Y:S01]  /*4f8b0*/  IMAD.IADD R27, R27, 0x1, R28 ;  /* 0x000000011b1b7824 */ /* 0x004fe200078e021c */
[----:B------:R0:W-:Y:S01]  /*4f8c0*/  @P6 STG.E.U16 desc[UR60][R10.64], R9 ;  /* 0x000000090a006986 */ /* 0x0001e2000c10153c */
[-C--:B------:R-:W-:Y:S01]  /*4f8d0*/  ISETP.LT.AND P6, PT, R20, R23.reuse, !P3 ;  /* 0x000000171400720c */ /* 0x080fe20005fc1270 */
[----:B------:R-:W-:Y:S02]  /*4f8e0*/  VIADD R29, R16, 0xff ;  /* 0x000000ff101d7836 */ /* 0x000fe40000000000 */
[----:B------:R-:W2:Y:S01]  /*4f8f0*/  LDC R16, c[0x0][0x248] ;  /* 0x00009200ff107b82 */ /* 0x000ea20000000800 */
[----:B------:R-:W-:Y:S01]  /*4f900*/  @P1 STG.E.U16 desc[UR60][R12.64], R5 ;  /* 0x000000050c001986 */ /* 0x000fe2000c10153c */
[-C--:B------:R-:W-:Y:S01]  /*4f910*/  ISETP.LT.AND P1, PT, R21, R23.reuse, !P3 ;  /* 0x000000171500720c */ /* 0x080fe20005f21270 */
[----:B0-----:R-:W-:Y:S02]  /*4f920*/  IMAD.WIDE R8, R27, 0x2, R2 ;  /* 0x000000021b087825 */ /* 0x001fe400078e0202 */
[----:B------:R0:W-:Y:S01]  /*4f930*/  @P0 STG.E.U16 desc[UR60][R24.64], R15 ;  /* 0x0000000f18000986 */ /* 0x0001e2000c10153c */
[----:B------:R-:W-:-:S03]  /*4f940*/  ISETP.LT.AND P3, PT, R22, R23, !P3 ;  /* 0x000000171600720c */ /* 0x000fc60005f61270 */
[----:B------:R3:W-:Y:S01]  /*4f950*/  @P5 STG.E.U16 desc[UR60][R8.64], R226 ;  /* 0x000000e208005986 */ /* 0x0007e2000c10153c */
[----:B------:R-:W-:Y:S02]  /*4f960*/  ISETP.LT.AND P5, PT, R17, R23, !P2 ;  /* 0x000000171100720c */ /* 0x000fe400057a1270 */
[----:B------:R-:W-:Y:S01]  /*4f970*/  PRMT R11, R226, 0x7632, R11 ;  /* 0x00007632e20b7816 */ /* 0x000fe2000000000b */
[----:B0-----:R-:W-:-:S04]  /*4f980*/  IMAD.WIDE R14, R27, 0x2, R18 ;  /* 0x000000021b0e7825 */ /* 0x001fc800078e0212 */
[C---:B-1----:R-:W-:Y:S01]  /*4f990*/  IMAD.IADD R25, R27.reuse, 0x1, R4 ;  /* 0x000000011b197824 */ /* 0x042fe200078e0204 */
[----:B------:R0:W-:Y:S01]  /*4f9a0*/  @P6 STG.E.U16 desc[UR60][R14.64], R11 ;  /* 0x0000000b0e006986 */ /* 0x0001e2000c10153c */
[----:B------:R-:W-:Y:S01]  /*4f9b0*/  IMAD.WIDE R4, R27, 0x2, R244 ;  /* 0x000000021b047825 */ /* 0x000fe200078e02f4 */
[-C--:B------:R-:W-:Y:S02]  /*4f9c0*/  ISETP.LT.AND P6, PT, R20, R23.reuse, !P2 ;  /* 0x000000171400720c */ /* 0x080fe400057c1270 */
[----:B---3--:R-:W-:Y:S01]  /*4f9d0*/  PRMT R9, R230, 0x7632, R9 ;  /* 0x00007632e6097816 */ /* 0x008fe20000000009 */
[----:B------:R-:W-:Y:S01]  /*4f9e0*/  IMAD.WIDE R12, R25, 0x2, R2 ;  /* 0x00000002190c7825 */ /* 0x000fe200078e0202 */
[----:B------:R-:W-:Y:S01]  /*4f9f0*/  ISETP.GE.AND P0, PT, R29, R0, PT ;  /* 0x000000001d00720c */ /* 0x000fe20003f06270 */
[----:B------:R1:W-:Y:S01]  /*4fa00*/  @P1 STG.E.U16 desc[UR60][R4.64], R230 ;  /* 0x000000e604001986 */ /* 0x0003e2000c10153c */
[----:B------:R-:W3:Y:S01]  /*4fa10*/  LDC R0, c[0x0][0x248] ;  /* 0x00009200ff007b82 */ /* 0x000ee20000000800 */
[----:B0-----:R-:W-:Y:S01]  /*4fa20*/  IMAD.WIDE R10, R27, 0x2, R246 ;  /* 0x000000021b0a7825 */ /* 0x001fe200078e02f6 */
[----:B------:R-:W-:-:S02]  /*4fa30*/  ISETP.LT.AND P1, PT, R21, R23, !P2 ;  /* 0x000000171500720c */ /* 0x000fc40005721270 */
[----:B------:R-:W-:Y:S02]  /*4fa40*/  ISETP.LT.AND P2, PT, R22, R23, !P2 ;  /* 0x000000171600720c */ /* 0x000fe40005741270 */
[----:B------:R0:W-:Y:S01]  /*4fa50*/  @P3 STG.E.U16 desc[UR60][R10.64], R9 ;  /* 0x000000090a003986 */ /* 0x0001e2000c10153c */
[----:B-1----:R-:W-:-:S03]  /*4fa60*/  PRMT R5, R234, 0x7632, R5 ;  /* 0x00007632ea057816 */ /* 0x002fc60000000005 */
[----:B------:R-:W-:Y:S01]  /*4fa70*/  @P5 STG.E.U16 desc[UR60][R12.64], R234 ;  /* 0x000000ea0c005986 */ /* 0x000fe2000c10153c */
[CC--:B------:R-:W-:Y:S02]  /*4fa80*/  ISETP.LT.AND P5, PT, R17.reuse, R23.reuse, !P4 ;  /* 0x000000171100720c */ /* 0x0c0fe400067a1270 */
[----:B------:R-:W-:Y:S01]  /*4fa90*/  ISETP.LT.AND P3, PT, R17, R23, !P0 ;  /* 0x000000171100720c */ /* 0x000fe20004761270 */
[C---:B--2---:R-:W-:Y:S02]  /*4faa0*/  IMAD.IADD R17, R25.reuse, 0x1, R16 ;  /* 0x0000000119117824 */ /* 0x044fe400078e0210 */
[----:B0-----:R-:W-:-:S04]  /*4fab0*/  IMAD.WIDE R8, R25, 0x2, R18 ;  /* 0x0000000219087825 */ /* 0x001fc800078e0212 */
[----:B------:R-:W-:Y:S01]  /*4fac0*/  IMAD.WIDE R14, R25, 0x2, R244 ;  /* 0x00000002190e7825 */ /* 0x000fe200078e02f4 */
[----:B------:R0:W-:Y:S03]  /*4fad0*/  @P6 STG.E.U16 desc[UR60][R8.64], R5 ;  /* 0x0000000508006986 */ /* 0x0001e6000c10153c */
[----:B------:R-:W-:Y:S01]  /*4fae0*/  IMAD.WIDE R10, R17, 0x2, R2 ;  /* 0x00000002110a7825 */ /* 0x000fe200078e0202 */
[----:B------:R1:W-:Y:S01]  /*4faf0*/  @P1 STG.E.U16 desc[UR60][R14.64], R6 ;  /* 0x000000060e001986 */ /* 0x0003e2000c10153c */
[----:B------:R-:W-:Y:S02]  /*4fb00*/  ISETP.LT.AND P1, PT, R20, R23, !P4 ;  /* 0x000000171400720c */ /* 0x000fe40006721270 */
[----:B0-----:R-:W-:Y:S01]  /*4fb10*/  IMAD.WIDE R4, R25, 0x2, R246 ;  /* 0x0000000219047825 */ /* 0x001fe200078e02f6 */
[----:B------:R-:W-:-:S05]  /*4fb20*/  PRMT R9, R6, 0x7632, R9 ;  /* 0x0000763206097816 */ /* 0x000fca0000000009 */
[----:B------:R0:W-:Y:S01]  /*4fb30*/  @P2 STG.E.U16 desc[UR60][R4.64], R9 ;  /* 0x0000000904002986 */ /* 0x0001e2000c10153c */
[-C--:B------:R-:W-:Y:S02]  /*4fb40*/  ISETP.LT.AND P6, PT, R20, R23.reuse, !P0 ;  /* 0x000000171400720c */ /* 0x080fe400047c1270 */
[----:B------:R-:W-:Y:S01]  /*4fb50*/  ISETP.LT.AND P2, PT, R21, R23, !P0 ;  /* 0x000000171500720c */ /* 0x000fe20004741270 */
[----:B------:R-:W-:-:S04]  /*4fb60*/  IMAD.WIDE R12, R17, 0x2, R244 ;  /* 0x00000002110c7825 */ /* 0x000fc800078e02f4 */
[----:B-1----:R-:W-:-:S04]  /*4fb70*/  IMAD.WIDE R14, R17, 0x2, R246 ;  /* 0x00000002110e7825 */ /* 0x002fc800078e02f6 */
[----:B0-----:R-:W-:Y:S01]  /*4fb80*/  IMAD.WIDE R8, R17, 0x2, R18 ;  /* 0x0000000211087825 */ /* 0x001fe200078e0212 */
[----:B------:R-:W-:Y:S01]  /*4fb90*/  PRMT R4, R235, 0x7632, R4 ;  /* 0x00007632eb047816 */ /* 0x000fe20000000004 */
[----:B------:R0:W-:Y:S01]  /*4fba0*/  @P5 STG.E.U16 desc[UR60][R10.64], R227 ;  /* 0x000000e30a005986 */ /* 0x0001e2000c10153c */
[-C--:B------:R-:W-:Y:S02]  /*4fbb0*/  ISETP.LT.AND P5, PT, R21, R23.reuse, !P4 ;  /* 0x000000171500720c */ /* 0x080fe400067a1270 */
[----:B------:R-:W-:Y:S01]  /*4fbc0*/  ISETP.LT.AND P4, PT, R22, R23, !P4 ;  /* 0x000000171600720c */ /* 0x000fe20006781270 */
[----:B---3--:R-:W-:Y:S01]  /*4fbd0*/  IMAD.IADD R21, R17, 0x1, R0 ;  /* 0x0000000111157824 */ /* 0x008fe200078e0200 */
[----:B------:R-:W-:Y:S02]  /*4fbe0*/  PRMT R16, R227, 0x7632, R16 ;  /* 0x00007632e3107816 */ /* 0x000fe40000000010 */
[----:B------:R-:W-:Y:S01]  /*4fbf0*/  PRMT R0, R231, 0x7632, R0 ;  /* 0x00007632e7007816 */ /* 0x000fe20000000000 */
[----:B------:R-:W-:-:S02]  /*4fc00*/  IMAD.WIDE R2, R21, 0x2, R2 ;  /* 0x0000000215027825 */ /* 0x000fc400078e0202 */
[----:B------:R0:W-:Y:S02]  /*4fc10*/  @P1 STG.E.U16 desc[UR60][R8.64], R16 ;  /* 0x0000001008001986 */ /* 0x0001e4000c10153c */
[C---:B------:R-:W-:Y:S02]  /*4fc20*/  IMAD.WIDE R18, R21.reuse, 0x2, R18 ;  /* 0x0000000215127825 */ /* 0x040fe400078e0212 */
[----:B------:R0:W-:Y:S02]  /*4fc30*/  @P5 STG.E.U16 desc[UR60][R12.64], R231 ;  /* 0x000000e70c005986 */ /* 0x0001e4000c10153c */
[C---:B------:R-:W-:Y:S02]  /*4fc40*/  IMAD.WIDE R244, R21.reuse, 0x2, R244 ;  /* 0x0000000215f47825 */ /* 0x040fe400078e02f4 */
[----:B------:R0:W-:Y:S04]  /*4fc50*/  @P4 STG.E.U16 desc[UR60][R14.64], R0 ;  /* 0x000000000e004986 */ /* 0x0001e8000c10153c */
[----:B------:R0:W-:Y:S04]  /*4fc60*/  @P3 STG.E.U16 desc[UR60][R2.64], R235 ;  /* 0x000000eb02003986 */ /* 0x0001e8000c10153c */
[----:B------:R0:W-:Y:S04]  /*4fc70*/  @P6 STG.E.U16 desc[UR60][R18.64], R4 ;  /* 0x0000000412006986 */ /* 0x0001e8000c10153c */
[----:B------:R0:W-:Y:S01]  /*4fc80*/  @P2 STG.E.U16 desc[UR60][R244.64], R7 ;  /* 0x00000007f4002986 */ /* 0x0001e2000c10153c */
[----:B------:R-:W-:Y:S01]  /*4fc90*/  ISETP.LT.AND P0, PT, R22, R23, !P0 ;  /* 0x000000171600720c */ /* 0x000fe20004701270 */
[----:B------:R-:W-:-:S12]  /*4fca0*/  IMAD.WIDE R246, R21, 0x2, R246 ;  /* 0x0000000215f67825 */ /* 0x000fd800078e02f6 */
[----:B0-----:R-:W-:Y:S05]  /*4fcb0*/  @!P0 EXIT ;  /* 0x000000000000894d */ /* 0x001fea0003800000 */
[----:B------:R-:W-:-:S05]  /*4fcc0*/  PRMT R123, R7, 0x7632, R123 ;  /* 0x00007632077b7816 */ /* 0x000fca000000007b */
[----:B------:R-:W-:Y:S01]  /*4fcd0*/  STG.E.U16 desc[UR60][R246.64], R123 ;  /* 0x0000007bf6007986 */ /* 0x000fe2000c10153c */
[----:B------:R-:W-:Y:S05]  /*4fce0*/  EXIT ;  /* 0x000000000000794d */ /* 0x000fea0003800000 */
.L_x_2:
[----:B------:R-:W-:-:S00]  /*4fcf0*/  BRA `(.L_x_2) ;  /* 0xfffffffc00fc7947 */ /* 0x000fc0000383ffff */
[----:B------:R-:W-:-:S00]  /*4fd00*/  NOP ;  /* 0x0000000000007918 */ /* 0x000fc00000000000 */
[----:B------:R-:W-:-:S00]  /*4fd10*/  NOP ;  /* 0x0000000000007918 */ /* 0x000fc00000000000 */
[----:B------:R-:W-:-:S00]  /*4fd20*/  NOP ;  /* 0x0000000000007918 */ /* 0x000fc00000000000 */
[----:B------:R-:W-:-:S00]  /*4fd30*/  NOP ;  /* 0x0000000000007918 */ /* 0x000fc00000000000 */
[----:B------:R-:W-:-:S00]  /*4fd40*/  NOP ;  /* 0x0000000000007918 */ /* 0x000fc00000000000 */
[----:B------:R-:W-:-:S00]  /*4fd50*/  NOP ;  /* 0x0000000000007918 */ /* 0x000fc00000000000 */
[----:B------:R-:W-:-:S00]  /*4fd60*/  NOP ;  /* 0x0000000000007918 */ /* 0x000fc00000000000 */
[----:B------:R-:W-:-:S00]  /*4fd70*/  NOP ;  /* 0x0000000000007918 */ /* 0x000fc00000000000 */
.L_x_3:


//--------------------- .nv.shared.matmul_kernel  --------------------------
	.section	.nv.shared.matmul_kernel,"aw",@nobits
	.sectionflags	@""
	.align	16
	.zero		1024


//--------------------- .nv.shared.reserved.0     --------------------------
	.section	.nv.shared.reserved.0,"aw",@nobits
	.weak		__nv_reservedSMEM_offset_0_alias
	.size		__nv_reservedSMEM_offset_0_alias, 0, 0
	.other		__nv_reservedSMEM_offset_0_alias,@"STO_CUDA_RESERVED_SHARED STV_DEFAULT"
__nv_reservedSMEM_offset_0_alias:
	.zero		0


//--------------------- .nv.constant0.matmul_kernel --------------------------
	.section	.nv.constant0.matmul_kernel,"a",@progbits
	.sectionflags	@""
	.align	4
.nv.constant0.matmul_kernel:
	.zero		608


//--------------------- SYMBOLS --------------------------

	.type		.nv.reservedSmem.offset0,@object
	.size		.nv.reservedSmem.offset0,0x4
